def matmul_kernel(
    a_ptr,
    b_ptr,
    c_ptr,
    M,
    N,
    K,
    stride_am,
    stride_ak,
    stride_bk,
    stride_bn,
    stride_cm,
    stride_cn,
    BLOCK_M: tl.constexpr,
    BLOCK_N: tl.constexpr,
    BLOCK_K: tl.constexpr,
    GROUP_M: tl.constexpr,
):
    pid = tl.program_id(axis=0)
    num_pid_m = tl.cdiv(M, BLOCK_M)
    num_pid_n = tl.cdiv(N, BLOCK_N)
    num_pid_in_group = GROUP_M * num_pid_n
    group_id = pid // num_pid_in_group
    first_pid_m = group_id * GROUP_M
    group_size_m = min(num_pid_m - first_pid_m, GROUP_M)
    pid_m = first_pid_m + ((pid % num_pid_in_group) % group_size_m)
    pid_n = (pid % num_pid_in_group) // group_size_m

    offs_am = (pid_m * BLOCK_M + tl.arange(0, BLOCK_M)) % M
    offs_bn = (pid_n * BLOCK_N + tl.arange(0, BLOCK_N)) % N
    offs_k = tl.arange(0, BLOCK_K)
    a_ptrs = a_ptr + offs_am[:, None] * stride_am + offs_k[None, :] * stride_ak
    b_ptrs = b_ptr + offs_k[:, None] * stride_bk + offs_bn[None, :] * stride_bn

    acc = tl.zeros((BLOCK_M, BLOCK_N), dtype=tl.float32)
    for kk in range(0, tl.cdiv(K, BLOCK_K)):
        a = tl.load(a_ptrs, mask=offs_k[None, :] < K - kk * BLOCK_K, other=0.0)
        b = tl.load(b_ptrs, mask=offs_k[:, None] < K - kk * BLOCK_K, other=0.0)
        acc = tl.dot(a, b, acc)
        a_ptrs += BLOCK_K * stride_ak
        b_ptrs += BLOCK_K * stride_bk

    c = acc.to(c_ptr.dtype.element_ty)
    offs_cm = pid_m * BLOCK_M + tl.arange(0, BLOCK_M)
    offs_cn = pid_n * BLOCK_N + tl.arange(0, BLOCK_N)
    c_ptrs = c_ptr + offs_cm[:, None] * stride_cm + offs_cn[None, :] * stride_cn
    mask = (offs_cm[:, None] < M) & (offs_cn[None, :] < N)
    tl.store(c_ptrs, c, mask=mask)

# config = {"BLOCK_K": 32, "BLOCK_M": 128, "BLOCK_N": 512, "GROUP_M": 1, "arch": "sm_100", "dtype": "fp8e4m3", "num_ctas": 1, "num_stages": 3, "num_warps": 4}
# arch = sm_100


// ===== COMPILED SASS (sm_100a) =====

	.target	sm_100a

	.elftype	@"ET_EXEC"


//--------------------- .note.nv.tkinfo           --------------------------
	.section	.note.nv.tkinfo,"",@"SHT_NOTE"
	.sectionflags	@"SHF_NOTE_NV_TKINFO"
	.tkinfo
        /*0018*/ 	.word	0x00000081
        /*0030*/ 	.string	""
        /*0030*/ 	.string	"ptxas-blackwell"
        /*0030*/ 	.string	"Cuda compilation tools, release 12.9, V12.9.86"
        /*0030*/ 	.string	"Build cuda_12.9.r12.9/compiler.36037853_0"
        /*0030*/ 	.string	"-v  -suppress-debug-info  -lineinfo  -arch sm_100a "



//--------------------- .note.nv.cuver            --------------------------
	.section	.note.nv.cuver,"",@"SHT_NOTE"
	.sectionflags	@"SHF_NOTE_NV_CUVER"
        /*0018*/ 	.short	0x0001
        /*001a*/ 	.short	0x0064
        /*001c*/ 	.short	0x0001
        /*001e*/ 	.short	0x0000
        /*0020*/ 	.short	0x0001
        /*0022*/ 	.short	0x0000


//--------------------- .nv.info                  --------------------------
	.section	.nv.info,"",@"SHT_CUDA_INFO"
	.align	4


	//----- nvinfo : EIATTR_REGCOUNT
	.align		4
        /*0000*/ 	.byte	0x04, 0x2f
        /*0002*/ 	.short	(.L_4 - .L_3)
	.align		4
.L_3:
        /*0004*/ 	.word	index@(matmul_kernel)
        /*0008*/ 	.word	0x000000ff


	//----- nvinfo : EIATTR_FRAME_SIZE
	.align		4
.L_4:
        /*000c*/ 	.byte	0x04, 0x11
        /*000e*/ 	.short	(.L_6 - .L_5)
	.align		4
.L_5:
        /*0010*/ 	.word	index@($__internal_2_$__cuda_sm10x_tcgen05_guardrail_trap_unallocated_columns_being_dealloced)
        /*0014*/ 	.word	0x00000db0


	//----- nvinfo : EIATTR_FRAME_SIZE
	.align		4
.L_6:
        /*0018*/ 	.byte	0x04, 0x11
        /*001a*/ 	.short	(.L_8 - .L_7)
	.align		4
.L_7:
        /*001c*/ 	.word	index@($__internal_1_$__cuda_sm10x_tcgen05_guardrail_trap_phase_invalid_during_alloc)
        /*0020*/ 	.word	0x00000db0


	//----- nvinfo : EIATTR_FRAME_SIZE
	.align		4
.L_8:
        /*0024*/ 	.byte	0x04, 0x11
        /*0026*/ 	.short	(.L_10 - .L_9)
	.align		4
.L_9:
        /*0028*/ 	.word	index@($__internal_0_$__cuda_sm10x_tcgen05_guardrail_trap_col_being_dealloced_not_returned_by_alloc)
        /*002c*/ 	.word	0x00000db0


	//----- nvinfo : EIATTR_FRAME_SIZE
	.align		4
.L_10:
        /*0030*/ 	.byte	0x04, 0x11
        /*0032*/ 	.short	(.L_12 - .L_11)
	.align		4
.L_11:
        /*0034*/ 	.word	index@(matmul_kernel)
        /*0038*/ 	.word	0x00000db0


	//----- nvinfo : EIATTR_MIN_STACK_SIZE
	.align		4
.L_12:
        /*003c*/ 	.byte	0x04, 0x12
        /*003e*/ 	.short	(.L_14 - .L_13)
	.align		4
.L_13:
        /*0040*/ 	.word	index@(matmul_kernel)
        /*0044*/ 	.word	0x00000db0
.L_14:


//--------------------- .nv.info.matmul_kernel    --------------------------
	.section	.nv.info.matmul_kernel,"",@"SHT_CUDA_INFO"
	.sectionflags	@""
	.align	4


	//----- nvinfo : EIATTR_CUDA_API_VERSION
	.align		4
        /*0000*/ 	.byte	0x04, 0x37
        /*0002*/ 	.short	(.L_16 - .L_15)
.L_15:
        /*0004*/ 	.word	0x00000081


	//----- nvinfo : EIATTR_KPARAM_INFO
	.align		4
.L_16:
        /*0008*/ 	.byte	0x04, 0x17
        /*000a*/ 	.short	(.L_18 - .L_17)
.L_17:
        /*000c*/ 	.word	0x00000000
        /*0010*/ 	.short	0x000d
        /*0012*/ 	.short	0x0048
        /*0014*/ 	.byte	0x00, 0xf4, 0x21, 0x00


	//----- nvinfo : EIATTR_KPARAM_INFO
	.align		4
.L_18:
        /*0018*/ 	.byte	0x04, 0x17
        /*001a*/ 	.short	(.L_20 - .L_19)
.L_19:
        /*001c*/ 	.word	0x00000000
        /*0020*/ 	.short	0x000c
        /*0022*/ 	.short	0x0040
        /*0024*/ 	.byte	0x00, 0xf4, 0x21, 0x00


	//----- nvinfo : EIATTR_KPARAM_INFO
	.align		4
.L_20:
        /*0028*/ 	.byte	0x04, 0x17
        /*002a*/ 	.short	(.L_22 - .L_21)
.L_21:
        /*002c*/ 	.word	0x00000000
        /*0030*/ 	.short	0x000b
        /*0032*/ 	.short	0x0038
        /*0034*/ 	.byte	0x00, 0xf0, 0x11, 0x00


	//----- nvinfo : EIATTR_KPARAM_INFO
	.align		4
.L_22:
        /*0038*/ 	.byte	0x04, 0x17
        /*003a*/ 	.short	(.L_24 - .L_23)
.L_23:
        /*003c*/ 	.word	0x00000000
        /*0040*/ 	.short	0x000a
        /*0042*/ 	.short	0x0034
        /*0044*/ 	.byte	0x00, 0xf0, 0x11, 0x00


	//----- nvinfo : EIATTR_KPARAM_INFO
	.align		4
.L_24:
        /*0048*/ 	.byte	0x04, 0x17
        /*004a*/ 	.short	(.L_26 - .L_25)
.L_25:
        /*004c*/ 	.word	0x00000000
        /*0050*/ 	.short	0x0009
        /*0052*/ 	.short	0x0030
        /*0054*/ 	.byte	0x00, 0xf0, 0x11, 0x00


	//----- nvinfo : EIATTR_KPARAM_INFO
	.align		4
.L_26:
        /*0058*/ 	.byte	0x04, 0x17
        /*005a*/ 	.short	(.L_28 - .L_27)
.L_27:
        /*005c*/ 	.word	0x00000000
        /*0060*/ 	.short	0x0008
        /*0062*/ 	.short	0x002c
        /*0064*/ 	.byte	0x00, 0xf0, 0x11, 0x00


	//----- nvinfo : EIATTR_KPARAM_INFO
	.align		4
.L_28:
        /*0068*/ 	.byte	0x04, 0x17
        /*006a*/ 	.short	(.L_30 - .L_29)
.L_29:
        /*006c*/ 	.word	0x00000000
        /*0070*/ 	.short	0x0007
        /*0072*/ 	.short	0x0028
        /*0074*/ 	.byte	0x00, 0xf0, 0x11, 0x00


	//----- nvinfo : EIATTR_KPARAM_INFO
	.align		4
.L_30:
        /*0078*/ 	.byte	0x04, 0x17
        /*007a*/ 	.short	(.L_32 - .L_31)
.L_31:
        /*007c*/ 	.word	0x00000000
        /*0080*/ 	.short	0x0006
        /*0082*/ 	.short	0x0024
        /*0084*/ 	.byte	0x00, 0xf0, 0x11, 0x00


	//----- nvinfo : EIATTR_KPARAM_INFO
	.align		4
.L_32:
        /*0088*/ 	.byte	0x04, 0x17
        /*008a*/ 	.short	(.L_34 - .L_33)
.L_33:
        /*008c*/ 	.word	0x00000000
        /*0090*/ 	.short	0x0005
        /*0092*/ 	.short	0x0020
        /*0094*/ 	.byte	0x00, 0xf0, 0x11, 0x00


	//----- nvinfo : EIATTR_KPARAM_INFO
	.align		4
.L_34:
        /*0098*/ 	.byte	0x04, 0x17
        /*009a*/ 	.short	(.L_36 - .L_35)
.L_35:
        /*009c*/ 	.word	0x00000000
        /*00a0*/ 	.short	0x0004
        /*00a2*/ 	.short	0x001c
        /*00a4*/ 	.byte	0x00, 0xf0, 0x11, 0x00


	//----- nvinfo : EIATTR_KPARAM_INFO
	.align		4
.L_36:
        /*00a8*/ 	.byte	0x04, 0x17
        /*00aa*/ 	.short	(.L_38 - .L_37)
.L_37:
        /*00ac*/ 	.word	0x00000000
        /*00b0*/ 	.short	0x0003
        /*00b2*/ 	.short	0x0018
        /*00b4*/ 	.byte	0x00, 0xf0, 0x11, 0x00


	//----- nvinfo : EIATTR_KPARAM_INFO
	.align		4
.L_38:
        /*00b8*/ 	.byte	0x04, 0x17
        /*00ba*/ 	.short	(.L_40 - .L_39)
.L_39:
        /*00bc*/ 	.word	0x00000000
        /*00c0*/ 	.short	0x0002
        /*00c2*/ 	.short	0x0010
        /*00c4*/ 	.byte	0x00, 0xf4, 0x21, 0x00


	//----- nvinfo : EIATTR_KPARAM_INFO
	.align		4
.L_40:
        /*00c8*/ 	.byte	0x04, 0x17
        /*00ca*/ 	.short	(.L_42 - .L_41)
.L_41:
        /*00cc*/ 	.word	0x00000000
        /*00d0*/ 	.short	0x0001
        /*00d2*/ 	.short	0x0008
        /*00d4*/ 	.byte	0x00, 0xf4, 0x21, 0x00


	//----- nvinfo : EIATTR_KPARAM_INFO
	.align		4
.L_42:
        /*00d8*/ 	.byte	0x04, 0x17
        /*00da*/ 	.short	(.L_44 - .L_43)
.L_43:
        /*00dc*/ 	.word	0x00000000
        /*00e0*/ 	.short	0x0000
        /*00e2*/ 	.short	0x0000
        /*00e4*/ 	.byte	0x00, 0xf4, 0x21, 0x00


	//----- nvinfo : EIATTR_AT_ENTRY_FRAGMENTS
	.align		4
.L_44:
        /*00e8*/ 	.byte	0x04, 0x4f
        /*00ea*/ 	.short	(.L_46 - .L_45)


	//   ....[0]....
.L_45:
        /*00ec*/ 	.word	0x00000004


	//----- nvinfo : EIATTR_RESERVED_SMEM_USED
	.align		4
.L_46:
        /*00f0*/ 	.byte	0x01, 0x41
	.zero		2


	//----- nvinfo : EIATTR_SPARSE_MMA_MASK
	.align		4
        /*00f4*/ 	.byte	0x03, 0x50
        /*00f6*/ 	.short	0x0000


	//----- nvinfo : EIATTR_TCGEN05_1CTA_USED
	.align		4
        /*00f8*/ 	.byte	0x01, 0x51
	.zero		2


	//----- nvinfo : EIATTR_MAXREG_COUNT
	.align		4
        /*00fc*/ 	.byte	0x03, 0x1b
        /*00fe*/ 	.short	0x00ff


	//----- nvinfo : EIATTR_NUM_BARRIERS
	.align		4
        /*0100*/ 	.byte	0x02, 0x4c
        /*0102*/ 	.byte	0x01
	.zero		1


	//----- nvinfo : EIATTR_ANNOTATIONS
	.align		4
        /*0104*/ 	.byte	0x04, 0x55
        /*0106*/ 	.short	(.L_48 - .L_47)


	//   ....[0]....
.L_47:
        /*0108*/ 	.word	0x00000001
        /*010c*/ 	.byte	0xb0, 0x09, 0x00, 0x00, 0x01, 0x00, 0x00, 0x00, 0x60, 0x0e, 0x00, 0x00, 0x01, 0x00, 0x00, 0x00
        /* <DEDUP_REMOVED lines=774> */
        /*317c*/ 	.byte	0xd0, 0x90, 0x02, 0x00


	//----- nvinfo : EIATTR_INT_WARP_WIDE_INSTR_OFFSETS
	.align		4
.L_48:
        /*3180*/ 	.byte	0x04, 0x31
        /*3182*/ 	.short	(.L_50 - .L_49)


	//   ....[0]....
.L_49:
        /*3184*/ 	.word	0x00000da0


	//   ....[1]....
        /*3188*/ 	.word	0x00000db0


	//   ....[2]....
        /*318c*/ 	.word	0x00008970


	//   ....[3]....
        /*3190*/ 	.word	0x00029b50


	//   ....[4]....
        /*3194*/ 	.word	0x00029ba0


	//----- nvinfo : EIATTR_COOP_GROUP_MASK_REGIDS
	.align		4
.L_50:
        /*3198*/ 	.byte	0x04, 0x29
        /*319a*/ 	.short	(.L_52 - .L_51)


	//   ....[0]....
.L_51:
        /*319c*/ 	.word	0xffffffff


	//   ....[1]....
        /*31a0*/ 	.word	0xffffffff


	//   ....[2]....
        /*31a4*/ 	.word	0xffffffff


	//   ....[3]....
        /*31a8*/ 	.word	0xffffffff


	//----- nvinfo : EIATTR_COOP_GROUP_INSTR_OFFSETS
	.align		4
.L_52:
        /*31ac*/ 	.byte	0x04, 0x28
        /*31ae*/ 	.short	(.L_54 - .L_53)


	//   ....[0]....
.L_53:
        /*31b0*/ 	.word	0x00000080


	//   ....[1]....
        /*31b4*/ 	.word	0x00000340


	//   ....[2]....
        /*31b8*/ 	.word	0x000299e0


	//   ....[3]....
        /*31bc*/ 	.word	0x00029c50


	//----- nvinfo : EIATTR_VRC_CTA_INIT_COUNT
	.align		4
.L_54:
        /*31c0*/ 	.byte	0x02, 0x4a
        /*31c2*/ 	.byte	0x80
	.zero		1


	//----- nvinfo : EIATTR_MBARRIER_INSTR_OFFSETS
	.align		4
        /*31c4*/ 	.byte	0x04, 0x39
        /*31c6*/ 	.short	(.L_56 - .L_55)


	//   ....[0]....
.L_55:
        /*31c8*/ 	.word	0x00000f30
        /*31cc*/ 	.word	0x000000ff
        /*31d0*/ 	.word	0x00000000
        /*31d4*/ 	.short	0x0100
        /*31d6*/ 	.byte	0x08
	.zero		1


	//   ....[1]....
        /*31d8*/ 	.word	0x000089a0
        /*31dc*/ 	.word	0x000000ff
        /*31e0*/ 	.word	0x0000a008
        /*31e4*/ 	.short	0x0100
        /*31e6*/ 	.byte	0x0b
	.zero		1


	//   ....[2]....
        /*31e8*/ 	.word	0x0000d440
        /*31ec*/ 	.word	0x000000ff
        /*31f0*/ 	.word	0x00000000
        /*31f4*/ 	.short	0x010a
        /*31f6*/ 	.byte	0x08
	.zero		1


	//   ....[3]....
        /*31f8*/ 	.word	0x00012ed0
        /*31fc*/ 	.word	0x000000ff
        /*3200*/ 	.word	0x00000000
        /*3204*/ 	.short	0x010a
        /*3206*/ 	.byte	0x08
	.zero		1


	//   ....[4]....
        /*3208*/ 	.word	0x00013020
        /*320c*/ 	.word	0x000000ff
        /*3210*/ 	.word	0x0000a000
        /*3214*/ 	.short	0x0108
        /*3216*/ 	.byte	0x0b
	.zero		1


	//   ....[5]....
        /*3218*/ 	.word	0x000130e0
        /*321c*/ 	.word	0x000000ff
        /*3220*/ 	.word	0x0000a008
        /*3224*/ 	.short	0x0108
        /*3226*/ 	.byte	0x0b
	.zero		1


	//   ....[6]....
        /*3228*/ 	.word	0x00029c70
        /*322c*/ 	.word	0x000000ff
        /*3230*/ 	.word	0x00000000
        /*3234*/ 	.short	0x010a
        /*3236*/ 	.byte	0x08
	.zero		1


	//   ....[7]....
        /*3238*/ 	.word	0x00029ca0
        /*323c*/ 	.word	0x000000ff
        /*3240*/ 	.word	0x00000000
        /*3244*/ 	.short	0x010a
        /*3246*/ 	.byte	0x08
	.zero		1


	//----- nvinfo : EIATTR_NUM_MBARRIERS
	.align		4
.L_56:
        /*3248*/ 	.byte	0x03, 0x38
        /*324a*/ 	.short	0x0002


	//----- nvinfo : EIATTR_EXIT_INSTR_OFFSETS
	.align		4
        /*324c*/ 	.byte	0x04, 0x1c
        /*324e*/ 	.short	(.L_58 - .L_57)


	//   ....[0]....
.L_57:
        /*3250*/ 	.word	0x00029c60


	//----- nvinfo : EIATTR_REQNTID
	.align		4
.L_58:
        /*3254*/ 	.byte	0x04, 0x10
        /*3256*/ 	.short	(.L_60 - .L_59)
.L_59:
        /*3258*/ 	.word	0x00000080
        /*325c*/ 	.word	0x00000001
        /*3260*/ 	.word	0x00000001


	//----- nvinfo : EIATTR_CRS_STACK_SIZE
	.align		4
.L_60:
        /*3264*/ 	.byte	0x04, 0x1e
        /*3266*/ 	.short	(.L_62 - .L_61)
.L_61:
        /*3268*/ 	.word	0x00000000


	//----- nvinfo : EIATTR_CBANK_PARAM_SIZE
	.align		4
.L_62:
        /*326c*/ 	.byte	0x03, 0x19
        /*326e*/ 	.short	0x0050


	//----- nvinfo : EIATTR_PARAM_CBANK
	.align		4
        /*3270*/ 	.byte	0x04, 0x0a
        /*3272*/ 	.short	(.L_64 - .L_63)
	.align		4
.L_63:
        /*3274*/ 	.word	index@(.nv.constant0.matmul_kernel)
        /*3278*/ 	.short	0x0380
        /*327a*/ 	.short	0x0050


	//----- nvinfo : EIATTR_SW_WAR
	.align		4
.L_64:
        /*327c*/ 	.byte	0x04, 0x36
        /*327e*/ 	.short	(.L_66 - .L_65)
.L_65:
        /*3280*/ 	.word	0x00000008
.L_66:


//--------------------- .nv.compat                --------------------------
	.section	.nv.compat,"",@"SHT_CUDA_COMPAT_INFO"
	.align	4
        /*0000*/ 	.byte	0x02, 0x02, 0x02, 0x00, 0x02, 0x05, 0x05, 0x00, 0x02, 0x03, 0x00, 0x00, 0x02, 0x06, 0x01, 0x00


//--------------------- .nv.callgraph             --------------------------
	.section	.nv.callgraph,"",@"SHT_CUDA_CALLGRAPH"
	.align	4
	.sectionentsize	8
	.align		4
        /*0000*/ 	.word	0x00000000
	.align		4
        /*0004*/ 	.word	0xffffffff
	.align		4
        /*0008*/ 	.word	0x00000000
	.align		4
        /*000c*/ 	.word	0xfffffffe
	.align		4
        /*0010*/ 	.word	0x00000000
	.align		4
        /*0014*/ 	.word	0xfffffffd
	.align		4
        /*0018*/ 	.word	0x00000000
	.align		4
        /*001c*/ 	.word	0xfffffffc


//--------------------- .text.matmul_kernel       --------------------------
	.section	.text.matmul_kernel,"ax",@progbits
	.align	128
        .global         matmul_kernel
        .type           matmul_kernel,@function
        .size           matmul_kernel,(.L_x_20 - matmul_kernel)
        .other          matmul_kernel,@"STO_CUDA_ENTRY STV_DEFAULT"
matmul_kernel:
.text.matmul_kernel:
[----:B------:R-:W0:Y:S01]  /*0000*/  LDC R1, c[0x0][0x37c] ;  /* 0x0000df00ff017b82 */ /* 0x000e220000000800 */
[----:B------:R-:W1:Y:S01]  /*0010*/  S2R R3, SR_TID.X ;  /* 0x0000000000037919 */ /* 0x000e620000002100 */
[----:B0-----:R-:W-:Y:S01]  /*0020*/  VIADD R1, R1, 0xfffff250 ;  /* 0xfffff25001017836 */ /* 0x001fe20000000000 */
[----:B------:R-:W0:Y:S01]  /*0030*/  LDCU.64 UR24, c[0x0][0x358] ;  /* 0x00006b00ff1877ac */ /* 0x000e220008000a00 */
[----:B-1----:R-:W-:-:S13]  /*0040*/  ISETP.GE.U32.AND P0, PT, R3, 0x20, PT ;  /* 0x000000200300780c */ /* 0x002fda0003f06070 */
[----:B------:R-:W-:Y:S02]  /*0050*/  VOTEU.ANY UP0, P0 ;  /* 0x0000000000ff7886 */ /* 0x000fe40000000100 */
[----:B------:R-:W-:Y:S05]  /*0060*/  BRA.U UP0, `(.L_x_0) ;  /* 0x0000000100b87547 */ /* 0x000fea000b800000 */
[----:B------:R-:W1:Y:S01]  /*0070*/  S2UR UR6, SR_CgaCtaId ;  /* 0x00000000000679c3 */ /* 0x000e620000008800 */
[----:B------:R-:W-:Y:S01]  /*0080*/  NOP ;  /* 0x0000000000007918 */ /* 0x000fe20000000000 */
[----:B------:R-:W-:Y:S02]  /*0090*/  UMOV UR4, 0x40 ;  /* 0x0000004000047882 */ /* 0x000fe40000000000 */
[----:B-1----:R-:W-:-:S09]  /*00a0*/  ULEA UR4, UR6, UR4, 0x18 ;  /* 0x0000000406047291 */ /* 0x002fd2000f8ec0ff */
[----:B------:R-:W1:Y:S01]  /*00b0*/  LDS.U8 R0, [UR4] ;  /* 0x00000004ff007984 */ /* 0x000e620008000000 */
[----:B------:R-:W-:Y:S02]  /*00c0*/  UMOV UR4, 0x400 ;  /* 0x0000040000047882 */ /* 0x000fe40000000000 */
[----:B------:R-:W-:Y:S01]  /*00d0*/  ULEA UR4, UR6, UR4, 0x18 ;  /* 0x0000000406047291 */ /* 0x000fe2000f8ec0ff */
[----:B-1----:R-:W-:-:S13]  /*00e0*/  ISETP.NE.AND P0, PT, R0, RZ, PT ;  /* 0x000000ff0000720c */ /* 0x002fda0003f05270 */
[----:B------:R-:W-:Y:S05]  /*00f0*/  @P0 BRA `(.L_x_1) ;  /* 0x00000000007c0947 */ /* 0x000fea0003800000 */
[----:B------:R-:W-:-:S13]  /*0100*/  ELECT P0, URZ, PT ;  /* 0x0000000000ff782f */ /* 0x000fda0003800000 */
[----:B------:R-:W-:Y:S05]  /*0110*/  @!P0 BRA `(.L_x_2) ;  /* 0x0000000000848947 */ /* 0x000fea0003800000 */
[----:B------:R-:W-:Y:S01]  /*0120*/  UMOV UR5, 0x10 ;  /* 0x0000001000057882 */ /* 0x000fe20000000000 */
[----:B------:R-:W-:Y:S02]  /*0130*/  IMAD.MOV.U32 R7, RZ, RZ, 0x1 ;  /* 0x00000001ff077424 */ /* 0x000fe400078e00ff */
[----:B------:R-:W-:Y:S02]  /*0140*/  IMAD.MOV.U32 R5, RZ, RZ, 0xffff ;  /* 0x0000ffffff057424 */ /* 0x000fe400078e00ff */
[----:B------:R-:W-:Y:S04]  /*0150*/  DEPBAR.LE SB1, 0x36 ;  /* 0x00009d800000791a */ /* 0x000fe80000000000 */
[----:B------:R-:W1:Y:S02]  /*0160*/  UTCATOMSWS.FIND_AND_SET.ALIGN UP1, UR5, UR5 ;  /* 0x00000005000575e3 */ /* 0x000e640008020800 */
[----:B-1----:R-:W-:-:S04]  /*0170*/  PLOP3.LUT P0, PT, PT, PT, UP1, 0x80, 0x8 ;  /* 0x000000000008781c */ /* 0x002fc80003f0f018 */
[----:B------:R-:W-:-:S04]  /*0180*/  SEL R0, RZ, 0xffffffff, !P0 ;  /* 0xffffffffff007807 */ /* 0x000fc80004000000 */
[----:B------:R-:W-:Y:S01]  /*0190*/  ISETP.NE.AND P0, PT, R0, RZ, PT ;  /* 0x000000ff0000720c */ /* 0x000fe20003f05270 */
[----:B------:R-:W-:-:S12]  /*01a0*/  IMAD.U32 R0, RZ, RZ, UR5 ;  /* 0x00000005ff007e24 */ /* 0x000fd8000f8e00ff */
[----:B------:R-:W-:Y:S05]  /*01b0*/  @P0 BRA `(.L_x_3) ;  /* 0x0000000000240947 */ /* 0x000fea0003800000 */
.L_x_4:
[----:B------:R-:W-:Y:S05]  /*01c0*/  NANOSLEEP 0x64 ;  /* 0x000000640000795d */ /* 0x000fea0003800000 */
[----:B------:R-:W-:-:S05]  /*01d0*/  UMOV UR5, 0x10 ;  /* 0x0000001000057882 */ /* 0x000fca0000000000 */
[----:B------:R-:W-:Y:S04]  /*01e0*/  DEPBAR.LE SB1, 0x36 ;  /* 0x00009d800000791a */ /* 0x000fe80000000000 */
[----:B------:R-:W1:Y:S02]  /*01f0*/  UTCATOMSWS.FIND_AND_SET.ALIGN UP1, UR5, UR5 ;  /* 0x00000005000575e3 */ /* 0x000e640008020800 */
[----:B-1----:R-:W-:-:S04]  /*0200*/  PLOP3.LUT P0, PT, PT, PT, UP1, 0x80, 0x8 ;  /* 0x000000000008781c */ /* 0x002fc80003f0f018 */
[----:B------:R-:W-:-:S04]  /*0210*/  SEL R0, RZ, 0xffffffff, !P0 ;  /* 0xffffffffff007807 */ /* 0x000fc80004000000 */
[----:B------:R-:W-:Y:S01]  /*0220*/  ISETP.NE.AND P0, PT, R0, RZ, PT ;  /* 0x000000ff0000720c */ /* 0x000fe20003f05270 */
[----:B------:R-:W-:-:S12]  /*0230*/  IMAD.U32 R0, RZ, RZ, UR5 ;  /* 0x00000005ff007e24 */ /* 0x000fd8000f8e00ff */
[----:B------:R-:W-:Y:S05]  /*0240*/  @!P0 BRA `(.L_x_4) ;  /* 0xfffffffc00dc8947 */ /* 0x000fea000383ffff */
.L_x_3:
[C---:B------:R-:W-:Y:S01]  /*0250*/  VIADD R4, R0.reuse, 0x10 ;  /* 0x0000001000047836 */ /* 0x040fe20000000000 */
[----:B------:R-:W-:Y:S01]  /*0260*/  UMOV UR5, 0x50 ;  /* 0x0000005000057882 */ /* 0x000fe20000000000 */
[----:B------:R-:W-:Y:S01]  /*0270*/  SHF.L.U32 R2, R5, R0, RZ ;  /* 0x0000000005027219 */ /* 0x000fe200000006ff */
[----:B------:R-:W-:Y:S01]  /*0280*/  ULEA UR5, UR6, UR5, 0x18 ;  /* 0x0000000506057291 */ /* 0x000fe2000f8ec0ff */
[----:B------:R-:W-:Y:S01]  /*0290*/  IMAD.SHL.U32 R0, R0, 0x20, RZ ;  /* 0x0000002000007824 */ /* 0x000fe200078e00ff */
[----:B------:R-:W-:-:S04]  /*02a0*/  SHF.L.U32 R5, R7, R4, RZ ;  /* 0x0000000407057219 */ /* 0x000fc800000006ff */
[----:B------:R-:W-:-:S05]  /*02b0*/  LOP3.LUT R2, R5, R2, RZ, 0xfc, !PT ;  /* 0x0000000205027212 */ /* 0x000fca00078efcff */
[----:B------:R1:W-:Y:S04]  /*02c0*/  ATOMS.OR RZ, [UR5], R2 ;  /* 0x00000002ffff798c */ /* 0x0003e8000b000005 */
[----:B------:R1:W-:Y:S01]  /*02d0*/  STS [UR4], R0 ;  /* 0x00000000ff007988 */ /* 0x0003e20008000804 */
[----:B------:R-:W-:Y:S05]  /*02e0*/  BRA `(.L_x_2) ;  /* 0x0000000000107947 */ /* 0x000fea0003800000 */
.L_x_1:
[----:B------:R-:W-:Y:S01]  /*02f0*/  IMAD.MOV.U32 R0, RZ, RZ, -0x1 ;  /* 0xffffffffff007424 */ /* 0x000fe200078e00ff */
[----:B------:R-:W-:-:S04]  /*0300*/  MOV R4, 0x330 ;  /* 0x0000033000047802 */ /* 0x000fc80000000f00 */
[----:B------:R1:W-:Y:S03]  /*0310*/  STS [UR4], R0 ;  /* 0x00000000ff007988 */ /* 0x0003e60008000804 */
[----:B01----:R-:W-:Y:S05]  /*0320*/  CALL.REL.NOINC `($__internal_1_$__cuda_sm10x_tcgen05_guardrail_trap_phase_invalid_during_alloc) ;  /* 0x0000029800747944 */ /* 0x003fea0003c00000 */
.L_x_2:
[----:B------:R-:W-:Y:S05]  /*0330*/  WARPSYNC.ALL ;  /* 0x0000000000007948 */ /* 0x000fea0003800000 */
[----:B------:R-:W-:Y:S01]  /*0340*/  NOP ;  /* 0x0000000000007918 */ /* 0x000fe20000000000 */
.L_x_0:
[----:B------:R-:W2:Y:S01]  /*0350*/  LDC.64 R38, c[0x0][0x398] ;  /* 0x0000e600ff267b82 */ /* 0x000ea20000000a00 */
[----:B------:R-:W3:Y:S01]  /*0360*/  S2R R7, SR_CTAID.X ;  /* 0x0000000000077919 */ /* 0x000ee20000002500 */
[----:B------:R-:W-:Y:S01]  /*0370*/  LOP3.LUT R51, R3, 0x7f, RZ, 0xc0, !PT ;  /* 0x0000007f03337812 */ /* 0x000fe200078ec0ff */
[----:B------:R-:W-:Y:S01]  /*0380*/  UMOV UR11, 0x400 ;  /* 0x00000400000b7882 */ /* 0x000fe20000000000 */
[----:B------:R-:W-:Y:S01]  /*0390*/  PRMT R79, RZ, 0x7610, R79 ;  /* 0x00007610ff4f7816 */ /* 0x000fe2000000004f */
[----:B------:R-:W4:Y:S03]  /*03a0*/  LDCU UR9, c[0x0][0x3a4] ;  /* 0x00007480ff0977ac */ /* 0x000f260008000800 */
[----:B------:R-:W5:Y:S01]  /*03b0*/  S2UR UR5, SR_CgaCtaId ;  /* 0x00000000000579c3 */ /* 0x000f620000008800 */
[----:B------:R-:W1:Y:S01]  /*03c0*/  LDCU.128 UR20, c[0x0][0x380] ;  /* 0x00007000ff1477ac */ /* 0x000e620008000c00 */
[----:B------:R-:W-:-:S06]  /*03d0*/  UMOV UR6, 0x1 ;  /* 0x0000000100067882 */ /* 0x000fcc0000000000 */
[----:B------:R-:W0:Y:S01]  /*03e0*/  LDC.64 R82, c[0x0][0x3a8] ;  /* 0x0000ea00ff527b82 */ /* 0x000e220000000a00 */
[----:B-12---:R-:W-:-:S07]  /*03f0*/  VIADD R0, R39, 0x1ff ;  /* 0x000001ff27007836 */ /* 0x006fce0000000000 */
[----:B------:R-:W-:Y:S01]  /*0400*/  BAR.SYNC.DEFER_BLOCKING 0x0 ;  /* 0x0000000000007b1d */ /* 0x000fe20000010000 */
[----:B------:R-:W-:Y:S02]  /*0410*/  ISETP.NE.AND P6, PT, R38, RZ, PT ;  /* 0x000000ff2600720c */ /* 0x000fe40003fc5270 */
[----:B------:R-:W-:Y:S01]  /*0420*/  SHF.R.S32.HI R5, RZ, 0x1f, R0 ;  /* 0x0000001fff057819 */ /* 0x000fe20000011400 */
[----:B-----5:R-:W-:-:S03]  /*0430*/  ULEA UR11, UR5, UR11, 0x18 ;  /* 0x0000000b050b7291 */ /* 0x020fc6000f8ec0ff */
[----:B------:R-:W-:Y:S02]  /*0440*/  LEA.HI R5, R5, R0, RZ, 0x9 ;  /* 0x0000000005057211 */ /* 0x000fe400078f48ff */
[----:B---3--:R-:W-:Y:S01]  /*0450*/  IABS R8, R7 ;  /* 0x0000000700087213 */ /* 0x008fe20000000000 */
[----:B------:R-:W-:Y:S01]  /*0460*/  UIADD3 UR8, UPT, UPT, UR11, 0xa000, URZ ;  /* 0x0000a0000b087890 */ /* 0x000fe2000fffe0ff */
[----:B------:R-:W-:-:S04]  /*0470*/  SHF.R.S32.HI R2, RZ, 0x9, R5 ;  /* 0x00000009ff027819 */ /* 0x000fc80000011405 */
[-C--:B------:R-:W-:Y:S02]  /*0480*/  IABS R9, R2.reuse ;  /* 0x0000000200097213 */ /* 0x080fe40000000000 */
[----:B------:R-:W-:Y:S02]  /*0490*/  IABS R10, R2 ;  /* 0x00000002000a7213 */ /* 0x000fe40000000000 */
[----:B------:R-:W1:Y:S01]  /*04a0*/  I2F.RP R0, R9 ;  /* 0x0000000900007306 */ /* 0x000e620000209400 */
[----:B------:R-:W2:Y:S07]  /*04b0*/  LDS R14, [UR11] ;  /* 0x0000000bff0e7984 */ /* 0x000eae0008000800 */
[----:B-1----:R-:W1:Y:S02]  /*04c0*/  MUFU.RCP R0, R0 ;  /* 0x0000000000007308 */ /* 0x002e640000001000 */
[----:B-1----:R-:W-:-:S02]  /*04d0*/  VIADD R4, R0, 0xffffffe ;  /* 0x0ffffffe00047836 */ /* 0x002fc40000000000 */
[----:B------:R-:W-:-:S04]  /*04e0*/  IMAD.MOV R0, RZ, RZ, -R10 ;  /* 0x000000ffff007224 */ /* 0x000fc800078e0a0a */
[----:B------:R1:W3:Y:S01]  /*04f0*/  F2I.FTZ.U32.TRUNC.NTZ R5, R4 ;  /* 0x0000000400057305 */ /* 0x0002e2000021f000 */
[----:B--2---:R-:W-:Y:S01]  /*0500*/  R2UR UR10, R14 ;  /* 0x000000000e0a72ca */ /* 0x004fe200000e0000 */
[----:B-1----:R-:W-:Y:S02]  /*0510*/  IMAD.MOV.U32 R4, RZ, RZ, RZ ;  /* 0x000000ffff047224 */ /* 0x002fe400078e00ff */
[----:B---3--:R-:W-:-:S04]  /*0520*/  IMAD.MOV R6, RZ, RZ, -R5 ;  /* 0x000000ffff067224 */ /* 0x008fc800078e0a05 */
[----:B------:R-:W-:Y:S02]  /*0530*/  IMAD R11, R6, R9, RZ ;  /* 0x00000009060b7224 */ /* 0x000fe400078e02ff */
[----:B------:R-:W-:Y:S02]  /*0540*/  IMAD.MOV.U32 R6, RZ, RZ, R8 ;  /* 0x000000ffff067224 */ /* 0x000fe400078e0008 */
[----:B------:R-:W-:-:S06]  /*0550*/  IMAD.HI.U32 R5, R5, R11, R4 ;  /* 0x0000000b05057227 */ /* 0x000fcc00078e0004 */
[----:B------:R-:W-:-:S04]  /*0560*/  IMAD.HI.U32 R5, R5, R6, RZ ;  /* 0x0000000605057227 */ /* 0x000fc800078e00ff */
[----:B------:R-:W-:Y:S01]  /*0570*/  IMAD R0, R5, R0, R6 ;  /* 0x0000000005007224 */ /* 0x000fe200078e0206 */
[----:B------:R-:W-:Y:S04]  /*0580*/  BAR.SYNC.DEFER_BLOCKING 0x0 ;  /* 0x0000000000007b1d */ /* 0x000fe80000010000 */
[----:B------:R-:W-:-:S13]  /*0590*/  ISETP.GT.U32.AND P1, PT, R9, R0, PT ;  /* 0x000000000900720c */ /* 0x000fda0003f24070 */
[----:B------:R-:W-:Y:S02]  /*05a0*/  @!P1 IMAD.IADD R0, R0, 0x1, -R9 ;  /* 0x0000000100009824 */ /* 0x000fe400078e0a09 */
[----:B------:R-:W-:Y:S01]  /*05b0*/  @!P1 VIADD R5, R5, 0x1 ;  /* 0x0000000105059836 */ /* 0x000fe20000000000 */
[----:B------:R-:W-:Y:S02]  /*05c0*/  ISETP.NE.AND P1, PT, R2, RZ, PT ;  /* 0x000000ff0200720c */ /* 0x000fe40003f25270 */
[----:B------:R-:W-:Y:S02]  /*05d0*/  ISETP.GE.U32.AND P0, PT, R0, R9, PT ;  /* 0x000000090000720c */ /* 0x000fe40003f06070 */
[----:B------:R-:W-:-:S04]  /*05e0*/  LOP3.LUT R0, R7, R2, RZ, 0x3c, !PT ;  /* 0x0000000207007212 */ /* 0x000fc800078e3cff */
[----:B------:R-:W-:Y:S01]  /*05f0*/  ISETP.GE.AND P2, PT, R0, RZ, PT ;  /* 0x000000ff0000720c */ /* 0x000fe20003f46270 */
[----:B------:R-:W-:-:S06]  /*0600*/  VIADD R0, R38, 0x7f ;  /* 0x0000007f26007836 */ /* 0x000fcc0000000000 */
[----:B------:R-:W-:-:S04]  /*0610*/  @P0 VIADD R5, R5, 0x1 ;  /* 0x0000000105050836 */ /* 0x000fc80000000000 */
[----:B------:R-:W-:Y:S01]  /*0620*/  IMAD.MOV.U32 R8, RZ, RZ, R5 ;  /* 0x000000ffff087224 */ /* 0x000fe200078e0005 */
[----:B------:R-:W-:-:S03]  /*0630*/  SHF.R.S32.HI R5, RZ, 0x1f, R0 ;  /* 0x0000001fff057819 */ /* 0x000fc60000011400 */
[----:B------:R-:W-:Y:S01]  /*0640*/  @!P2 IMAD.MOV R8, RZ, RZ, -R8 ;  /* 0x000000ffff08a224 */ /* 0x000fe200078e0a08 */
[----:B------:R-:W-:Y:S02]  /*0650*/  LEA.HI R5, R5, R0, RZ, 0x7 ;  /* 0x0000000005057211 */ /* 0x000fe400078f38ff */
[----:B------:R-:W-:-:S04]  /*0660*/  @!P1 LOP3.LUT R8, RZ, R2, RZ, 0x33, !PT ;  /* 0x00000002ff089212 */ /* 0x000fc800078e33ff */
[----:B------:R-:W-:Y:S01]  /*0670*/  LEA.HI.SX32 R5, R5, -R8, 0x19 ;  /* 0x8000000805057211 */ /* 0x000fe200078fcaff */
[----:B------:R-:W-:-:S03]  /*0680*/  IMAD.MOV R6, RZ, RZ, -R8 ;  /* 0x000000ffff067224 */ /* 0x000fc600078e0a08 */
[----:B------:R-:W-:Y:S01]  /*0690*/  VIMNMX R11, PT, PT, R5, 0x1, PT ;  /* 0x00000001050b7848 */ /* 0x000fe20003fe0100 */
[----:B------:R-:W-:-:S03]  /*06a0*/  IMAD R10, R2, R6, R7 ;  /* 0x00000006020a7224 */ /* 0x000fc600078e0207 */
[----:B------:R-:W-:Y:S02]  /*06b0*/  IABS R9, R11 ;  /* 0x0000000b00097213 */ /* 0x000fe40000000000 */
[----:B------:R-:W-:Y:S02]  /*06c0*/  IABS R6, R10 ;  /* 0x0000000a00067213 */ /* 0x000fe40000000000 */
[----:B------:R-:W1:Y:S08]  /*06d0*/  I2F.RP R0, R9 ;  /* 0x0000000900007306 */ /* 0x000e700000209400 */
[----:B-1----:R-:W1:Y:S02]  /*06e0*/  MUFU.RCP R0, R0 ;  /* 0x0000000000007308 */ /* 0x002e640000001000 */
[----:B-1----:R-:W-:-:S06]  /*06f0*/  VIADD R4, R0, 0xffffffe ;  /* 0x0ffffffe00047836 */ /* 0x002fcc0000000000 */
[----:B------:R1:W2:Y:S02]  /*0700*/  F2I.FTZ.U32.TRUNC.NTZ R5, R4 ;  /* 0x0000000400057305 */ /* 0x0002a4000021f000 */
[----:B-1----:R-:W-:Y:S02]  /*0710*/  IMAD.MOV.U32 R4, RZ, RZ, RZ ;  /* 0x000000ffff047224 */ /* 0x002fe400078e00ff */
[----:B--2---:R-:W-:-:S04]  /*0720*/  IMAD.MOV R12, RZ, RZ, -R5 ;  /* 0x000000ffff0c7224 */ /* 0x004fc800078e0a05 */
[----:B------:R-:W-:Y:S01]  /*0730*/  IMAD.MOV.U32 R2, RZ, RZ, R12 ;  /* 0x000000ffff027224 */ /* 0x000fe200078e000c */
[----:B------:R-:W-:-:S03]  /*0740*/  IABS R12, R11 ;  /* 0x0000000b000c7213 */ /* 0x000fc60000000000 */
[----:B------:R-:W-:Y:S02]  /*0750*/  IMAD R7, R2, R9, RZ ;  /* 0x0000000902077224 */ /* 0x000fe400078e02ff */
[----:B------:R-:W-:Y:S02]  /*0760*/  IMAD.MOV.U32 R2, RZ, RZ, R6 ;  /* 0x000000ffff027224 */ /* 0x000fe400078e0006 */
[----:B------:R-:W-:-:S04]  /*0770*/  IMAD.HI.U32 R5, R5, R7, R4 ;  /* 0x0000000705057227 */ /* 0x000fc800078e0004 */
[----:B------:R-:W-:Y:S01]  /*0780*/  IMAD.MOV R7, RZ, RZ, -R12 ;  /* 0x000000ffff077224 */ /* 0x000fe200078e0a0c */
[----:B------:R-:W-:Y:S01]  /*0790*/  IABS R12, R38 ;  /* 0x00000026000c7213 */ /* 0x000fe20000000000 */
[----:B------:R-:W-:Y:S01]  /*07a0*/  IMAD.HI.U32 R0, R5, R2, RZ ;  /* 0x0000000205007227 */ /* 0x000fe200078e00ff */
[----:B------:R-:W-:Y:S02]  /*07b0*/  IABS R5, R39 ;  /* 0x0000002700057213 */ /* 0x000fe40000000000 */
[----:B------:R-:W1:Y:S01]  /*07c0*/  I2F.RP R4, R12 ;  /* 0x0000000c00047306 */ /* 0x000e620000209400 */
[----:B------:R-:W-:-:S05]  /*07d0*/  IMAD R2, R0, R7, R2 ;  /* 0x0000000700027224 */ /* 0x000fca00078e0202 */
[----:B------:R-:W-:Y:S02]  /*07e0*/  ISETP.GT.U32.AND P1, PT, R9, R2, PT ;  /* 0x000000020900720c */ /* 0x000fe40003f24070 */
[----:B-1----:R-:W1:Y:S11]  /*07f0*/  MUFU.RCP R4, R4 ;  /* 0x0000000400047308 */ /* 0x002e760000001000 */
[----:B------:R-:W-:-:S02]  /*0800*/  @!P1 IMAD.IADD R2, R2, 0x1, -R9 ;  /* 0x0000000102029824 */ /* 0x000fc400078e0a09 */
[----:B------:R-:W-:Y:S01]  /*0810*/  @!P1 VIADD R0, R0, 0x1 ;  /* 0x0000000100009836 */ /* 0x000fe20000000000 */
[----:B------:R-:W-:Y:S02]  /*0820*/  ISETP.NE.AND P1, PT, R11, RZ, PT ;  /* 0x000000ff0b00720c */ /* 0x000fe40003f25270 */
[----:B------:R-:W-:Y:S02]  /*0830*/  ISETP.GE.U32.AND P0, PT, R2, R9, PT ;  /* 0x000000090200720c */ /* 0x000fe40003f06070 */
[----:B------:R-:W-:-:S04]  /*0840*/  LOP3.LUT R2, R10, R11, RZ, 0x3c, !PT ;  /* 0x0000000b0a027212 */ /* 0x000fc800078e3cff */
[----:B------:R-:W-:Y:S01]  /*0850*/  ISETP.GE.AND P2, PT, R2, RZ, PT ;  /* 0x000000ff0200720c */ /* 0x000fe20003f46270 */
[----:B-1----:R-:W-:Y:S01]  /*0860*/  VIADD R6, R4, 0xffffffe ;  /* 0x0ffffffe04067836 */ /* 0x002fe20000000000 */
[----:B------:R-:W1:Y:S05]  /*0870*/  I2F.RP R2, R5 ;  /* 0x0000000500027306 */ /* 0x000e6a0000209400 */
[----:B------:R-:W-:-:S04]  /*0880*/  @P0 VIADD R0, R0, 0x1 ;  /* 0x0000000100000836 */ /* 0x000fc80000000000 */
[----:B------:R-:W-:Y:S01]  /*0890*/  IMAD.MOV.U32 R13, RZ, RZ, R0 ;  /* 0x000000ffff0d7224 */ /* 0x000fe200078e0000 */
[----:B------:R2:W3:Y:S03]  /*08a0*/  F2I.FTZ.U32.TRUNC.NTZ R7, R6 ;  /* 0x0000000600077305 */ /* 0x0004e6000021f000 */
[----:B------:R-:W-:Y:S01]  /*08b0*/  @!P2 IMAD.MOV R13, RZ, RZ, -R13 ;  /* 0x000000ffff0da224 */ /* 0x000fe200078e0a0d */
[----:B------:R-:W-:-:S04]  /*08c0*/  @!P1 LOP3.LUT R13, RZ, R11, RZ, 0x33, !PT ;  /* 0x0000000bff0d9212 */ /* 0x000fc800078e33ff */
[----:B-1----:R-:W1:Y:S01]  /*08d0*/  MUFU.RCP R2, R2 ;  /* 0x0000000200027308 */ /* 0x002e620000001000 */
[----:B------:R-:W-:Y:S02]  /*08e0*/  IMAD.MOV R0, RZ, RZ, -R13 ;  /* 0x000000ffff007224 */ /* 0x000fe400078e0a0d */
[----:B--2---:R-:W-:Y:S02]  /*08f0*/  IMAD.MOV.U32 R6, RZ, RZ, RZ ;  /* 0x000000ffff067224 */ /* 0x004fe400078e00ff */
[----:B------:R-:W-:Y:S02]  /*0900*/  IMAD R0, R11, R0, R10 ;  /* 0x000000000b007224 */ /* 0x000fe400078e020a */
[----:B---3--:R-:W-:Y:S02]  /*0910*/  IMAD.MOV R9, RZ, RZ, -R7 ;  /* 0x000000ffff097224 */ /* 0x008fe400078e0a07 */
[----:B------:R-:W-:Y:S02]  /*0920*/  IMAD.IADD R0, R8, 0x1, R0 ;  /* 0x0000000108007824 */ /* 0x000fe400078e0200 */
[----:B------:R-:W-:-:S02]  /*0930*/  IMAD R9, R9, R12, RZ ;  /* 0x0000000c09097224 */ /* 0x000fc400078e02ff */
[----:B------:R-:W-:Y:S02]  /*0940*/  IMAD R17, R0, 0x80, R51 ;  /* 0x0000008000117824 */ /* 0x000fe400078e0233 */
[----:B------:R-:W-:Y:S01]  /*0950*/  IMAD.HI.U32 R6, R7, R9, R6 ;  /* 0x0000000907067227 */ /* 0x000fe200078e0006 */
[--C-:B------:R-:W-:Y:S02]  /*0960*/  SHF.R.U32.HI R7, RZ, 0x5, R3.reuse ;  /* 0x00000005ff077819 */ /* 0x100fe40000011603 */
[----:B------:R-:W-:Y:S01]  /*0970*/  IABS R0, R17 ;  /* 0x0000001100007213 */ /* 0x000fe20000000000 */
[----:B-1----:R-:W-:Y:S01]  /*0980*/  VIADD R2, R2, 0xffffffe ;  /* 0x0ffffffe02027836 */ /* 0x002fe20000000000 */
[----:B------:R-:W-:Y:S01]  /*0990*/  SGXT.U32 R7, R7, 0x2 ;  /* 0x000000020707781a */ /* 0x000fe20000000000 */
[----:B------:R-:W-:Y:S01]  /*09a0*/  IMAD.MOV.U32 R10, RZ, RZ, RZ ;  /* 0x000000ffff0a7224 */ /* 0x000fe200078e00ff */
[----:B------:R1:W-:Y:S01]  /*09b0*/  STL [R1+0x1f0], R17 ;  /* 0x0001f01101007387 */ /* 0x0003e20000100800 */
[----:B------:R-:W-:Y:S01]  /*09c0*/  IMAD.MOV.U32 R9, RZ, RZ, R0 ;  /* 0x000000ffff097224 */ /* 0x000fe200078e0000 */
[----:B------:R-:W-:Y:S01]  /*09d0*/  SHF.R.U32.HI R0, RZ, 0x5, R3 ;  /* 0x00000005ff007819 */ /* 0x000fe20000011603 */
[----:B------:R2:W3:Y:S01]  /*09e0*/  F2I.FTZ.U32.TRUNC.NTZ R11, R2 ;  /* 0x00000002000b7305 */ /* 0x0004e2000021f000 */
[----:B------:R-:W-:Y:S01]  /*09f0*/  ISETP.GE.AND P1, PT, R17, RZ, PT ;  /* 0x000000ff1100720c */ /* 0x000fe20003f26270 */
[----:B------:R-:W-:Y:S01]  /*0a00*/  IMAD.HI.U32 R6, R6, R9, RZ ;  /* 0x0000000906067227 */ /* 0x000fe200078e00ff */
[----:B------:R-:W-:-:S03]  /*0a10*/  R2UR UR7, R0 ;  /* 0x00000000000772ca */ /* 0x000fc600000e0000 */
[----:B------:R-:W-:Y:S02]  /*0a20*/  IMAD.MOV R6, RZ, RZ, -R6 ;  /* 0x000000ffff067224 */ /* 0x000fe400078e0a06 */
[----:B------:R-:W-:Y:S01]  /*0a30*/  IMAD.SHL.U32 R0, R13, 0x200, RZ ;  /* 0x000002000d007824 */ /* 0x000fe200078e00ff */
[----:B--2---:R-:W2:Y:S01]  /*0a40*/  LDC R2, c[0x0][0x3a0] ;  /* 0x0000e800ff027b82 */ /* 0x004ea20000000800 */
[----:B------:R-:W-:-:S03]  /*0a50*/  IMAD R9, R12, R6, R9 ;  /* 0x000000060c097224 */ /* 0x000fc600078e0209 */
[----:B------:R-:W-:Y:S02]  /*0a60*/  LOP3.LUT R7, R0, R7, RZ, 0xfc, !PT ;  /* 0x0000000700077212 */ /* 0x000fe400078efcff */
[----:B------:R-:W-:Y:S01]  /*0a70*/  ISETP.GT.U32.AND P0, PT, R12, R9, PT ;  /* 0x000000090c00720c */ /* 0x000fe20003f04070 */
[--C-:B---3--:R-:W-:Y:S01]  /*0a80*/  IMAD.MOV R4, RZ, RZ, -R11.reuse ;  /* 0x000000ffff047224 */ /* 0x108fe200078e0a0b */
[----:B------:R-:W-:Y:S02]  /*0a90*/  USHF.L.U32 UR4, UR7, 0x15, URZ ;  /* 0x0000001507047899 */ /* 0x000fe400080006ff */
[----:B------:R-:W-:Y:S02]  /*0aa0*/  VIADD R8, R0, UR7 ;  /* 0x0000000700087c36 */ /* 0x000fe40008000000 */
[----:B------:R-:W-:Y:S01]  /*0ab0*/  IMAD R13, R4, R5, RZ ;  /* 0x00000005040d7224 */ /* 0x000fe200078e02ff */
[----:B------:R-:W-:Y:S01]  /*0ac0*/  IABS R4, R7 ;  /* 0x0000000700047213 */ /* 0x000fe20000000000 */
[----:B------:R-:W-:Y:S01]  /*0ad0*/  VIADD R16, R8, 0x1fc ;  /* 0x000001fc08107836 */ /* 0x000fe20000000000 */
[----:B------:R-:W-:Y:S01]  /*0ae0*/  ULOP3.LUT UR4, UR4, 0x600000, URZ, 0xc0, !UPT ;  /* 0x0060000004047892 */ /* 0x000fe2000f8ec0ff */
[----:B------:R-:W-:-:S03]  /*0af0*/  IMAD.HI.U32 R6, R11, R13, R10 ;  /* 0x0000000d0b067227 */ /* 0x000fc600078e000a */
[----:B------:R-:W-:Y:S01]  /*0b00*/  IABS R15, R16 ;  /* 0x00000010000f7213 */ /* 0x000fe20000000000 */
[----:B------:R-:W-:Y:S01]  /*0b10*/  @!P0 IMAD.IADD R9, R9, 0x1, -R12 ;  /* 0x0000000109098824 */ /* 0x000fe200078e0a0c */
[----:B------:R-:W-:Y:S01]  /*0b20*/  ISETP.GE.AND P2, PT, R16, RZ, PT ;  /* 0x000000ff1000720c */ /* 0x000fe20003f46270 */
[----:B------:R-:W-:Y:S01]  /*0b30*/  IMAD.MOV.U32 R11, RZ, RZ, R4 ;  /* 0x000000ffff0b7224 */ /* 0x000fe200078e0004 */
[----:B------:R-:W-:Y:S01]  /*0b40*/  UIADD3 UR12, UPT, UPT, UR10, UR4, URZ ;  /* 0x000000040a0c7290 */ /* 0x000fe2000fffe0ff */
[----:B------:R-:W-:Y:S01]  /*0b50*/  IMAD.HI.U32 R10, R6, R15, RZ ;  /* 0x0000000f060a7227 */ /* 0x000fe200078e00ff */
[----:B------:R-:W-:-:S03]  /*0b60*/  ISETP.GT.U32.AND P0, PT, R12, R9, PT ;  /* 0x000000090c00720c */ /* 0x000fc60003f04070 */
[----:B------:R-:W-:Y:S02]  /*0b70*/  IMAD.MOV R10, RZ, RZ, -R10 ;  /* 0x000000ffff0a7224 */ /* 0x000fe400078e0a0a */
[----:B------:R-:W-:-:S04]  /*0b80*/  IMAD.HI.U32 R4, R6, R11, RZ ;  /* 0x0000000b06047227 */ /* 0x000fc800078e00ff */
[----:B------:R-:W-:Y:S02]  /*0b90*/  IMAD R15, R5, R10, R15 ;  /* 0x0000000a050f7224 */ /* 0x000fe400078e020f */
[----:B--2---:R-:W-:Y:S02]  /*0ba0*/  VIADD R10, R2, 0xfffffffe ;  /* 0xfffffffe020a7836 */ /* 0x004fe40000000000 */
[----:B------:R-:W-:Y:S02]  /*0bb0*/  IMAD.MOV R4, RZ, RZ, -R4 ;  /* 0x000000ffff047224 */ /* 0x000fe400078e0a04 */
[----:B------:R-:W-:Y:S01]  /*0bc0*/  @!P0 IMAD.IADD R9, R9, 0x1, -R12 ;  /* 0x0000000109098824 */ /* 0x000fe200078e0a0c */
[----:B------:R-:W-:Y:S01]  /*0bd0*/  ISETP.GE.U32.AND P3, PT, R10, 0x7fffffdf, PT ;  /* 0x7fffffdf0a00780c */ /* 0x000fe20003f66070 */
[----:B------:R-:W-:Y:S02]  /*0be0*/  VIADD R13, R2, 0xffffffff ;  /* 0xffffffff020d7836 */ /* 0x000fe40000000000 */
[----:B------:R-:W-:-:S02]  /*0bf0*/  IMAD R4, R5, R4, R11 ;  /* 0x0000000405047224 */ /* 0x000fc400078e020b */
[C---:B------:R-:W-:Y:S01]  /*0c00*/  VIADD R11, R2.reuse, 0xfffffffd ;  /* 0xfffffffd020b7836 */ /* 0x040fe20000000000 */
[----:B------:R-:W-:Y:S01]  /*0c10*/  ISETP.GE.U32.AND P0, PT, R13, 0x7fffffe0, PT ;  /* 0x7fffffe00d00780c */ /* 0x000fe20003f06070 */
[C---:B------:R-:W-:Y:S02]  /*0c20*/  VIADD R12, R2.reuse, 0xfffffffc ;  /* 0xfffffffc020c7836 */ /* 0x040fe40000000000 */
[----:B------:R-:W-:Y:S01]  /*0c30*/  IMAD.MOV.U32 R10, RZ, RZ, R9 ;  /* 0x000000ffff0a7224 */ /* 0x000fe200078e0009 */
[----:B------:R-:W-:Y:S01]  /*0c40*/  ISETP.GE.U32.AND P5, PT, R11, 0x7fffffde, PT ;  /* 0x7fffffde0b00780c */ /* 0x000fe20003fa6070 */
[----:B------:R-:W-:Y:S01]  /*0c50*/  VIADD R13, R2, 0xfffffffb ;  /* 0xfffffffb020d7836 */ /* 0x000fe20000000000 */
[----:B------:R-:W-:Y:S01]  /*0c60*/  ISETP.GE.U32.AND P4, PT, R12, 0x7fffffdd, PT ;  /* 0x7fffffdd0c00780c */ /* 0x000fe20003f86070 */
[----:B------:R-:W-:Y:S01]  /*0c70*/  @!P1 IMAD.MOV R10, RZ, RZ, -R10 ;  /* 0x000000ffff0a9224 */ /* 0x000fe200078e0a0a */
[----:B------:R-:W-:Y:S02]  /*0c80*/  ISETP.NE.U32.AND P1, PT, R51, RZ, PT ;  /* 0x000000ff3300720c */ /* 0x000fe40003f25070 */
[----:B------:R-:W-:Y:S01]  /*0c90*/  @!P6 LOP3.LUT R10, RZ, R38, RZ, 0x33, !PT ;  /* 0x00000026ff0ae212 */ /* 0x000fe200078e33ff */
[----:B01--4-:R-:W-:Y:S10]  /*0ca0*/  BRA.U UP0, `(.L_x_5) ;  /* 0x0000000100187547 */ /* 0x013ff4000b800000 */
[----:B------:R-:W-:Y:S01]  /*0cb0*/  ELECT P6, URZ, PT ;  /* 0x0000000000ff782f */ /* 0x000fe200038c0000 */
[----:B------:R-:W-:Y:S01]  /*0cc0*/  IMAD.MOV.U32 R9, RZ, RZ, 0x1 ;  /* 0x00000001ff097424 */ /* 0x000fe200078e00ff */
[----:B------:R-:W-:Y:S01]  /*0cd0*/  UMOV UR4, 0x40 ;  /* 0x0000004000047882 */ /* 0x000fe20000000000 */
[----:B------:R-:W-:Y:S01]  /*0ce0*/  UVIRTCOUNT.DEALLOC.SMPOOL 0x80 ;  /* 0x000000800000784c */ /* 0x000fe20000000000 */
[----:B------:R-:W-:-:S09]  /*0cf0*/  ULEA UR4, UR5, UR4, 0x18 ;  /* 0x0000000405047291 */ /* 0x000fd2000f8ec0ff */
[----:B------:R0:W-:Y:S03]  /*0d00*/  @P6 STS.U8 [UR4], R9 ;  /* 0x00000009ff006988 */ /* 0x0001e60008000004 */
.L_x_5:
[----:B------:R-:W-:Y:S01]  /*0d10*/  STTM.x64 tmem[UR12], RZ ;  /* 0x000000ff000079ed */ /* 0x000fe2000834000c */
[----:B------:R-:W-:Y:S01]  /*0d20*/  STTM.x64 tmem[UR12+0x40], RZ ;  /* 0x000040ff000079ed */ /* 0x000fe2000834000c */
[----:B------:R-:W-:Y:S01]  /*0d30*/  STTM.x64 tmem[UR12+0x80], RZ ;  /* 0x000080ff000079ed */ /* 0x000fe2000834000c */
[----:B------:R-:W-:Y:S01]  /*0d40*/  STTM.x64 tmem[UR12+0xc0], RZ ;  /* 0x0000c0ff000079ed */ /* 0x000fe2000834000c */
[----:B------:R-:W-:Y:S01]  /*0d50*/  STTM.x64 tmem[UR12+0x100], RZ ;  /* 0x000100ff000079ed */ /* 0x000fe2000834000c */
[----:B------:R-:W-:Y:S01]  /*0d60*/  STTM.x64 tmem[UR12+0x140], RZ ;  /* 0x000140ff000079ed */ /* 0x000fe2000834000c */
[----:B------:R-:W-:Y:S01]  /*0d70*/  STTM.x64 tmem[UR12+0x180], RZ ;  /* 0x000180ff000079ed */ /* 0x000fe2000834000c */
[----:B------:R-:W-:Y:S01]  /*0d80*/  STTM.x64 tmem[UR12+0x1c0], RZ ;  /* 0x0001c0ff000079ed */ /* 0x000fe2000834000c */
[----:B------:R-:W1:Y:S02]  /*0d90*/  FENCE.VIEW.ASYNC.T ;  /* 0x00000000000073c6 */ /* 0x000e640000000200 */
[----:B-1----:R-:W-:Y:S01]  /*0da0*/  VOTEU.ALL UP1, P1 ;  /* 0x0000000000ff7886 */ /* 0x002fe20000820000 */
[----:B------:R-:W-:Y:S01]  /*0db0*/  VOTEU.ALL UP2, P1 ;  /* 0x0000000000ff7886 */ /* 0x000fe20000840000 */
[----:B------:R-:W-:-:S02]  /*0dc0*/  IMAD R10, R10, UR9, RZ ;  /* 0x000000090a0a7c24 */ /* 0x000fc4000f8e02ff */
[----:B------:R-:W-:Y:S01]  /*0dd0*/  IMAD.SHL.U32 R14, R82, 0x2, RZ ;  /* 0x00000002520e7824 */ /* 0x000fe200078e00ff */
[----:B------:R-:W-:-:S04]  /*0de0*/  @!UP1 UIADD3 UR4, UPT, UPT, -UR6, 0x100000, URZ ;  /* 0x0010000006049890 */ /* 0x000fc8000fffe1ff */
[----:B------:R-:W-:Y:S02]  /*0df0*/  @!UP1 USHF.L.U32 UR5, UR4, 0xb, URZ ;  /* 0x0000000b04059899 */ /* 0x000fe400080006ff */
[----:B------:R-:W-:Y:S01]  /*0e00*/  @!UP1 USHF.L.U32 UR4, UR4, 0x1, URZ ;  /* 0x0000000104049899 */ /* 0x000fe200080006ff */
[----:B------:R-:W-:Y:S01]  /*0e10*/  BAR.SYNC.DEFER_BLOCKING 0x0 ;  /* 0x0000000000007b1d */ /* 0x000fe20000010000 */
[----:B0-----:R-:W-:Y:S02]  /*0e20*/  SHF.R.S32.HI R9, RZ, 0x1f, R10 ;  /* 0x0000001fff097819 */ /* 0x001fe4000001140a */
[----:B------:R-:W-:Y:S02]  /*0e30*/  PRMT R113, RZ, 0x7610, R113 ;  /* 0x00007610ff717816 */ /* 0x000fe40000000071 */
[----:B------:R-:W-:Y:S02]  /*0e40*/  PRMT R112, RZ, 0x7610, R112 ;  /* 0x00007610ff707816 */ /* 0x000fe40000000070 */
[----:B------:R-:W-:Y:S01]  /*0e50*/  PRMT R111, RZ, 0x7610, R111 ;  /* 0x00007610ff6f7816 */ /* 0x000fe2000000006f */
[----:B------:R0:W-:Y:S01]  /*0e60*/  STL [R1+0x150], R10 ;  /* 0x0001500a01007387 */ /* 0x0001e20000100800 */
[----:B------:R-:W-:-:S02]  /*0e70*/  VIADD R20, R2, 0xffffffe5 ;  /* 0xffffffe502147836 */ /* 0x000fc40000000000 */
[C---:B------:R-:W-:Y:S01]  /*0e80*/  VIADD R22, R2.reuse, 0xffffffe6 ;  /* 0xffffffe602167836 */ /* 0x040fe20000000000 */
[----:B------:R1:W-:Y:S01]  /*0e90*/  STL [R1+0x1f4], R9 ;  /* 0x0001f40901007387 */ /* 0x0003e20000100800 */
[C---:B------:R-:W-:Y:S02]  /*0ea0*/  VIADD R52, R2.reuse, 0xffffffe0 ;  /* 0xffffffe002347836 */ /* 0x040fe40000000000 */
[C---:B------:R-:W-:Y:S02]  /*0eb0*/  VIADD R23, R2.reuse, 0xffffffe2 ;  /* 0xffffffe202177836 */ /* 0x040fe40000000000 */
[----:B------:R-:W-:Y:S01]  /*0ec0*/  VIADD R24, R2, 0xffffffe3 ;  /* 0xffffffe302187836 */ /* 0x000fe20000000000 */
[----:B0-----:R-:W-:Y:S01]  /*0ed0*/  IADD3 R10, P6, PT, R10, UR20, RZ ;  /* 0x000000140a0a7c10 */ /* 0x001fe2000ffde0ff */
[----:B------:R-:W-:Y:S02]  /*0ee0*/  VIADD R25, R2, 0xffffffe7 ;  /* 0xffffffe702197836 */ /* 0x000fe40000000000 */
[----:B------:R-:W-:Y:S01]  /*0ef0*/  IMAD.SHL.U32 R28, R82, 0x4, RZ ;  /* 0x00000004521c7824 */ /* 0x000fe200078e00ff */
[----:B------:R-:W-:Y:S01]  /*0f00*/  IADD3.X R11, PT, PT, R9, UR21, RZ, P6, !PT ;  /* 0x00000015090b7c10 */ /* 0x000fe2000b7fe4ff */
[----:B------:R-:W0:Y:S01]  /*0f10*/  LDCU UR9, c[0x0][0x3b0] ;  /* 0x00007600ff0977ac */ /* 0x000e220008000800 */
[----:B------:R-:W2:Y:S02]  /*0f20*/  FENCE.VIEW.ASYNC.S ;  /* 0x00000000000073c6 */ /* 0x000ea40000000000 */
[----:B--2---:R2:W3:Y:S02]  /*0f30*/  @!UP2 SYNCS.EXCH.64 URZ, [UR8], UR4 ;  /* 0x0000000408ffa5b2 */ /* 0x0044e40008000100 */
[----:B---3--:R-:W-:Y:S01]  /*0f40*/  BAR.SYNC.DEFER_BLOCKING 0x0 ;  /* 0x0000000000007b1d */ /* 0x008fe20000010000 */
[----:B-1----:R-:W-:-:S02]  /*0f50*/  SHF.R.S32.HI R9, RZ, 0x1f, R82 ;  /* 0x0000001fff097819 */ /* 0x002fc40000011452 */
[----:B------:R-:W-:Y:S02]  /*0f60*/  IADD3 R12, P6, PT, R10, R82, RZ ;  /* 0x000000520a0c7210 */ /* 0x000fe40007fde0ff */
[----:B------:R-:W-:Y:S01]  /*0f70*/  SHF.R.S32.HI R18, RZ, 0x1f, R14 ;  /* 0x0000001fff127819 */ /* 0x000fe2000001140e */
[----:B------:R1:W-:Y:S04]  /*0f80*/  STL [R1+0x1d0], R9 ;  /* 0x0001d00901007387 */ /* 0x0003e80000100800 */
[----:B------:R3:W-:Y:S04]  /*0f90*/  STL [R1+0x1cc], R14 ;  /* 0x0001cc0e01007387 */ /* 0x0007e80000100800 */
[----:B------:R4:W-:Y:S04]  /*0fa0*/  STL [R1+0x26c], R18 ;  /* 0x00026c1201007387 */ /* 0x0009e80000100800 */
[----:B------:R-:W5:Y:S01]  /*0fb0*/  @!P0 LDG.E.U8 R79, desc[UR24][R10.64] ;  /* 0x000000180a4f8981 */ /* 0x000f62000c1e1100 */
[----:B------:R-:W-:Y:S01]  /*0fc0*/  ISETP.GE.U32.AND P0, PT, R13, 0x7fffffdc, PT ;  /* 0x7fffffdc0d00780c */ /* 0x000fe20003f06070 */
[----:B------:R-:W-:Y:S01]  /*0fd0*/  IMAD.X R13, R9, 0x1, R11, P6 ;  /* 0x00000001090d7824 */ /* 0x000fe200030e060b */
[----:B------:R-:W-:Y:S01]  /*0fe0*/  IADD3 R16, P6, PT, R14, R10, RZ ;  /* 0x0000000a0e107210 */ /* 0x000fe20007fde0ff */
[----:B-1----:R-:W-:-:S02]  /*0ff0*/  VIADD R9, R2, 0xfffffffa ;  /* 0xfffffffa02097836 */ /* 0x002fc40000000000 */
[----:B---3--:R-:W-:Y:S01]  /*1000*/  IMAD R14, R82, 0x3, RZ ;  /* 0x00000003520e7824 */ /* 0x008fe200078e02ff */
[----:B------:R1:W3:Y:S01]  /*1010*/  @!P3 LDG.E.U8 R113, desc[UR24][R12.64] ;  /* 0x000000180c71b981 */ /* 0x0002e2000c1e1100 */
[----:B------:R-:W-:Y:S01]  /*1020*/  IMAD.X R17, R18, 0x1, R11, P6 ;  /* 0x0000000112117824 */ /* 0x000fe200030e060b */
[----:B------:R-:W-:Y:S01]  /*1030*/  ISETP.GE.U32.AND P3, PT, R9, 0x7fffffdb, PT ;  /* 0x7fffffdb0900780c */ /* 0x000fe20003f66070 */
[----:B------:R-:W-:Y:S01]  /*1040*/  VIADD R9, R2, 0xfffffff9 ;  /* 0xfffffff902097836 */ /* 0x000fe20000000000 */
[----:B----4-:R-:W-:Y:S01]  /*1050*/  IADD3 R18, P6, PT, R14, R10, RZ ;  /* 0x0000000a0e127210 */ /* 0x010fe20007fde0ff */
[----:B------:R4:W-:Y:S04]  /*1060*/  STL [R1+0x1c8], R14 ;  /* 0x0001c80e01007387 */ /* 0x0009e80000100800 */
[----:B------:R0:W2:Y:S01]  /*1070*/  @!P5 LDG.E.U8 R112, desc[UR24][R16.64] ;  /* 0x000000181070d981 */ /* 0x0000a2000c1e1100 */
[----:B-1----:R-:W-:-:S02]  /*1080*/  SHF.R.S32.HI R12, RZ, 0x1f, R14 ;  /* 0x0000001fff0c7819 */ /* 0x002fc4000001140e */
[----:B------:R-:W-:Y:S01]  /*1090*/  ISETP.GE.U32.AND P5, PT, R9, 0x7fffffda, PT ;  /* 0x7fffffda0900780c */ /* 0x000fe20003fa6070 */
[C---:B------:R-:W-:Y:S02]  /*10a0*/  VIADD R9, R2.reuse, 0xffffffed ;  /* 0xffffffed02097836 */ /* 0x040fe40000000000 */
[----:B----4-:R-:W-:Y:S02]  /*10b0*/  VIADD R14, R2, 0xffffffec ;  /* 0xffffffec020e7836 */ /* 0x010fe40000000000 */
[----:B------:R-:W-:Y:S01]  /*10c0*/  IMAD.X R19, R12, 0x1, R11, P6 ;  /* 0x000000010c137824 */ /* 0x000fe200030e060b */
[----:B------:R1:W-:Y:S02]  /*10d0*/  STL [R1+0x268], R12 ;  /* 0x0002680c01007387 */ /* 0x0003e40000100800 */
[----:B------:R-:W-:Y:S02]  /*10e0*/  ISETP.GE.U32.AND P6, PT, R14, 0x7fffffcd, PT ;  /* 0x7fffffcd0e00780c */ /* 0x000fe40003fc6070 */
[----:B------:R4:W2:Y:S01]  /*10f0*/  @!P4 LDG.E.U8 R111, desc[UR24][R18.64] ;  /* 0x00000018126fc981 */ /* 0x0008a2000c1e1100 */
[----:B------:R-:W-:Y:S01]  /*1100*/  ISETP.GE.U32.AND P4, PT, R9, 0x7fffffce, PT ;  /* 0x7fffffce0900780c */ /* 0x000fe20003f86070 */
[----:B------:R-:W-:-:S02]  /*1110*/  VIADD R9, R2, 0xffffffef ;  /* 0xffffffef02097836 */ /* 0x000fc40000000000 */
[----:B-1----:R-:W-:Y:S01]  /*1120*/  VIADD R12, R2, 0xffffffee ;  /* 0xffffffee020c7836 */ /* 0x002fe20000000000 */
[----:B------:R-:W-:Y:S02]  /*1130*/  SEL R14, RZ, 0x1, P6 ;  /* 0x00000001ff0e7807 */ /* 0x000fe40003000000 */
[----:B0-----:R-:W-:Y:S02]  /*1140*/  SEL R17, RZ, 0x1fffe, P4 ;  /* 0x0001fffeff117807 */ /* 0x001fe40002000000 */
[----:B------:R-:W-:Y:S01]  /*1150*/  ISETP.GE.U32.AND P6, PT, R12, 0x7fffffcf, PT ;  /* 0x7fffffcf0c00780c */ /* 0x000fe20003fc6070 */
[C---:B------:R-:W-:Y:S01]  /*1160*/  VIADD R12, R2.reuse, 0xffffffe8 ;  /* 0xffffffe8020c7836 */ /* 0x040fe20000000000 */
[----:B------:R-:W-:Y:S01]  /*1170*/  ISETP.GE.U32.AND P4, PT, R9, 0x7fffffd0, PT ;  /* 0x7fffffd00900780c */ /* 0x000fe20003f86070 */
[C---:B------:R-:W-:Y:S01]  /*1180*/  VIADD R9, R2.reuse, 0xffffffe9 ;  /* 0xffffffe902097836 */ /* 0x040fe20000000000 */
[----:B------:R-:W-:Y:S01]  /*1190*/  SEL R13, RZ, 0x4, P6 ;  /* 0x00000004ff0d7807 */ /* 0x000fe20003000000 */
[----:B------:R-:W-:Y:S01]  /*11a0*/  VIADD R16, R2, 0xffffffea ;  /* 0xffffffea02107836 */ /* 0x000fe20000000000 */
[----:B------:R-:W-:-:S02]  /*11b0*/  ISETP.GE.U32.AND P6, PT, R12, 0x7fffffc9, PT ;  /* 0x7fffffc90c00780c */ /* 0x000fc40003fc6070 */
[----:B------:R-:W-:Y:S02]  /*11c0*/  SEL R12, RZ, 0x7fff8, P4 ;  /* 0x0007fff8ff0c7807 */ /* 0x000fe40002000000 */
[----:B------:R-:W-:Y:S01]  /*11d0*/  ISETP.GE.U32.AND P4, PT, R9, 0x7fffffca, PT ;  /* 0x7fffffca0900780c */ /* 0x000fe20003f86070 */
[----:B------:R-:W-:Y:S01]  /*11e0*/  VIADD R9, R2, 0xffffffeb ;  /* 0xffffffeb02097836 */ /* 0x000fe20000000000 */
[----:B----4-:R-:W-:Y:S02]  /*11f0*/  SEL R18, RZ, 0x1, P6 ;  /* 0x00000001ff127807 */ /* 0x010fe40003000000 */
[----:B------:R-:W-:Y:S01]  /*1200*/  ISETP.GE.U32.AND P6, PT, R16, 0x7fffffcb, PT ;  /* 0x7fffffcb1000780c */ /* 0x000fe20003fc6070 */
[----:B------:R-:W-:Y:S01]  /*1210*/  VIADD R16, R2, 0xffffffe4 ;  /* 0xffffffe402107836 */ /* 0x000fe20000000000 */
[----:B------:R-:W-:Y:S02]  /*1220*/  SEL R19, RZ, 0x1fffe, P4 ;  /* 0x0001fffeff137807 */ /* 0x000fe40002000000 */
[----:B------:R-:W-:-:S02]  /*1230*/  ISETP.GE.U32.AND P4, PT, R9, 0x7fffffcc, PT ;  /* 0x7fffffcc0900780c */ /* 0x000fc40003f86070 */
[----:B------:R-:W-:Y:S02]  /*1240*/  SEL R9, RZ, 0x4, P6 ;  /* 0x00000004ff097807 */ /* 0x000fe40003000000 */
[----:B------:R-:W-:Y:S02]  /*1250*/  ISETP.GE.U32.AND P6, PT, R16, 0x7fffffc5, PT ;  /* 0x7fffffc51000780c */ /* 0x000fe40003fc6070 */
[----:B------:R-:W-:Y:S02]  /*1260*/  SEL R16, RZ, 0x7fff8, P4 ;  /* 0x0007fff8ff107807 */ /* 0x000fe40002000000 */
[----:B------:R-:W-:Y:S01]  /*1270*/  ISETP.GE.U32.AND P4, PT, R20, 0x7fffffc6, PT ;  /* 0x7fffffc61400780c */ /* 0x000fe20003f86070 */
[----:B------:R-:W-:Y:S01]  /*1280*/  VIADD R20, R2, 0xffffffe1 ;  /* 0xffffffe102147836 */ /* 0x000fe20000000000 */
[----:B------:R-:W-:Y:S02]  /*1290*/  SEL R21, RZ, 0x1, P6 ;  /* 0x00000001ff157807 */ /* 0x000fe40003000000 */
[----:B------:R-:W-:-:S02]  /*12a0*/  ISETP.GE.U32.AND P6, PT, R22, 0x7fffffc7, PT ;  /* 0x7fffffc71600780c */ /* 0x000fc40003fc6070 */
[----:B------:R-:W-:Y:S02]  /*12b0*/  SEL R22, RZ, 0x1fffe, P4 ;  /* 0x0001fffeff167807 */ /* 0x000fe40002000000 */
[----:B------:R-:W-:-:S04]  /*12c0*/  ISETP.GE.U32.AND P4, PT, R20, 0x7fffffc2, PT ;  /* 0x7fffffc21400780c */ /* 0x000fc80003f86070 */
[----:B------:R-:W-:Y:S02]  /*12d0*/  SEL R26, RZ, 0x1fffe, P4 ;  /* 0x0001fffeff1a7807 */ /* 0x000fe40002000000 */
[----:B------:R-:W-:Y:S01]  /*12e0*/  ISETP.GE.U32.AND P4, PT, R52, 0x7fffffc1, PT ;  /* 0x7fffffc13400780c */ /* 0x000fe20003f86070 */
[----:B------:R-:W-:Y:S01]  /*12f0*/  IMAD.IADD R14, R14, 0x1, R17 ;  /* 0x000000010e0e7824 */ /* 0x000fe200078e0211 */
[----:B------:R-:W-:Y:S02]  /*1300*/  SEL R20, RZ, 0x4, P6 ;  /* 0x00000004ff147807 */ /* 0x000fe40003000000 */
[----:B------:R-:W-:Y:S02]  /*1310*/  ISETP.GE.U32.AND P6, PT, R23, 0x7fffffc3, PT ;  /* 0x7fffffc31700780c */ /* 0x000fe40003fc6070 */
[----:B------:R-:W-:Y:S02]  /*1320*/  SEL R17, RZ, 0x1, P4 ;  /* 0x00000001ff117807 */ /* 0x000fe40002000000 */
[----:B------:R-:W-:-:S02]  /*1330*/  SEL R23, RZ, 0x4, P6 ;  /* 0x00000004ff177807 */ /* 0x000fc40003000000 */
[----:B------:R-:W-:Y:S01]  /*1340*/  ISETP.GE.U32.AND P6, PT, R24, 0x7fffffc4, PT ;  /* 0x7fffffc41800780c */ /* 0x000fe20003fc6070 */
[----:B------:R-:W-:Y:S01]  /*1350*/  IMAD.IADD R17, R17, 0x1, R26 ;  /* 0x0000000111117824 */ /* 0x000fe200078e021a */
[----:B------:R-:W-:Y:S01]  /*1360*/  LOP3.LUT R14, R14, 0x3, RZ, 0xc0, !PT ;  /* 0x000000030e0e7812 */ /* 0x000fe200078ec0ff */
[----:B------:R-:W-:Y:S01]  /*1370*/  IMAD.IADD R18, R18, 0x1, R19 ;  /* 0x0000000112127824 */ /* 0x000fe200078e0213 */
[----:B------:R-:W-:Y:S01]  /*1380*/  SEL R24, RZ, 0x7fff8, P6 ;  /* 0x0007fff8ff187807 */ /* 0x000fe20003000000 */
[----:B------:R-:W-:Y:S01]  /*1390*/  IMAD.IADD R21, R21, 0x1, R22 ;  /* 0x0000000115157824 */ /* 0x000fe200078e0216 */
[----:B------:R-:W-:Y:S02]  /*13a0*/  ISETP.GE.U32.AND P6, PT, R25, 0x7fffffc8, PT ;  /* 0x7fffffc81900780c */ /* 0x000fe40003fc6070 */
[----:B------:R-:W-:Y:S02]  /*13b0*/  LOP3.LUT R17, R17, 0x3, RZ, 0xc0, !PT ;  /* 0x0000000311117812 */ /* 0x000fe400078ec0ff */
[----:B------:R-:W-:-:S02]  /*13c0*/  IADD3 R14, PT, PT, R14, R12, R13 ;  /* 0x0000000c0e0e7210 */ /* 0x000fc40007ffe00d */
[----:B------:R-:W-:Y:S02]  /*13d0*/  LOP3.LUT R18, R18, 0x3, RZ, 0xc0, !PT ;  /* 0x0000000312127812 */ /* 0x000fe400078ec0ff */
[----:B------:R-:W-:Y:S02]  /*13e0*/  SEL R13, RZ, 0x7fff8, P6 ;  /* 0x0007fff8ff0d7807 */ /* 0x000fe40003000000 */
[----:B------:R-:W-:Y:S02]  /*13f0*/  IADD3 R17, PT, PT, R17, R24, R23 ;  /* 0x0000001811117210 */ /* 0x000fe40007ffe017 */
[----:B------:R-:W-:Y:S02]  /*1400*/  LOP3.LUT R21, R21, 0x3, RZ, 0xc0, !PT ;  /* 0x0000000315157812 */ /* 0x000fe400078ec0ff */
[----:B------:R-:W-:Y:S02]  /*1410*/  SHF.R.S32.HI R27, RZ, 0x1f, R28 ;  /* 0x0000001fff1b7819 */ /* 0x000fe4000001141c */
[----:B------:R-:W-:-:S02]  /*1420*/  IADD3 R12, P6, PT, R28, R10, RZ ;  /* 0x0000000a1c0c7210 */ /* 0x000fc40007fde0ff */
[----:B------:R-:W-:Y:S01]  /*1430*/  IADD3 R9, PT, PT, R18, R16, R9 ;  /* 0x0000001012097210 */ /* 0x000fe20007ffe009 */
[----:B------:R-:W-:Y:S01]  /*1440*/  IMAD R16, R82, 0x5, RZ ;  /* 0x0000000552107824 */ /* 0x000fe200078e02ff */
[----:B------:R-:W-:Y:S01]  /*1450*/  IADD3 R20, PT, PT, R21, R13, R20 ;  /* 0x0000000d15147210 */ /* 0x000fe20007ffe014 */
[----:B------:R-:W-:Y:S01]  /*1460*/  IMAD.X R13, R27, 0x1, R11, P6 ;  /* 0x000000011b0d7824 */ /* 0x000fe200030e060b */
[----:B------:R-:W-:Y:S02]  /*1470*/  LOP3.LUT R17, R17, 0xf, RZ, 0xc0, !PT ;  /* 0x0000000f11117812 */ /* 0x000fe400078ec0ff */
[----:B------:R-:W-:Y:S01]  /*1480*/  PRMT R110, RZ, 0x7610, R110 ;  /* 0x00007610ff6e7816 */ /* 0x000fe2000000006e */
[----:B------:R-:W-:Y:S01]  /*1490*/  STL [R1+0x1c4], R28 ;  /* 0x0001c41c01007387 */ /* 0x000fe20000100800 */
[----:B------:R-:W-:Y:S01]  /*14a0*/  SHF.R.S32.HI R18, RZ, 0x1f, R16 ;  /* 0x0000001fff127819 */ /* 0x000fe20000011410 */
[----:B------:R-:W-:Y:S02]  /*14b0*/  IMAD R17, R20, 0x10, R17 ;  /* 0x0000001014117824 */ /* 0x000fe400078e0211 */
[----:B------:R-:W-:Y:S01]  /*14c0*/  STL [R1+0x264], R27 ;  /* 0x0002641b01007387 */ /* 0x000fe20000100800 */
[----:B------:R-:W-:-:S03]  /*14d0*/  IMAD.SHL.U32 R9, R9, 0x100, RZ ;  /* 0x0000010009097824 */ /* 0x000fc600078e00ff */
[----:B------:R0:W-:Y:S04]  /*14e0*/  STL [R1+0x1c0], R16 ;  /* 0x0001c01001007387 */ /* 0x0001e80000100800 */
[----:B------:R1:W4:Y:S01]  /*14f0*/  @!P0 LDG.E.U8 R110, desc[UR24][R12.64] ;  /* 0x000000180c6e8981 */ /* 0x000322000c1e1100 */
[----:B------:R-:W-:Y:S02]  /*1500*/  LOP3.LUT R19, R17, 0xff, RZ, 0xc0, !PT ;  /* 0x000000ff11137812 */ /* 0x000fe400078ec0ff */
[----:B0-----:R-:W-:Y:S01]  /*1510*/  IADD3 R16, P6, PT, R16, R10, RZ ;  /* 0x0000000a10107210 */ /* 0x001fe20007fde0ff */
[----:B-1----:R-:W-:Y:S01]  /*1520*/  IMAD R12, R82, 0x6, RZ ;  /* 0x00000006520c7824 */ /* 0x002fe200078e02ff */
[----:B------:R-:W-:Y:S01]  /*1530*/  LOP3.LUT R9, R9, 0xf00, RZ, 0xe2, !PT ;  /* 0x00000f0009097812 */ /* 0x000fe200078ee2ff */
[----:B------:R0:W-:Y:S02]  /*1540*/  STL [R1+0x260], R18 ;  /* 0x0002601201007387 */ /* 0x0001e40000100800 */
[----:B------:R-:W-:Y:S01]  /*1550*/  IMAD.X R17, R18, 0x1, R11, P6 ;  /* 0x0000000112117824 */ /* 0x000fe200030e060b */
[----:B------:R-:W-:Y:S01]  /*1560*/  PRMT R109, RZ, 0x7610, R109 ;  /* 0x00007610ff6d7816 */ /* 0x000fe2000000006d */
[----:B------:R1:W-:Y:S01]  /*1570*/  STL [R1+0x1bc], R12 ;  /* 0x0001bc0c01007387 */ /* 0x0003e20000100800 */
[----:B------:R-:W-:Y:S01]  /*1580*/  IMAD R14, R14, 0x1000, R9 ;  /* 0x000010000e0e7824 */ /* 0x000fe200078e0209 */
[----:B0-----:R-:W-:-:S03]  /*1590*/  SHF.R.S32.HI R18, RZ, 0x1f, R12 ;  /* 0x0000001fff127819 */ /* 0x001fc6000001140c */
[----:B------:R0:W2:Y:S01]  /*15a0*/  @!P3 LDG.E.U8 R109, desc[UR24][R16.64] ;  /* 0x00000018106db981 */ /* 0x0000a2000c1e1100 */
[----:B-1----:R-:W-:Y:S01]  /*15b0*/  IADD3 R12, P6, PT, R12, R10, RZ ;  /* 0x0000000a0c0c7210 */ /* 0x002fe20007fde0ff */
[----:B------:R-:W-:Y:S01]  /*15c0*/  VIADD R9, R2, 0xfffffff8 ;  /* 0xfffffff802097836 */ /* 0x000fe20000000000 */
[----:B------:R-:W-:Y:S01]  /*15d0*/  PRMT R108, RZ, 0x7610, R108 ;  /* 0x00007610ff6c7816 */ /* 0x000fe2000000006c */
[----:B------:R-:W-:Y:S02]  /*15e0*/  IMAD.IADD R14, R14, 0x1, R19 ;  /* 0x000000010e0e7824 */ /* 0x000fe400078e0213 */
[----:B------:R-:W-:Y:S02]  /*15f0*/  IMAD.X R13, R18, 0x1, R11, P6 ;  /* 0x00000001120d7824 */ /* 0x000fe400030e060b */
[----:B0-----:R-:W-:Y:S01]  /*1600*/  IMAD R17, R82, 0x7, RZ ;  /* 0x0000000752117824 */ /* 0x001fe200078e02ff */
[----:B------:R-:W-:Y:S01]  /*1610*/  ISETP.GE.U32.AND P0, PT, R9, 0x7fffffd9, PT ;  /* 0x7fffffd90900780c */ /* 0x000fe20003f06070 */
[----:B------:R0:W-:Y:S01]  /*1620*/  STL [R1+0x25c], R18 ;  /* 0x00025c1201007387 */ /* 0x0001e20000100800 */
[----:B------:R-:W-:-:S02]  /*1630*/  VIADD R9, R2, 0xfffffff7 ;  /* 0xfffffff702097836 */ /* 0x000fc40000000000 */
[----:B------:R-:W-:Y:S01]  /*1640*/  SHF.R.S32.HI R16, RZ, 0x1f, R17 ;  /* 0x0000001fff107819 */ /* 0x000fe20000011411 */
[----:B------:R1:W2:Y:S01]  /*1650*/  @!P5 LDG.E.U8 R108, desc[UR24][R12.64] ;  /* 0x000000180c6cd981 */ /* 0x0002a2000c1e1100 */
[----:B------:R-:W-:Y:S02]  /*1660*/  LOP3.LUT R14, R14, 0xffff, RZ, 0xc0, !PT ;  /* 0x0000ffff0e0e7812 */ /* 0x000fe400078ec0ff */
[----:B0-----:R-:W-:Y:S01]  /*1670*/  IADD3 R18, P6, PT, R17, R10, RZ ;  /* 0x0000000a11127210 */ /* 0x001fe20007fde0ff */
[----:B------:R-:W-:Y:S01]  /*1680*/  STL [R1+0x1b8], R17 ;  /* 0x0001b81101007387 */ /* 0x000fe20000100800 */
[----:B-1----:R-:W-:Y:S01]  /*1690*/  IMAD.SHL.U32 R12, R82, 0x8, RZ ;  /* 0x00000008520c7824 */ /* 0x002fe200078e00ff */
[----:B------:R-:W-:Y:S02]  /*16a0*/  ISETP.GE.U32.AND P3, PT, R9, 0x7fffffd8, PT ;  /* 0x7fffffd80900780c */ /* 0x000fe40003f66070 */
[----:B------:R0:W-:Y:S01]  /*16b0*/  STL [R1+0x258], R16 ;  /* 0x0002581001007387 */ /* 0x0001e20000100800 */
[----:B------:R-:W-:Y:S01]  /*16c0*/  IMAD.X R19, R16, 0x1, R11, P6 ;  /* 0x0000000110137824 */ /* 0x000fe200030e060b */
[----:B------:R-:W-:Y:S01]  /*16d0*/  SHF.R.U32.HI R9, RZ, 0xf, R14 ;  /* 0x0000000fff097819 */ /* 0x000fe2000001160e */
[----:B------:R-:W-:Y:S01]  /*16e0*/  IMAD.SHL.U32 R13, R82, 0x10, RZ ;  /* 0x00000010520d7824 */ /* 0x000fe200078e00ff */
[----:B------:R-:W-:Y:S01]  /*16f0*/  SHF.R.S32.HI R20, RZ, 0x1f, R12 ;  /* 0x0000001fff147819 */ /* 0x000fe2000001140c */
[----:B------:R1:W-:Y:S01]  /*1700*/  STL [R1+0x1b4], R12 ;  /* 0x0001b40c01007387 */ /* 0x0003e20000100800 */
[----:B------:R-:W-:-:S02]  /*1710*/  LOP3.LUT P5, RZ, R9, 0x1, RZ, 0xc0, !PT ;  /* 0x0000000109ff7812 */ /* 0x000fc400078ac0ff */
[-C--:B0-----:R-:W-:Y:S01]  /*1720*/  IADD3 R16, P6, PT, R12, R10.reuse, RZ ;  /* 0x0000000a0c107210 */ /* 0x081fe20007fde0ff */
[----:B------:R-:W-:Y:S04]  /*1730*/  STL [R1+0x194], R13 ;  /* 0x0001940d01007387 */ /* 0x000fe80000100800 */
[----:B------:R0:W-:Y:S01]  /*1740*/  STL [R1+0x254], R20 ;  /* 0x0002541401007387 */ /* 0x0001e20000100800 */
[----:B------:R-:W-:Y:S01]  /*1750*/  IMAD.X R17, R20, 0x1, R11, P6 ;  /* 0x0000000114117824 */ /* 0x000fe200030e060b */
[----:B-1----:R-:W-:Y:S02]  /*1760*/  SHF.R.S32.HI R12, RZ, 0x1f, R13 ;  /* 0x0000001fff0c7819 */ /* 0x002fe4000001140d */
[----:B------:R-:W-:Y:S01]  /*1770*/  PRMT R107, RZ, 0x7610, R107 ;  /* 0x00007610ff6b7816 */ /* 0x000fe2000000006b */
[----:B------:R-:W-:Y:S01]  /*1780*/  VIADD R9, R2, 0xfffffff6 ;  /* 0xfffffff602097836 */ /* 0x000fe20000000000 */
[----:B0-----:R-:W-:Y:S01]  /*1790*/  IADD3 R20, P6, PT, R13, R10, RZ ;  /* 0x0000000a0d147210 */ /* 0x001fe20007fde0ff */
[----:B------:R0:W-:Y:S01]  /*17a0*/  STL [R1+0x234], R12 ;  /* 0x0002340c01007387 */ /* 0x0001e20000100800 */
[----:B------:R-:W-:-:S02]  /*17b0*/  PRMT R77, RZ, 0x7610, R77 ;  /* 0x00007610ff4d7816 */ /* 0x000fc4000000004d */
[----:B------:R-:W-:Y:S01]  /*17c0*/  PRMT R78, RZ, 0x7610, R78 ;  /* 0x00007610ff4e7816 */ /* 0x000fe2000000004e */
[----:B------:R-:W-:Y:S01]  /*17d0*/  IMAD.X R21, R12, 0x1, R11, P6 ;  /* 0x000000010c157824 */ /* 0x000fe200030e060b */
[----:B------:R1:W2:Y:S01]  /*17e0*/  @!P0 LDG.E.U8 R107, desc[UR24][R18.64] ;  /* 0x00000018126b8981 */ /* 0x0002a2000c1e1100 */
[----:B------:R-:W-:-:S03]  /*17f0*/  ISETP.GE.U32.AND P0, PT, R9, 0x7fffffd7, PT ;  /* 0x7fffffd70900780c */ /* 0x000fc60003f06070 */
[----:B------:R1:W2:Y:S01]  /*1800*/  @!P3 LDG.E.U8 R78, desc[UR24][R16.64] ;  /* 0x00000018104eb981 */ /* 0x0002a2000c1e1100 */
[----:B0-----:R-:W-:Y:S02]  /*1810*/  IMAD R12, R82, 0x9, RZ ;  /* 0x00000009520c7824 */ /* 0x001fe400078e02ff */
[----:B------:R-:W-:Y:S01]  /*1820*/  VIADD R9, R2, 0xfffffff5 ;  /* 0xfffffff502097836 */ /* 0x000fe20000000000 */
[----:B------:R-:W2:Y:S02]  /*1830*/  @P5 LDG.E.U8 R77, desc[UR24][R20.64] ;  /* 0x00000018144d5981 */ /* 0x000ea4000c1e1100 */
[----:B-1----:R-:W-:Y:S02]  /*1840*/  SHF.R.S32.HI R18, RZ, 0x1f, R12 ;  /* 0x0000001fff127819 */ /* 0x002fe4000001140c */
[----:B------:R0:W-:Y:S01]  /*1850*/  STL [R1+0x1b0], R12 ;  /* 0x0001b00c01007387 */ /* 0x0001e20000100800 */
[----:B------:R-:W-:Y:S01]  /*1860*/  IMAD R16, R82, 0x18, RZ ;  /* 0x0000001852107824 */ /* 0x000fe200078e02ff */
[----:B------:R-:W-:-:S02]  /*1870*/  ISETP.GE.U32.AND P3, PT, R9, 0x7fffffd6, PT ;  /* 0x7fffffd60900780c */ /* 0x000fc40003f66070 */
[----:B------:R1:W-:Y:S01]  /*1880*/  STL [R1+0x250], R18 ;  /* 0x0002501201007387 */ /* 0x0003e20000100800 */
[----:B------:R-:W-:Y:S02]  /*1890*/  PRMT R106, RZ, 0x7610, R106 ;  /* 0x00007610ff6a7816 */ /* 0x000fe4000000006a */
[-C--:B0-----:R-:W-:Y:S01]  /*18a0*/  IADD3 R12, P5, PT, R12, R10.reuse, RZ ;  /* 0x0000000a0c0c7210 */ /* 0x081fe20007fbe0ff */
[----:B------:R0:W-:Y:S01]  /*18b0*/  STL [R1+0x174], R16 ;  /* 0x0001741001007387 */ /* 0x0001e20000100800 */
[----:B------:R-:W-:Y:S02]  /*18c0*/  SHF.R.U32.HI R9, RZ, 0x7, R14 ;  /* 0x00000007ff097819 */ /* 0x000fe4000001160e */
[----:B------:R-:W-:Y:S01]  /*18d0*/  SHF.R.S32.HI R17, RZ, 0x1f, R16 ;  /* 0x0000001fff117819 */ /* 0x000fe20000011410 */
[----:B------:R-:W-:Y:S01]  /*18e0*/  IMAD.X R13, R18, 0x1, R11, P5 ;  /* 0x00000001120d7824 */ /* 0x000fe200028e060b */
[----:B-1----:R-:W-:Y:S02]  /*18f0*/  IADD3 R18, P5, PT, R16, R10, RZ ;  /* 0x0000000a10127210 */ /* 0x002fe40007fbe0ff */
[----:B------:R-:W-:Y:S01]  /*1900*/  LOP3.LUT P6, RZ, R9, 0x1, RZ, 0xc0, !PT ;  /* 0x0000000109ff7812 */ /* 0x000fe200078cc0ff */
[----:B------:R-:W-:Y:S01]  /*1910*/  STL [R1+0x214], R17 ;  /* 0x0002141101007387 */ /* 0x000fe20000100800 */
[----:B0-----:R-:W-:-:S03]  /*1920*/  IMAD R16, R82, 0xa, RZ ;  /* 0x0000000a52107824 */ /* 0x001fc600078e02ff */
[----:B------:R0:W2:Y:S04]  /*1930*/  @!P0 LDG.E.U8 R106, desc[UR24][R12.64] ;  /* 0x000000180c6a8981 */ /* 0x0000a8000c1e1100 */
[----:B------:R1:W-:Y:S01]  /*1940*/  STL [R1+0x1ac], R16 ;  /* 0x0001ac1001007387 */ /* 0x0003e20000100800 */
[----:B------:R-:W-:Y:S01]  /*1950*/  VIADD R9, R2, 0xfffffff4 ;  /* 0xfffffff402097836 */ /* 0x000fe20000000000 */
[----:B0-----:R-:W-:Y:S02]  /*1960*/  SHF.R.S32.HI R12, RZ, 0x1f, R16 ;  /* 0x0000001fff0c7819 */ /* 0x001fe40000011410 */
[----:B-1----:R-:W-:Y:S01]  /*1970*/  IADD3 R16, P0, PT, R16, R10, RZ ;  /* 0x0000000a10107210 */ /* 0x002fe20007f1e0ff */
[--C-:B------:R-:W-:Y:S01]  /*1980*/  IMAD.X R19, R17, 0x1, R11.reuse, P5 ;  /* 0x0000000111137824 */ /* 0x100fe200028e060b */
[----:B------:R-:W-:Y:S01]  /*1990*/  PRMT R76, RZ, 0x7610, R76 ;  /* 0x00007610ff4c7816 */ /* 0x000fe2000000004c */
[----:B------:R0:W-:Y:S02]  /*19a0*/  STL [R1+0x24c], R12 ;  /* 0x00024c0c01007387 */ /* 0x0001e40000100800 */
[----:B------:R-:W-:Y:S01]  /*19b0*/  IMAD.X R17, R12, 0x1, R11, P0 ;  /* 0x000000010c117824 */ /* 0x000fe200000e060b */
[----:B------:R-:W-:Y:S01]  /*19c0*/  ISETP.GE.U32.AND P5, PT, R9, 0x7fffffd5, PT ;  /* 0x7fffffd50900780c */ /* 0x000fe20003fa6070 */
[----:B------:R-:W-:Y:S01]  /*19d0*/  VIADD R9, R2, 0xfffffff3 ;  /* 0xfffffff302097836 */ /* 0x000fe20000000000 */
[----:B------:R1:W2:Y:S01]  /*19e0*/  @P6 LDG.E.U8 R76, desc[UR24][R18.64] ;  /* 0x00000018124c6981 */ /* 0x0002a2000c1e1100 */
[----:B------:R-:W-:Y:S01]  /*19f0*/  PRMT R105, RZ, 0x7610, R105 ;  /* 0x00007610ff697816 */ /* 0x000fe20000000069 */
[----:B0-----:R-:W-:-:S02]  /*1a00*/  IMAD R12, R82, 0xb, RZ ;  /* 0x0000000b520c7824 */ /* 0x001fc400078e02ff */
[----:B------:R-:W-:-:S03]  /*1a10*/  ISETP.GE.U32.AND P0, PT, R9, 0x7fffffd4, PT ;  /* 0x7fffffd40900780c */ /* 0x000fc60003f06070 */
[----:B------:R0:W2:Y:S01]  /*1a20*/  @!P3 LDG.E.U8 R105, desc[UR24][R16.64] ;  /* 0x000000181069b981 */ /* 0x0000a2000c1e1100 */
[----:B-1----:R-:W-:-:S03]  /*1a30*/  SHF.R.S32.HI R19, RZ, 0x1f, R12 ;  /* 0x0000001fff137819 */ /* 0x002fc6000001140c */
[----:B------:R1:W-:Y:S01]  /*1a40*/  STL [R1+0x1a8], R12 ;  /* 0x0001a80c01007387 */ /* 0x0003e20000100800 */
[----:B------:R-:W-:Y:S02]  /*1a50*/  IMAD R18, R82, 0xc, RZ ;  /* 0x0000000c52127824 */ /* 0x000fe400078e02ff */
[----:B------:R-:W-:Y:S01]  /*1a60*/  VIADD R9, R2, 0xfffffff2 ;  /* 0xfffffff202097836 */ /* 0x000fe20000000000 */
[----:B------:R-:W-:Y:S01]  /*1a70*/  STL [R1+0x248], R19 ;  /* 0x0002481301007387 */ /* 0x000fe20000100800 */
[----:B-1----:R-:W-:-:S03]  /*1a80*/  IADD3 R12, P6, PT, R12, R10, RZ ;  /* 0x0000000a0c0c7210 */ /* 0x002fc60007fde0ff */
[----:B------:R1:W-:Y:S01]  /*1a90*/  STL [R1+0x1a4], R18 ;  /* 0x0001a41201007387 */ /* 0x0003e20000100800 */
[----:B0-----:R-:W-:Y:S01]  /*1aa0*/  SHF.R.S32.HI R17, RZ, 0x1f, R18 ;  /* 0x0000001fff117819 */ /* 0x001fe20000011412 */
[----:B------:R-:W-:Y:S02]  /*1ab0*/  IMAD R16, R82, 0xd, RZ ;  /* 0x0000000d52107824 */ /* 0x000fe400078e02ff */
[--C-:B------:R-:W-:Y:S01]  /*1ac0*/  IMAD.X R13, R19, 0x1, R11.reuse, P6 ;  /* 0x00000001130d7824 */ /* 0x100fe200030e060b */
[----:B------:R-:W-:Y:S02]  /*1ad0*/  ISETP.GE.U32.AND P3, PT, R9, 0x7fffffd3, PT ;  /* 0x7fffffd30900780c */ /* 0x000fe40003f66070 */
[----:B-1----:R-:W-:Y:S01]  /*1ae0*/  IADD3 R18, P6, PT, R18, R10, RZ ;  /* 0x0000000a12127210 */ /* 0x002fe20007fde0ff */
[----:B------:R0:W-:Y:S01]  /*1af0*/  STL [R1+0x1a0], R16 ;  /* 0x0001a01001007387 */ /* 0x0001e20000100800 */
[----:B------:R-:W-:Y:S02]  /*1b00*/  PRMT R104, RZ, 0x7610, R104 ;  /* 0x00007610ff687816 */ /* 0x000fe40000000068 */
[----:B------:R-:W-:Y:S01]  /*1b10*/  SHF.R.S32.HI R20, RZ, 0x1f, R16 ;  /* 0x0000001fff147819 */ /* 0x000fe20000011410 */
[----:B------:R-:W-:Y:S01]  /*1b20*/  IMAD.X R19, R17, 0x1, R11, P6 ;  /* 0x0000000111137824 */ /* 0x000fe200030e060b */
[----:B------:R1:W-:Y:S01]  /*1b30*/  STL [R1+0x244], R17 ;  /* 0x0002441101007387 */ /* 0x0003e20000100800 */
[----:B------:R-:W-:Y:S01]  /*1b40*/  PRMT R102, RZ, 0x7610, R102 ;  /* 0x00007610ff667816 */ /* 0x000fe20000000066 */
[----:B------:R-:W-:-:S02]  /*1b50*/  VIADD R9, R2, 0xfffffff1 ;  /* 0xfffffff102097836 */ /* 0x000fc40000000000 */
[----:B------:R3:W2:Y:S01]  /*1b60*/  @!P5 LDG.E.U8 R104, desc[UR24][R12.64] ;  /* 0x000000180c68d981 */ /* 0x0006a2000c1e1100 */
[----:B0-----:R-:W-:-:S05]  /*1b70*/  IADD3 R16, P6, PT, R16, R10, RZ ;  /* 0x0000000a10107210 */ /* 0x001fca0007fde0ff */
[----:B-1----:R-:W-:Y:S02]  /*1b80*/  IMAD.X R17, R20, 0x1, R11, P6 ;  /* 0x0000000114117824 */ /* 0x002fe400030e060b */
[----:B---3--:R-:W-:Y:S01]  /*1b90*/  IMAD R12, R82, 0xe, RZ ;  /* 0x0000000e520c7824 */ /* 0x008fe200078e02ff */
[----:B------:R-:W-:Y:S01]  /*1ba0*/  PRMT R103, RZ, 0x7610, R103 ;  /* 0x00007610ff677816 */ /* 0x000fe20000000067 */
[----:B------:R0:W-:Y:S01]  /*1bb0*/  STL [R1+0x240], R20 ;  /* 0x0002401401007387 */ /* 0x0001e20000100800 */
[----:B------:R-:W-:Y:S01]  /*1bc0*/  ISETP.GE.U32.AND P5, PT, R9, 0x7fffffd2, PT ;  /* 0x7fffffd20900780c */ /* 0x000fe20003fa6070 */
[----:B------:R-:W-:Y:S02]  /*1bd0*/  VIADD R9, R2, 0xfffffff0 ;  /* 0xfffffff002097836 */ /* 0x000fe40000000000 */
[----:B------:R1:W3:Y:S04]  /*1be0*/  @!P3 LDG.E.U8 R102, desc[UR24][R16.64] ;  /* 0x000000181066b981 */ /* 0x0002e8000c1e1100 */
[----:B------:R5:W-:Y:S01]  /*1bf0*/  STL [R1+0x19c], R12 ;  /* 0x00019c0c01007387 */ /* 0x000be20000100800 */
[----:B0-----:R-:W-:-:S03]  /*1c00*/  SHF.R.S32.HI R20, RZ, 0x1f, R12 ;  /* 0x0000001fff147819 */ /* 0x001fc6000001140c */
[----:B------:R0:W2:Y:S01]  /*1c10*/  @!P0 LDG.E.U8 R103, desc[UR24][R18.64] ;  /* 0x0000001812678981 */ /* 0x0000a2000c1e1100 */
[----:B-1----:R-:W-:Y:S01]  /*1c20*/  IMAD R16, R82, 0xf, RZ ;  /* 0x0000000f52107824 */ /* 0x002fe200078e02ff */
[----:B-----5:R-:W-:Y:S02]  /*1c30*/  IADD3 R12, P6, PT, R12, R10, RZ ;  /* 0x0000000a0c0c7210 */ /* 0x020fe40007fde0ff */
[----:B------:R-:W-:Y:S01]  /*1c40*/  STL [R1+0x23c], R20 ;  /* 0x00023c1401007387 */ /* 0x000fe20000100800 */
[----:B------:R-:W-:Y:S02]  /*1c50*/  ISETP.GE.U32.AND P0, PT, R9, 0x7fffffd1, PT ;  /* 0x7fffffd10900780c */ /* 0x000fe40003f06070 */
[----:B0-----:R-:W-:Y:S01]  /*1c60*/  SHF.R.S32.HI R19, RZ, 0x1f, R16 ;  /* 0x0000001fff137819 */ /* 0x001fe20000011410 */
[----:B------:R-:W-:Y:S01]  /*1c70*/  IMAD.X R13, R20, 0x1, R11, P6 ;  /* 0x00000001140d7824 */ /* 0x000fe200030e060b */
[----:B------:R0:W-:Y:S01]  /*1c80*/  STL [R1+0x198], R16 ;  /* 0x0001981001007387 */ /* 0x0001e20000100800 */
[----:B------:R-:W-:Y:S01]  /*1c90*/  SHF.R.U32.HI R9, RZ, 0xe, R14 ;  /* 0x0000000eff097819 */ /* 0x000fe2000001160e */
[----:B------:R-:W-:Y:S01]  /*1ca0*/  IMAD R18, R82, 0x11, RZ ;  /* 0x0000001152127824 */ /* 0x000fe200078e02ff */
[----:B------:R-:W-:-:S02]  /*1cb0*/  PRMT R101, RZ, 0x7610, R101 ;  /* 0x00007610ff657816 */ /* 0x000fc40000000065 */
[----:B------:R-:W-:Y:S02]  /*1cc0*/  LOP3.LUT P3, RZ, R9, 0x1, RZ, 0xc0, !PT ;  /* 0x0000000109ff7812 */ /* 0x000fe4000786c0ff */
[-C--:B0-----:R-:W-:Y:S01]  /*1cd0*/  IADD3 R16, P6, PT, R16, R10.reuse, RZ ;  /* 0x0000000a10107210 */ /* 0x081fe20007fde0ff */
[----:B------:R0:W-:Y:S01]  /*1ce0*/  STL [R1+0x190], R18 ;  /* 0x0001901201007387 */ /* 0x0001e20000100800 */
[----:B------:R-:W-:Y:S02]  /*1cf0*/  SHF.R.S32.HI R20, RZ, 0x1f, R18 ;  /* 0x0000001fff147819 */ /* 0x000fe40000011412 */
[----:B------:R-:W-:Y:S01]  /*1d00*/  PRMT R100, RZ, 0x7610, R100 ;  /* 0x00007610ff647816 */ /* 0x000fe20000000064 */
[----:B------:R-:W-:Y:S01]  /*1d10*/  IMAD.X R17, R19, 0x1, R11, P6 ;  /* 0x0000000113117824 */ /* 0x000fe200030e060b */
[----:B------:R1:W5:Y:S01]  /*1d20*/  @!P5 LDG.E.U8 R101, desc[UR24][R12.64] ;  /* 0x000000180c65d981 */ /* 0x000362000c1e1100 */
[----:B------:R-:W-:Y:S02]  /*1d30*/  SHF.R.U32.HI R9, RZ, 0xd, R14 ;  /* 0x0000000dff097819 */ /* 0x000fe4000001160e */
[----:B------:R-:W-:Y:S01]  /*1d40*/  PRMT R99, RZ, 0x7610, R99 ;  /* 0x00007610ff637816 */ /* 0x000fe20000000063 */
[----:B------:R1:W-:Y:S01]  /*1d50*/  STL [R1+0x238], R19 ;  /* 0x0002381301007387 */ /* 0x0003e20000100800 */
[----:B0-----:R-:W-:-:S03]  /*1d60*/  IADD3 R18, P6, PT, R18, R10, RZ ;  /* 0x0000000a12127210 */ /* 0x001fc60007fde0ff */
[----:B------:R0:W2:Y:S01]  /*1d70*/  @!P0 LDG.E.U8 R100, desc[UR24][R16.64] ;  /* 0x0000001810648981 */ /* 0x0000a2000c1e1100 */
[----:B-1----:R-:W-:Y:S01]  /*1d80*/  IMAD R12, R82, 0x12, RZ ;  /* 0x00000012520c7824 */ /* 0x002fe200078e02ff */
[----:B------:R-:W-:Y:S02]  /*1d90*/  LOP3.LUT P5, RZ, R9, 0x1, RZ, 0xc0, !PT ;  /* 0x0000000109ff7812 */ /* 0x000fe400078ac0ff */
[----:B------:R1:W-:Y:S01]  /*1da0*/  STL [R1+0x230], R20 ;  /* 0x0002301401007387 */ /* 0x0003e20000100800 */
[----:B------:R-:W-:-:S03]  /*1db0*/  IMAD.X R19, R20, 0x1, R11, P6 ;  /* 0x0000000114137824 */ /* 0x000fc600030e060b */
[----:B------:R1:W-:Y:S01]  /*1dc0*/  STL [R1+0x18c], R12 ;  /* 0x00018c0c01007387 */ /* 0x0003e20000100800 */
[----:B------:R-:W-:Y:S01]  /*1dd0*/  SHF.R.U32.HI R9, RZ, 0xc, R14 ;  /* 0x0000000cff097819 */ /* 0x000fe2000001160e */
[----:B0-----:R-:W-:Y:S02]  /*1de0*/  IMAD R16, R82, 0x13, RZ ;  /* 0x0000001352107824 */ /* 0x001fe400078e02ff */
[----:B------:R0:W2:Y:S01]  /*1df0*/  @P3 LDG.E.U8 R99, desc[UR24][R18.64] ;  /* 0x0000001812633981 */ /* 0x0000a2000c1e1100 */
[----:B-1----:R-:W-:Y:S02]  /*1e00*/  SHF.R.S32.HI R20, RZ, 0x1f, R12 ;  /* 0x0000001fff147819 */ /* 0x002fe4000001140c */
[----:B------:R-:W-:-:S03]  /*1e10*/  IADD3 R12, P6, PT, R12, R10, RZ ;  /* 0x0000000a0c0c7210 */ /* 0x000fc60007fde0ff */
[----:B------:R-:W-:Y:S01]  /*1e20*/  STL [R1+0x22c], R20 ;  /* 0x00022c1401007387 */ /* 0x000fe20000100800 */
[----:B------:R-:W-:Y:S02]  /*1e30*/  LOP3.LUT P0, RZ, R9, 0x1, RZ, 0xc0, !PT ;  /* 0x0000000109ff7812 */ /* 0x000fe4000780c0ff */
[----:B0-----:R-:W-:Y:S01]  /*1e40*/  SHF.R.S32.HI R19, RZ, 0x1f, R16 ;  /* 0x0000001fff137819 */ /* 0x001fe20000011410 */
[----:B------:R-:W-:Y:S01]  /*1e50*/  IMAD.X R13, R20, 0x1, R11, P6 ;  /* 0x00000001140d7824 */ /* 0x000fe200030e060b */
[----:B------:R0:W-:Y:S01]  /*1e60*/  STL [R1+0x188], R16 ;  /* 0x0001881001007387 */ /* 0x0001e20000100800 */
[----:B------:R-:W-:Y:S01]  /*1e70*/  SHF.R.U32.HI R9, RZ, 0xb, R14 ;  /* 0x0000000bff097819 */ /* 0x000fe2000001160e */
[----:B------:R-:W-:Y:S01]  /*1e80*/  IMAD R18, R82, 0x14, RZ ;  /* 0x0000001452127824 */ /* 0x000fe200078e02ff */
[----:B------:R-:W-:Y:S02]  /*1e90*/  PRMT R98, RZ, 0x7610, R98 ;  /* 0x00007610ff627816 */ /* 0x000fe40000000062 */
[----:B------:R-:W-:-:S02]  /*1ea0*/  LOP3.LUT P3, RZ, R9, 0x1, RZ, 0xc0, !PT ;  /* 0x0000000109ff7812 */ /* 0x000fc4000786c0ff */
[-C--:B0-----:R-:W-:Y:S01]  /*1eb0*/  IADD3 R16, P6, PT, R16, R10.reuse, RZ ;  /* 0x0000000a10107210 */ /* 0x081fe20007fde0ff */
[----:B------:R0:W-:Y:S01]  /*1ec0*/  STL [R1+0x184], R18 ;  /* 0x0001841201007387 */ /* 0x0001e20000100800 */
[----:B------:R-:W-:Y:S02]  /*1ed0*/  SHF.R.S32.HI R20, RZ, 0x1f, R18 ;  /* 0x0000001fff147819 */ /* 0x000fe40000011412 */
[----:B------:R-:W-:Y:S01]  /*1ee0*/  PRMT R97, RZ, 0x7610, R97 ;  /* 0x00007610ff617816 */ /* 0x000fe20000000061 */
[----:B------:R-:W-:Y:S01]  /*1ef0*/  IMAD.X R17, R19, 0x1, R11, P6 ;  /* 0x0000000113117824 */ /* 0x000fe200030e060b */
[----:B------:R1:W2:Y:S01]  /*1f00*/  @P5 LDG.E.U8 R98, desc[UR24][R12.64] ;  /* 0x000000180c625981 */ /* 0x0002a2000c1e1100 */
[----:B------:R-:W-:Y:S02]  /*1f10*/  SHF.R.U32.HI R9, RZ, 0xa, R14 ;  /* 0x0000000aff097819 */ /* 0x000fe4000001160e */
[----:B------:R-:W-:Y:S01]  /*1f20*/  PRMT R96, RZ, 0x7610, R96 ;  /* 0x00007610ff607816 */ /* 0x000fe20000000060 */
[----:B------:R1:W-:Y:S01]  /*1f30*/  STL [R1+0x228], R19 ;  /* 0x0002281301007387 */ /* 0x0003e20000100800 */
[----:B0-----:R-:W-:-:S03]  /*1f40*/  IADD3 R18, P6, PT, R18, R10, RZ ;  /* 0x0000000a12127210 */ /* 0x001fc60007fde0ff */
[----:B------:R0:W2:Y:S01]  /*1f50*/  @P0 LDG.E.U8 R97, desc[UR24][R16.64] ;  /* 0x0000001810610981 */ /* 0x0000a2000c1e1100 */
        /* <DEDUP_REMOVED lines=9> */
[----:B----4-:R-:W-:-:S03]  /*1ff0*/  IADD3 R12, P6, PT, R12, R10, RZ ;  /* 0x0000000a0c0c7210 */ /* 0x010fc60007fde0ff */
        /* <DEDUP_REMOVED lines=12> */
[----:B------:R-:W-:Y:S01]  /*20c0*/  SHF.R.U32.HI R9, RZ, 0x6, R14 ;  /* 0x00000006ff097819 */ /* 0x000fe2000001160e */
[----:B------:R-:W-:Y:S01]  /*20d0*/  IMAD.X R17, R19, 0x1, R11, P6 ;  /* 0x0000000113117824 */ /* 0x000fe200030e060b */
[----:B------:R1:W4:Y:S01]  /*20e0*/  @P5 LDG.E.U8 R95, desc[UR24][R12.64] ;  /* 0x000000180c5f5981 */ /* 0x000322000c1e1100 */
[----:B------:R-:W-:Y:S02]  /*20f0*/  PRMT R94, RZ, 0x7610, R94 ;  /* 0x00007610ff5e7816 */ /* 0x000fe4000000005e */
[----:B0-----:R-:W-:Y:S01]  /*2100*/  IADD3 R18, P6, PT, R18, R10, RZ ;  /* 0x0000000a12127210 */ /* 0x001fe20007fde0ff */
[----:B------:R0:W-:Y:S01]  /*2110*/  STL [R1+0x21c], R19 ;  /* 0x00021c1301007387 */ /* 0x0001e20000100800 */
[----:B------:R-:W-:Y:S01]  /*2120*/  LOP3.LUT P5, RZ, R9, 0x1, RZ, 0xc0, !PT ;  /* 0x0000000109ff7812 */ /* 0x000fe200078ac0ff */
[----:B-1----:R-:W-:-:S02]  /*2130*/  IMAD R12, R82, 0x19, RZ ;  /* 0x00000019520c7824 */ /* 0x002fc400078e02ff */
[----:B------:R1:W-:Y:S01]  /*2140*/  STL [R1+0x218], R20 ;  /* 0x0002181401007387 */ /* 0x0003e20000100800 */
[----:B------:R-:W-:-:S03]  /*2150*/  PRMT R92, RZ, 0x7610, R92 ;  /* 0x00007610ff5c7816 */ /* 0x000fc6000000005c */
[----:B------:R1:W2:Y:S01]  /*2160*/  @P0 LDG.E.U8 R94, desc[UR24][R16.64] ;  /* 0x00000018105e0981 */ /* 0x0002a2000c1e1100 */
[----:B0-----:R-:W-:Y:S01]  /*2170*/  IMAD.X R19, R20, 0x1, R11, P6 ;  /* 0x0000000114137824 */ /* 0x001fe200030e060b */
[----:B------:R-:W-:Y:S02]  /*2180*/  SHF.R.U32.HI R9, RZ, 0x5, R14 ;  /* 0x00000005ff097819 */ /* 0x000fe4000001160e */
[----:B------:R0:W-:Y:S01]  /*2190*/  STL [R1+0x170], R12 ;  /* 0x0001700c01007387 */ /* 0x0001e20000100800 */
[----:B-1----:R-:W-:-:S03]  /*21a0*/  SHF.R.S32.HI R20, RZ, 0x1f, R12 ;  /* 0x0000001fff147819 */ /* 0x002fc6000001140c */
[----:B------:R1:W2:Y:S01]  /*21b0*/  @P3 LDG.E.U8 R92, desc[UR24][R18.64] ;  /* 0x00000018125c3981 */ /* 0x0002a2000c1e1100 */
[----:B------:R-:W-:Y:S01]  /*21c0*/  IMAD R16, R82, 0x1a, RZ ;  /* 0x0000001a52107824 */ /* 0x000fe200078e02ff */
[-C--:B0-----:R-:W-:Y:S02]  /*21d0*/  IADD3 R12, P6, PT, R12, R10.reuse, RZ ;  /* 0x0000000a0c0c7210 */ /* 0x081fe40007fde0ff */
[----:B------:R-:W-:Y:S01]  /*21e0*/  STL [R1+0x210], R20 ;  /* 0x0002101401007387 */ /* 0x000fe20000100800 */
[----:B------:R-:W-:Y:S02]  /*21f0*/  PRMT R91, RZ, 0x7610, R91 ;  /* 0x00007610ff5b7816 */ /* 0x000fe4000000005b */
[----:B------:R-:W-:Y:S01]  /*2200*/  LOP3.LUT P0, RZ, R9, 0x1, RZ, 0xc0, !PT ;  /* 0x0000000109ff7812 */ /* 0x000fe2000780c0ff */
[----:B------:R-:W-:Y:S01]  /*2210*/  IMAD.X R13, R20, 0x1, R11, P6 ;  /* 0x00000001140d7824 */ /* 0x000fe200030e060b */
[----:B------:R0:W-:Y:S01]  /*2220*/  STL [R1+0x16c], R16 ;  /* 0x00016c1001007387 */ /* 0x0001e20000100800 */
[----:B-1----:R-:W-:Y:S01]  /*2230*/  SHF.R.S32.HI R19, RZ, 0x1f, R16 ;  /* 0x0000001fff137819 */ /* 0x002fe20000011410 */
[----:B------:R-:W-:Y:S01]  /*2240*/  IMAD R18, R82, 0x1b, RZ ;  /* 0x0000001b52127824 */ /* 0x000fe200078e02ff */
[----:B------:R-:W-:Y:S01]  /*2250*/  SHF.R.U32.HI R9, RZ, 0x4, R14 ;  /* 0x00000004ff097819 */ /* 0x000fe2000001160e */
[----:B------:R1:W2:Y:S01]  /*2260*/  @P5 LDG.E.U8 R91, desc[UR24][R12.64] ;  /* 0x000000180c5b5981 */ /* 0x0002a2000c1e1100 */
[----:B0-----:R-:W-:-:S03]  /*2270*/  IADD3 R16, P6, PT, R16, R10, RZ ;  /* 0x0000000a10107210 */ /* 0x001fc60007fde0ff */
[----:B------:R0:W-:Y:S01]  /*2280*/  STL [R1+0x168], R18 ;  /* 0x0001681201007387 */ /* 0x0001e20000100800 */
[----:B------:R-:W-:Y:S02]  /*2290*/  LOP3.LUT P3, RZ, R9, 0x1, RZ, 0xc0, !PT ;  /* 0x0000000109ff7812 */ /* 0x000fe4000786c0ff */
[----:B-1----:R-:W-:Y:S01]  /*22a0*/  SHF.R.S32.HI R12, RZ, 0x1f, R18 ;  /* 0x0000001fff0c7819 */ /* 0x002fe20000011412 */
[----:B------:R-:W-:Y:S01]  /*22b0*/  IMAD.X R17, R19, 0x1, R11, P6 ;  /* 0x0000000113117824 */ /* 0x000fe200030e060b */
[----:B------:R1:W-:Y:S01]  /*22c0*/  STL [R1+0x20c], R19 ;  /* 0x00020c1301007387 */ /* 0x0003e20000100800 */
[----:B0-----:R-:W-:-:S03]  /*22d0*/  IADD3 R18, P6, PT, R18, R10, RZ ;  /* 0x0000000a12127210 */ /* 0x001fc60007fde0ff */
[----:B------:R0:W-:Y:S01]  /*22e0*/  STL [R1+0x208], R12 ;  /* 0x0002080c01007387 */ /* 0x0001e20000100800 */
[----:B------:R-:W-:Y:S02]  /*22f0*/  SHF.R.U32.HI R9, RZ, 0x3, R14 ;  /* 0x00000003ff097819 */ /* 0x000fe4000001160e */
[----:B------:R-:W-:Y:S01]  /*2300*/  PRMT R89, RZ, 0x7610, R89 ;  /* 0x00007610ff597816 */ /* 0x000fe20000000059 */
[----:B-1----:R-:W-:Y:S01]  /*2310*/  IMAD.X R19, R12, 0x1, R11, P6 ;  /* 0x000000010c137824 */ /* 0x002fe200030e060b */
[----:B------:R-:W-:Y:S02]  /*2320*/  PRMT R90, RZ, 0x7610, R90 ;  /* 0x00007610ff5a7816 */ /* 0x000fe4000000005a */
[----:B------:R-:W-:Y:S02]  /*2330*/  LOP3.LUT P5, RZ, R9, 0x1, RZ, 0xc0, !PT ;  /* 0x0000000109ff7812 */ /* 0x000fe400078ac0ff */
[----:B------:R-:W2:Y:S01]  /*2340*/  @P3 LDG.E.U8 R89, desc[UR24][R18.64] ;  /* 0x0000001812593981 */ /* 0x000ea2000c1e1100 */
[----:B0-----:R-:W-:Y:S01]  /*2350*/  IMAD R12, R82, 0x1c, RZ ;  /* 0x0000001c520c7824 */ /* 0x001fe200078e02ff */
[----:B------:R-:W-:-:S02]  /*2360*/  SHF.R.U32.HI R9, RZ, 0x2, R14 ;  /* 0x00000002ff097819 */ /* 0x000fc4000001160e */
[----:B------:R0:W2:Y:S02]  /*2370*/  @P0 LDG.E.U8 R90, desc[UR24][R16.64] ;  /* 0x00000018105a0981 */ /* 0x0000a4000c1e1100 */
[----:B------:R-:W-:Y:S02]  /*2380*/  SHF.R.S32.HI R20, RZ, 0x1f, R12 ;  /* 0x0000001fff147819 */ /* 0x000fe4000001140c */
[----:B------:R1:W-:Y:S01]  /*2390*/  STL [R1+0x164], R12 ;  /* 0x0001640c01007387 */ /* 0x0003e20000100800 */
[----:B------:R-:W-:Y:S02]  /*23a0*/  LOP3.LUT P0, RZ, R9, 0x1, RZ, 0xc0, !PT ;  /* 0x0000000109ff7812 */ /* 0x000fe4000780c0ff */
[----:B------:R-:W-:Y:S01]  /*23b0*/  PRMT R88, RZ, 0x7610, R88 ;  /* 0x00007610ff587816 */ /* 0x000fe20000000058 */
[----:B0-----:R-:W-:Y:S01]  /*23c0*/  IMAD R16, R82, 0x1d, RZ ;  /* 0x0000001d52107824 */ /* 0x001fe200078e02ff */
[----:B-1----:R-:W-:-:S04]  /*23d0*/  IADD3 R12, P3, PT, R12, R10, RZ ;  /* 0x0000000a0c0c7210 */ /* 0x002fc80007f7e0ff */
[----:B------:R0:W-:Y:S01]  /*23e0*/  STL [R1+0x160], R16 ;  /* 0x0001601001007387 */ /* 0x0001e20000100800 */
[----:B------:R-:W-:Y:S01]  /*23f0*/  SHF.R.S32.HI R9, RZ, 0x1f, R16 ;  /* 0x0000001fff097819 */ /* 0x000fe20000011410 */
[----:B------:R-:W-:Y:S01]  /*2400*/  IMAD.X R13, R20, 0x1, R11, P3 ;  /* 0x00000001140d7824 */ /* 0x000fe200018e060b */
[----:B------:R-:W-:Y:S01]  /*2410*/  PRMT R87, RZ, 0x7610, R87 ;  /* 0x00007610ff577816 */ /* 0x000fe20000000057 */
[----:B------:R-:W-:Y:S01]  /*2420*/  IMAD R18, R82, 0x1e, RZ ;  /* 0x0000001e52127824 */ /* 0x000fe200078e02ff */
[----:B------:R-:W-:Y:S02]  /*2430*/  SHF.R.U32.HI R14, RZ, 0x1, R14 ;  /* 0x00000001ff0e7819 */ /* 0x000fe4000001160e */
[----:B------:R1:W2:Y:S01]  /*2440*/  @P5 LDG.E.U8 R88, desc[UR24][R12.64] ;  /* 0x000000180c585981 */ /* 0x0002a2000c1e1100 */
[----:B0-----:R-:W-:Y:S02]  /*2450*/  IADD3 R16, P6, PT, R16, R10, RZ ;  /* 0x0000000a10107210 */ /* 0x001fe40007fde0ff */
[----:B------:R-:W-:Y:S01]  /*2460*/  ISETP.GT.U32.AND P5, PT, R5, R15, PT ;  /* 0x0000000f0500720c */ /* 0x000fe20003fa4070 */
[----:B------:R0:W-:Y:S02]  /*2470*/  STL [R1+0x204], R20 ;  /* 0x0002041401007387 */ /* 0x0001e40000100800 */
[----:B------:R-:W-:Y:S01]  /*2480*/  IMAD.X R17, R9, 0x1, R11, P6 ;  /* 0x0000000109117824 */ /* 0x000fe200030e060b */
[----:B------:R-:W-:Y:S01]  /*2490*/  LOP3.LUT R22, R7, 0x10, RZ, 0xfc, !PT ;  /* 0x0000001007167812 */ /* 0x000fe200078efcff */
[----:B------:R1:W-:Y:S01]  /*24a0*/  STL [R1+0x200], R9 ;  /* 0x0002000901007387 */ /* 0x0003e20000100800 */
[----:B------:R-:W-:-:S03]  /*24b0*/  LOP3.LUT P3, RZ, R14, 0x1, RZ, 0xc0, !PT ;  /* 0x000000010eff7812 */ /* 0x000fc6000786c0ff */
[----:B------:R1:W-:Y:S01]  /*24c0*/  STL [R1+0x15c], R18 ;  /* 0x00015c1201007387 */ /* 0x0003e20000100800 */
[----:B0-----:R-:W-:Y:S01]  /*24d0*/  LOP3.LUT R20, R7, 0x8, RZ, 0xfc, !PT ;  /* 0x0000000807147812 */ /* 0x001fe200078efcff */
[----:B-1----:R-:W-:Y:S02]  /*24e0*/  IMAD R12, R82, 0x1f, RZ ;  /* 0x0000001f520c7824 */ /* 0x002fe400078e02ff */
[----:B------:R0:W2:Y:S01]  /*24f0*/  @P0 LDG.E.U8 R87, desc[UR24][R16.64] ;  /* 0x0000001810570981 */ /* 0x0000a2000c1e1100 */
[----:B------:R-:W-:Y:S02]  /*2500*/  SHF.R.S32.HI R9, RZ, 0x1f, R18 ;  /* 0x0000001fff097819 */ /* 0x000fe40000011412 */
[----:B------:R-:W-:Y:S02]  /*2510*/  IABS R14, R20 ;  /* 0x00000014000e7213 */ /* 0x000fe40000000000 */
[----:B------:R-:W-:Y:S02]  /*2520*/  IADD3 R18, P6, PT, R18, R10, RZ ;  /* 0x0000000a12127210 */ /* 0x000fe40007fde0ff */
[----:B------:R-:W-:-:S02]  /*2530*/  ISETP.GT.U32.AND P0, PT, R5, R4, PT ;  /* 0x000000040500720c */ /* 0x000fc40003f04070 */
[----:B------:R-:W-:Y:S01]  /*2540*/  IABS R21, R22 ;  /* 0x0000001600157213 */ /* 0x000fe20000000000 */
[----:B------:R1:W-:Y:S01]  /*2550*/  STL [R1+0x1fc], R9 ;  /* 0x0001fc0901007387 */ /* 0x0003e20000100800 */
[----:B------:R-:W-:Y:S01]  /*2560*/  IMAD.X R19, R9, 0x1, R11, P6 ;  /* 0x0000000109137824 */ /* 0x000fe200030e060b */
[----:B0-----:R-:W-:Y:S01]  /*2570*/  SHF.R.S32.HI R16, RZ, 0x1f, R12 ;  /* 0x0000001fff107819 */ /* 0x001fe2000001140c */
[----:B------:R-:W-:Y:S01]  /*2580*/  @!P5 IMAD.IADD R15, R15, 0x1, -R5 ;  /* 0x000000010f0fd824 */ /* 0x000fe200078e0a05 */
[----:B------:R0:W-:Y:S01]  /*2590*/  STL [R1+0x158], R12 ;  /* 0x0001580c01007387 */ /* 0x0001e20000100800 */
[----:B------:R-:W-:-:S04]  /*25a0*/  IMAD.HI.U32 R13, R6, R21, RZ ;  /* 0x00000015060d7227 */ /* 0x000fc800078e00ff */
[----:B-1----:R-:W-:Y:S01]  /*25b0*/  IMAD.HI.U32 R9, R6, R14, RZ ;  /* 0x0000000e06097227 */ /* 0x002fe200078e00ff */
[----:B0-----:R-:W-:-:S03]  /*25c0*/  IADD3 R12, P6, PT, R12, R10, RZ ;  /* 0x0000000a0c0c7210 */ /* 0x001fc60007fde0ff */
[----:B------:R-:W-:Y:S01]  /*25d0*/  IMAD.MOV R9, RZ, RZ, -R9 ;  /* 0x000000ffff097224 */ /* 0x000fe200078e0a09 */
[----:B------:R-:W-:Y:S01]  /*25e0*/  PRMT R85, RZ, 0x7610, R85 ;  /* 0x00007610ff557816 */ /* 0x000fe20000000055 */
[----:B------:R-:W-:Y:S01]  /*25f0*/  IMAD.MOV R10, RZ, RZ, -R13 ;  /* 0x000000ffff0a7224 */ /* 0x000fe200078e0a0d */
[----:B------:R-:W-:Y:S01]  /*2600*/  PRMT R86, RZ, 0x7610, R86 ;  /* 0x00007610ff567816 */ /* 0x000fe20000000056 */
[----:B------:R-:W-:Y:S01]  /*2610*/  IMAD.X R13, R16, 0x1, R11, P6 ;  /* 0x00000001100d7824 */ /* 0x000fe200030e060b */
[C---:B------:R-:W-:Y:S01]  /*2620*/  ISETP.GT.U32.AND P5, PT, R5.reuse, R15, PT ;  /* 0x0000000f0500720c */ /* 0x040fe20003fa4070 */
[C---:B------:R-:W-:Y:S02]  /*2630*/  IMAD R17, R5.reuse, R9, R14 ;  /* 0x0000000905117224 */ /* 0x040fe400078e020e */
[----:B------:R-:W-:Y:S01]  /*2640*/  @!P0 IMAD.IADD R4, R4, 0x1, -R5 ;  /* 0x0000000104048824 */ /* 0x000fe200078e0a05 */
[----:B------:R0:W2:Y:S02]  /*2650*/  @!P4 LDG.E.U8 R85, desc[UR24][R12.64] ;  /* 0x000000180c55c981 */ /* 0x0000a4000c1e1100 */
[----:B------:R-:W-:-:S02]  /*2660*/  ISETP.GT.U32.AND P4, PT, R5, R17, PT ;  /* 0x000000110500720c */ /* 0x000fc40003f84070 */
[----:B------:R1:W2:Y:S01]  /*2670*/  @P3 LDG.E.U8 R86, desc[UR24][R18.64] ;  /* 0x0000001812563981 */ /* 0x0002a2000c1e1100 */
[C---:B------:R-:W-:Y:S01]  /*2680*/  ISETP.GT.U32.AND P3, PT, R5.reuse, R4, PT ;  /* 0x000000040500720c */ /* 0x040fe20003f64070 */
[----:B------:R-:W-:-:S03]  /*2690*/  IMAD R21, R5, R10, R21 ;  /* 0x0000000a05157224 */ /* 0x000fc600078e0215 */
[--C-:B------:R-:W-:Y:S02]  /*26a0*/  @!P5 IMAD.IADD R15, R15, 0x1, -R5.reuse ;  /* 0x000000010f0fd824 */ /* 0x100fe400078e0a05 */
[----:B------:R-:W-:Y:S02]  /*26b0*/  ISETP.GT.U32.AND P5, PT, R5, R21, PT ;  /* 0x000000150500720c */ /* 0x000fe40003fa4070 */
[C---:B------:R-:W-:Y:S02]  /*26c0*/  LOP3.LUT R9, R7.reuse, 0x18, RZ, 0xfc, !PT ;  /* 0x0000001807097812 */ /* 0x040fe400078efcff */
[----:B------:R-:W-:Y:S01]  /*26d0*/  ISETP.GE.AND P6, PT, R7, RZ, PT ;  /* 0x000000ff0700720c */ /* 0x000fe20003fc6270 */
[--C-:B------:R-:W-:Y:S01]  /*26e0*/  @!P4 IMAD.IADD R17, R17, 0x1, -R5.reuse ;  /* 0x000000011111c824 */ /* 0x100fe200078e0a05 */
[----:B------:R-:W-:Y:S01]  /*26f0*/  IABS R23, R9 ;  /* 0x0000000900177213 */ /* 0x000fe20000000000 */
[----:B------:R-:W-:Y:S01]  /*2700*/  @!P3 IMAD.IADD R4, R4, 0x1, -R5 ;  /* 0x000000010404b824 */ /* 0x000fe200078e0a05 */
[----:B------:R-:W-:-:S02]  /*2710*/  LOP3.LUT R10, R7, 0x20, RZ, 0xfc, !PT ;  /* 0x00000020070a7812 */ /* 0x000fc400078efcff */
[----:B------:R-:W-:Y:S01]  /*2720*/  ISETP.GT.U32.AND P4, PT, R5, R17, PT ;  /* 0x000000110500720c */ /* 0x000fe20003f84070 */
[----:B------:R-:W-:Y:S02]  /*2730*/  IMAD.MOV.U32 R11, RZ, RZ, R4 ;  /* 0x000000ffff0b7224 */ /* 0x000fe400078e0004 */
[----:B------:R-:W-:Y:S01]  /*2740*/  IMAD.HI.U32 R4, R6, R23, RZ ;  /* 0x0000001706047227 */ /* 0x000fe200078e00ff */
[----:B------:R-:W-:-:S03]  /*2750*/  IABS R25, R10 ;  /* 0x0000000a00197213 */ /* 0x000fc60000000000 */
[----:B------:R-:W-:Y:S02]  /*2760*/  @!P5 IMAD.IADD R21, R21, 0x1, -R5 ;  /* 0x000000011515d824 */ /* 0x000fe400078e0a05 */
[----:B------:R-:W-:Y:S02]  /*2770*/  IMAD.MOV R4, RZ, RZ, -R4 ;  /* 0x000000ffff047224 */ /* 0x000fe400078e0a04 */
[----:B------:R-:W-:Y:S01]  /*2780*/  @!P6 IMAD.MOV R11, RZ, RZ, -R11 ;  /* 0x000000ffff0be224 */ /* 0x000fe200078e0a0b */
[----:B------:R-:W-:Y:S01]  /*2790*/  ISETP.GE.AND P6, PT, R9, RZ, PT ;  /* 0x000000ff0900720c */ /* 0x000fe20003fc6270 */
[----:B------:R-:W-:Y:S01]  /*27a0*/  IMAD.HI.U32 R9, R6, R25, RZ ;  /* 0x0000001906097227 */ /* 0x000fe200078e00ff */
[----:B------:R-:W-:-:S03]  /*27b0*/  ISETP.GT.U32.AND P5, PT, R5, R21, PT ;  /* 0x000000150500720c */ /* 0x000fc60003fa4070 */
[----:B------:R-:W-:Y:S02]  /*27c0*/  IMAD R23, R5, R4, R23 ;  /* 0x0000000405177224 */ /* 0x000fe400078e0217 */
[----:B------:R-:W-:Y:S01]  /*27d0*/  @!P2 IMAD.MOV R15, RZ, RZ, -R15 ;  /* 0x000000ffff0fa224 */ /* 0x000fe200078e0a0f */
[----:B------:R-:W-:Y:S01]  /*27e0*/  ISETP.GE.AND P2, PT, R10, RZ, PT ;  /* 0x000000ff0a00720c */ /* 0x000fe20003f46270 */
[----:B------:R-:W-:Y:S02]  /*27f0*/  IMAD.MOV R10, RZ, RZ, -R9 ;  /* 0x000000ffff0a7224 */ /* 0x000fe400078e0a09 */
[----:B------:R-:W-:Y:S01]  /*2800*/  @!P4 IMAD.IADD R17, R17, 0x1, -R5 ;  /* 0x000000011111c824 */ /* 0x000fe200078e0a05 */
[C---:B------:R-:W-:Y:S01]  /*2810*/  ISETP.GT.U32.AND P4, PT, R5.reuse, R23, PT ;  /* 0x000000170500720c */ /* 0x040fe20003f84070 */
[----:B------:R-:W-:Y:S01]  /*2820*/  IMAD R25, R5, R10, R25 ;  /* 0x0000000a05197224 */ /* 0x000fe200078e0219 */
[----:B------:R-:W-:Y:S01]  /*2830*/  ISETP.GE.AND P3, PT, R22, RZ, PT ;  /* 0x000000ff1600720c */ /* 0x000fe20003f66270 */
[----:B------:R-:W-:Y:S01]  /*2840*/  @!P5 IMAD.IADD R21, R21, 0x1, -R5 ;  /* 0x000000011515d824 */ /* 0x000fe200078e0a05 */
[----:B0-----:R-:W-:-:S02]  /*2850*/  LOP3.LUT R12, R7, 0x28, RZ, 0xfc, !PT ;  /* 0x00000028070c7812 */ /* 0x001fc400078efcff */
[----:B------:R-:W-:Y:S02]  /*2860*/  ISETP.GT.U32.AND P5, PT, R5, R25, PT ;  /* 0x000000190500720c */ /* 0x000fe40003fa4070 */
[----:B------:R-:W-:-:S05]  /*2870*/  IABS R27, R12 ;  /* 0x0000000c001b7213 */ /* 0x000fca0000000000 */
[----:B------:R-:W-:Y:S01]  /*2880*/  @!P4 IMAD.IADD R23, R23, 0x1, -R5 ;  /* 0x000000011717c824 */ /* 0x000fe200078e0a05 */
[----:B------:R-:W-:Y:S01]  /*2890*/  LOP3.LUT R13, R7, 0x30, RZ, 0xfc, !PT ;  /* 0x00000030070d7812 */ /* 0x000fe200078efcff */
[----:B------:R-:W-:Y:S02]  /*28a0*/  @!P3 IMAD.MOV R21, RZ, RZ, -R21 ;  /* 0x000000ffff15b224 */ /* 0x000fe400078e0a15 */
[----:B------:R-:W-:Y:S01]  /*28b0*/  IMAD.HI.U32 R4, R6, R27, RZ ;  /* 0x0000001b06047227 */ /* 0x000fe200078e00ff */
[----:B------:R-:W-:Y:S02]  /*28c0*/  ISETP.GT.U32.AND P3, PT, R5, R23, PT ;  /* 0x000000170500720c */ /* 0x000fe40003f64070 */
[----:B------:R-:W-:Y:S01]  /*28d0*/  IABS R29, R13 ;  /* 0x0000000d001d7213 */ /* 0x000fe20000000000 */
[----:B------:R-:W-:Y:S01]  /*28e0*/  @!P5 IMAD.IADD R25, R25, 0x1, -R5 ;  /* 0x000000011919d824 */ /* 0x000fe200078e0a05 */
[----:B------:R-:W-:Y:S01]  /*28f0*/  LOP3.LUT R14, R7, 0x38, RZ, 0xfc, !PT ;  /* 0x00000038070e7812 */ /* 0x000fe200078efcff */
[----:B------:R-:W-:Y:S01]  /*2900*/  IMAD.MOV R4, RZ, RZ, -R4 ;  /* 0x000000ffff047224 */ /* 0x000fe200078e0a04 */
[----:B------:R-:W-:Y:S01]  /*2910*/  ISETP.GE.AND P0, PT, R20, RZ, PT ;  /* 0x000000ff1400720c */ /* 0x000fe20003f06270 */
[----:B------:R-:W-:Y:S01]  /*2920*/  IMAD.HI.U32 R9, R6, R29, RZ ;  /* 0x0000001d06097227 */ /* 0x000fe200078e00ff */
[----:B------:R-:W-:-:S02]  /*2930*/  IABS R31, R14 ;  /* 0x0000000e001f7213 */ /* 0x000fc40000000000 */
[C---:B------:R-:W-:Y:S01]  /*2940*/  ISETP.GT.U32.AND P5, PT, R5.reuse, R25, PT ;  /* 0x000000190500720c */ /* 0x040fe20003fa4070 */
[----:B------:R-:W-:Y:S02]  /*2950*/  IMAD R27, R5, R4, R27 ;  /* 0x00000004051b7224 */ /* 0x000fe400078e021b */
[----:B------:R-:W-:Y:S02]  /*2960*/  IMAD.MOV R10, RZ, RZ, -R9 ;  /* 0x000000ffff0a7224 */ /* 0x000fe400078e0a09 */
[----:B------:R-:W-:-:S04]  /*2970*/  IMAD.HI.U32 R4, R6, R31, RZ ;  /* 0x0000001f06047227 */ /* 0x000fc800078e00ff */
[----:B------:R-:W-:Y:S01]  /*2980*/  @!P3 IMAD.IADD R23, R23, 0x1, -R5 ;  /* 0x000000011717b824 */ /* 0x000fe200078e0a05 */
[C---:B------:R-:W-:Y:S01]  /*2990*/  ISETP.GT.U32.AND P3, PT, R5.reuse, R27, PT ;  /* 0x0000001b0500720c */ /* 0x040fe20003f64070 */
[----:B------:R-:W-:Y:S02]  /*29a0*/  IMAD R29, R5, R10, R29 ;  /* 0x0000000a051d7224 */ /* 0x000fe400078e021d */
[----:B------:R-:W-:Y:S02]  /*29b0*/  IMAD.MOV R4, RZ, RZ, -R4 ;  /* 0x000000ffff047224 */ /* 0x000fe400078e0a04 */
[----:B------:R-:W-:Y:S01]  /*29c0*/  @!P5 IMAD.IADD R25, R25, 0x1, -R5 ;  /* 0x000000011919d824 */ /* 0x000fe200078e0a05 */
[C---:B------:R-:W-:Y:S01]  /*29d0*/  ISETP.GT.U32.AND P5, PT, R5.reuse, R29, PT ;  /* 0x0000001d0500720c */ /* 0x040fe20003fa4070 */
[----:B------:R-:W-:Y:S02]  /*29e0*/  IMAD R31, R5, R4, R31 ;  /* 0x00000004051f7224 */ /* 0x000fe400078e021f */
[----:B------:R-:W-:Y:S01]  /*29f0*/  @!P0 IMAD.MOV R17, RZ, RZ, -R17 ;  /* 0x000000ffff118224 */ /* 0x000fe200078e0a11 */
[----:B------:R-:W-:Y:S01]  /*2a00*/  ISETP.GE.AND P0, PT, R12, RZ, PT ;  /* 0x000000ff0c00720c */ /* 0x000fe20003f06270 */
[----:B------:R-:W-:Y:S01]  /*2a10*/  @!P6 IMAD.MOV R23, RZ, RZ, -R23 ;  /* 0x000000ffff17e224 */ /* 0x000fe200078e0a17 */
[----:B------:R-:W-:Y:S01]  /*2a20*/  LOP3.LUT R12, R7, 0x40, RZ, 0xfc, !PT ;  /* 0x00000040070c7812 */ /* 0x000fe200078efcff */
[----:B------:R-:W-:Y:S01]  /*2a30*/  @!P3 IMAD.IADD R27, R27, 0x1, -R5 ;  /* 0x000000011b1bb824 */ /* 0x000fe200078e0a05 */
[----:B------:R-:W-:-:S02]  /*2a40*/  ISETP.GT.U32.AND P6, PT, R5, R31, PT ;  /* 0x0000001f0500720c */ /* 0x000fc40003fc4070 */
[----:B------:R-:W-:Y:S02]  /*2a50*/  IABS R33, R12 ;  /* 0x0000000c00217213 */ /* 0x000fe40000000000 */
[----:B------:R-:W-:Y:S02]  /*2a60*/  ISETP.GE.AND P4, PT, R13, RZ, PT ;  /* 0x000000ff0d00720c */ /* 0x000fe40003f86270 */
[----:B------:R-:W-:Y:S01]  /*2a70*/  LOP3.LUT R13, R7, 0x48, RZ, 0xfc, !PT ;  /* 0x00000048070d7812 */ /* 0x000fe200078efcff */
[----:B------:R-:W-:Y:S01]  /*2a80*/  IMAD.HI.U32 R4, R6, R33, RZ ;  /* 0x0000002106047227 */ /* 0x000fe200078e00ff */
[----:B------:R-:W-:Y:S01]  /*2a90*/  ISETP.GT.U32.AND P3, PT, R5, R27, PT ;  /* 0x0000001b0500720c */ /* 0x000fe20003f64070 */
[----:B------:R0:W-:Y:S01]  /*2aa0*/  STL [R1+0x1f8], R16 ;  /* 0x0001f81001007387 */ /* 0x0001e20000100800 */
[----:B------:R-:W-:Y:S01]  /*2ab0*/  IABS R35, R13 ;  /* 0x0000000d00237213 */ /* 0x000fe20000000000 */
[----:B------:R-:W-:Y:S02]  /*2ac0*/  @!P5 IMAD.IADD R29, R29, 0x1, -R5 ;  /* 0x000000011d1dd824 */ /* 0x000fe400078e0a05 */
[----:B------:R-:W-:-:S02]  /*2ad0*/  IMAD.MOV R4, RZ, RZ, -R4 ;  /* 0x000000ffff047224 */ /* 0x000fc400078e0a04 */
[----:B------:R-:W-:Y:S01]  /*2ae0*/  @!P6 IMAD.IADD R31, R31, 0x1, -R5 ;  /* 0x000000011f1fe824 */ /* 0x000fe200078e0a05 */
[----:B0-----:R-:W-:Y:S01]  /*2af0*/  LOP3.LUT R16, R7, 0x50, RZ, 0xfc, !PT ;  /* 0x0000005007107812 */ /* 0x001fe200078efcff */
[C---:B------:R-:W-:Y:S01]  /*2b00*/  IMAD.HI.U32 R9, R6.reuse, R35, RZ ;  /* 0x0000002306097227 */ /* 0x040fe200078e00ff */
[C---:B------:R-:W-:Y:S02]  /*2b10*/  ISETP.GT.U32.AND P5, PT, R5.reuse, R29, PT ;  /* 0x0000001d0500720c */ /* 0x040fe40003fa4070 */
[----:B------:R-:W-:Y:S01]  /*2b20*/  IABS R37, R16 ;  /* 0x0000001000257213 */ /* 0x000fe20000000000 */
[C---:B------:R-:W-:Y:S01]  /*2b30*/  IMAD R33, R5.reuse, R4, R33 ;  /* 0x0000000405217224 */ /* 0x040fe200078e0221 */
[----:B------:R-:W-:Y:S01]  /*2b40*/  ISETP.GT.U32.AND P6, PT, R5, R31, PT ;  /* 0x0000001f0500720c */ /* 0x000fe20003fc4070 */
[----:B------:R-:W-:Y:S02]  /*2b50*/  IMAD.MOV R10, RZ, RZ, -R9 ;  /* 0x000000ffff0a7224 */ /* 0x000fe400078e0a09 */
[----:B------:R-:W-:-:S04]  /*2b60*/  IMAD.HI.U32 R4, R6, R37, RZ ;  /* 0x0000002506047227 */ /* 0x000fc800078e00ff */
[----:B------:R-:W-:Y:S01]  /*2b70*/  @!P3 IMAD.IADD R27, R27, 0x1, -R5 ;  /* 0x000000011b1bb824 */ /* 0x000fe200078e0a05 */
[C---:B------:R-:W-:Y:S01]  /*2b80*/  ISETP.GT.U32.AND P3, PT, R5.reuse, R33, PT ;  /* 0x000000210500720c */ /* 0x040fe20003f64070 */
[C---:B------:R-:W-:Y:S02]  /*2b90*/  IMAD R35, R5.reuse, R10, R35 ;  /* 0x0000000a05237224 */ /* 0x040fe400078e0223 */
[----:B------:R-:W-:Y:S02]  /*2ba0*/  IMAD.MOV R4, RZ, RZ, -R4 ;  /* 0x000000ffff047224 */ /* 0x000fe400078e0a04 */
[----:B------:R-:W-:Y:S01]  /*2bb0*/  @!P2 IMAD.MOV R25, RZ, RZ, -R25 ;  /* 0x000000ffff19a224 */ /* 0x000fe200078e0a19 */
[----:B------:R-:W-:Y:S01]  /*2bc0*/  ISETP.GE.AND P2, PT, R14, RZ, PT ;  /* 0x000000ff0e00720c */ /* 0x000fe20003f46270 */
[----:B------:R-:W-:Y:S02]  /*2bd0*/  IMAD R37, R5, R4, R37 ;  /* 0x0000000405257224 */ /* 0x000fe400078e0225 */
[----:B------:R-:W-:Y:S01]  /*2be0*/  @!P5 IMAD.IADD R29, R29, 0x1, -R5 ;  /* 0x000000011d1dd824 */ /* 0x000fe200078e0a05 */
[----:B------:R-:W-:-:S02]  /*2bf0*/  ISETP.GT.U32.AND P5, PT, R5, R35, PT ;  /* 0x000000230500720c */ /* 0x000fc40003fa4070 */
[----:B------:R-:W-:Y:S01]  /*2c00*/  LOP3.LUT R14, R7, 0x58, RZ, 0xfc, !PT ;  /* 0x00000058070e7812 */ /* 0x000fe200078efcff */
[--C-:B------:R-:W-:Y:S01]  /*2c10*/  @!P6 IMAD.IADD R31, R31, 0x1, -R5.reuse ;  /* 0x000000011f1fe824 */ /* 0x100fe200078e0a05 */
[----:B------:R-:W-:Y:S01]  /*2c20*/  ISETP.GT.U32.AND P6, PT, R5, R37, PT ;  /* 0x000000250500720c */ /* 0x000fe20003fc4070 */
[----:B------:R-:W-:Y:S01]  /*2c30*/  @!P3 IMAD.IADD R33, R33, 0x1, -R5 ;  /* 0x000000012121b824 */ /* 0x000fe200078e0a05 */
[----:B------:R-:W-:Y:S02]  /*2c40*/  IABS R41, R14 ;  /* 0x0000000e00297213 */ /* 0x000fe40000000000 */
[C---:B-1----:R-:W-:Y:S02]  /*2c50*/  LOP3.LUT R18, R7.reuse, 0x60, RZ, 0xfc, !PT ;  /* 0x0000006007127812 */ /* 0x042fe400078efcff */
[----:B------:R-:W-:Y:S01]  /*2c60*/  LOP3.LUT R19, R7, 0x68, RZ, 0xfc, !PT ;  /* 0x0000006807137812 */ /* 0x000fe200078efcff */
[----:B------:R-:W-:Y:S01]  /*2c70*/  IMAD.HI.U32 R4, R6, R41, RZ ;  /* 0x0000002906047227 */ /* 0x000fe200078e00ff */
[----:B------:R-:W-:-:S02]  /*2c80*/  IABS R43, R18 ;  /* 0x00000012002b7213 */ /* 0x000fc40000000000 */
[----:B------:R-:W-:Y:S01]  /*2c90*/  ISETP.GT.U32.AND P3, PT, R5, R33, PT ;  /* 0x000000210500720c */ /* 0x000fe20003f64070 */
[----:B------:R-:W-:Y:S01]  /*2ca0*/  @!P0 IMAD.MOV R27, RZ, RZ, -R27 ;  /* 0x000000ffff1b8224 */ /* 0x000fe200078e0a1b */
[----:B------:R-:W-:Y:S01]  /*2cb0*/  IABS R45, R19 ;  /* 0x00000013002d7213 */ /* 0x000fe20000000000 */
[----:B------:R-:W-:Y:S01]  /*2cc0*/  @!P5 IMAD.IADD R35, R35, 0x1, -R5 ;  /* 0x000000012323d824 */ /* 0x000fe200078e0a05 */
[----:B------:R-:W-:Y:S01]  /*2cd0*/  ISETP.GE.AND P0, PT, R12, RZ, PT ;  /* 0x000000ff0c00720c */ /* 0x000fe20003f06270 */
[----:B------:R-:W-:Y:S02]  /*2ce0*/  IMAD.MOV R10, RZ, RZ, -R4 ;  /* 0x000000ffff0a7224 */ /* 0x000fe400078e0a04 */
[----:B------:R-:W-:-:S04]  /*2cf0*/  IMAD.HI.U32 R9, R6, R43, RZ ;  /* 0x0000002b06097227 */ /* 0x000fc800078e00ff */
[----:B------:R-:W-:Y:S01]  /*2d00*/  @!P6 IMAD.IADD R37, R37, 0x1, -R5 ;  /* 0x000000012525e824 */ /* 0x000fe200078e0a05 */
[C---:B------:R-:W-:Y:S01]  /*2d10*/  ISETP.GT.U32.AND P6, PT, R5.reuse, R35, PT ;  /* 0x000000230500720c */ /* 0x040fe20003fc4070 */
[----:B------:R-:W-:Y:S02]  /*2d20*/  IMAD R41, R5, R10, R41 ;  /* 0x0000000a05297224 */ /* 0x000fe400078e0229 */
[----:B------:R-:W-:-:S04]  /*2d30*/  IMAD.HI.U32 R4, R6, R45, RZ ;  /* 0x0000002d06047227 */ /* 0x000fc800078e00ff */
[----:B------:R-:W-:Y:S02]  /*2d40*/  IMAD.MOV R10, RZ, RZ, -R9 ;  /* 0x000000ffff0a7224 */ /* 0x000fe400078e0a09 */
[----:B------:R-:W-:Y:S02]  /*2d50*/  IMAD.MOV R4, RZ, RZ, -R4 ;  /* 0x000000ffff047224 */ /* 0x000fe400078e0a04 */
[----:B------:R-:W-:Y:S02]  /*2d60*/  @!P3 IMAD.IADD R33, R33, 0x1, -R5 ;  /* 0x000000012121b824 */ /* 0x000fe400078e0a05 */
[C---:B------:R-:W-:Y:S02]  /*2d70*/  IMAD R43, R5.reuse, R10, R43 ;  /* 0x0000000a052b7224 */ /* 0x040fe400078e022b */
[C---:B------:R-:W-:Y:S02]  /*2d80*/  IMAD R45, R5.reuse, R4, R45 ;  /* 0x00000004052d7224 */ /* 0x040fe400078e022d */
[----:B------:R-:W-:Y:S01]  /*2d90*/  @!P0 IMAD.MOV R33, RZ, RZ, -R33 ;  /* 0x000000ffff218224 */ /* 0x000fe200078e0a21 */
[----:B------:R-:W-:Y:S01]  /*2da0*/  ISETP.GT.U32.AND P0, PT, R5, R43, PT ;  /* 0x0000002b0500720c */ /* 0x000fe20003f04070 */
[----:B------:R-:W-:Y:S01]  /*2db0*/  @!P6 IMAD.IADD R35, R35, 0x1, -R5 ;  /* 0x000000012323e824 */ /* 0x000fe200078e0a05 */
[----:B------:R-:W-:Y:S01]  /*2dc0*/  LOP3.LUT R9, R7, 0x70, RZ, 0xfc, !PT ;  /* 0x0000007007097812 */ /* 0x000fe200078efcff */
[----:B------:R-:W-:Y:S01]  /*2dd0*/  @!P4 IMAD.MOV R29, RZ, RZ, -R29 ;  /* 0x000000ffff1dc224 */ /* 0x000fe200078e0a1d */
[C---:B------:R-:W-:Y:S01]  /*2de0*/  ISETP.GT.U32.AND P6, PT, R5.reuse, R45, PT ;  /* 0x0000002d0500720c */ /* 0x040fe20003fc4070 */
[----:B------:R-:W-:Y:S01]  /*2df0*/  @!P2 IMAD.MOV R31, RZ, RZ, -R31 ;  /* 0x000000ffff1fa224 */ /* 0x000fe200078e0a1f */
[----:B------:R-:W-:-:S02]  /*2e00*/  ISETP.GT.U32.AND P4, PT, R5, R37, PT ;  /* 0x000000250500720c */ /* 0x000fc40003f84070 */
[----:B------:R-:W-:Y:S02]  /*2e10*/  ISETP.GT.U32.AND P2, PT, R5, R41, PT ;  /* 0x000000290500720c */ /* 0x000fe40003f44070 */
[----:B------:R-:W-:Y:S02]  /*2e20*/  IABS R47, R9 ;  /* 0x00000009002f7213 */ /* 0x000fe40000000000 */
[----:B------:R-:W-:Y:S02]  /*2e30*/  ISETP.GE.AND P5, PT, R13, RZ, PT ;  /* 0x000000ff0d00720c */ /* 0x000fe40003fa6270 */
[----:B------:R-:W-:Y:S01]  /*2e40*/  ISETP.GE.AND P3, PT, R16, RZ, PT ;  /* 0x000000ff1000720c */ /* 0x000fe20003f66270 */
[----:B------:R-:W-:Y:S01]  /*2e50*/  IMAD.HI.U32 R4, R6, R47, RZ ;  /* 0x0000002f06047227 */ /* 0x000fe200078e00ff */
[----:B------:R-:W-:-:S03]  /*2e60*/  LOP3.LUT R12, R7, 0x78, RZ, 0xfc, !PT ;  /* 0x00000078070c7812 */ /* 0x000fc600078efcff */
[--C-:B------:R-:W-:Y:S02]  /*2e70*/  @!P0 IMAD.IADD R43, R43, 0x1, -R5.reuse ;  /* 0x000000012b2b8824 */ /* 0x100fe400078e0a05 */
[----:B------:R-:W-:Y:S02]  /*2e80*/  IMAD.MOV R10, RZ, RZ, -R4 ;  /* 0x000000ffff0a7224 */ /* 0x000fe400078e0a04 */
[--C-:B------:R-:W-:Y:S01]  /*2e90*/  @!P6 IMAD.IADD R45, R45, 0x1, -R5.reuse ;  /* 0x000000012d2de824 */ /* 0x100fe200078e0a05 */
[----:B------:R-:W-:Y:S01]  /*2ea0*/  ISETP.GT.U32.AND P6, PT, R5, R43, PT ;  /* 0x0000002b0500720c */ /* 0x000fe20003fc4070 */
[--C-:B------:R-:W-:Y:S01]  /*2eb0*/  @!P4 IMAD.IADD R37, R37, 0x1, -R5.reuse ;  /* 0x000000012525c824 */ /* 0x100fe200078e0a05 */
[----:B------:R-:W-:Y:S01]  /*2ec0*/  IABS R49, R12 ;  /* 0x0000000c00317213 */ /* 0x000fe20000000000 */
[----:B------:R-:W-:Y:S02]  /*2ed0*/  @!P2 IMAD.IADD R41, R41, 0x1, -R5 ;  /* 0x000000012929a824 */ /* 0x000fe400078e0a05 */
[----:B------:R-:W-:-:S02]  /*2ee0*/  IMAD R47, R5, R10, R47 ;  /* 0x0000000a052f7224 */ /* 0x000fc400078e022f */
[----:B------:R-:W-:Y:S01]  /*2ef0*/  @!P5 IMAD.MOV R35, RZ, RZ, -R35 ;  /* 0x000000ffff23d224 */ /* 0x000fe200078e0a23 */
[----:B------:R-:W-:Y:S01]  /*2f00*/  ISETP.GT.U32.AND P5, PT, R5, R45, PT ;  /* 0x0000002d0500720c */ /* 0x000fe20003fa4070 */
[----:B------:R-:W-:Y:S01]  /*2f10*/  @!P3 IMAD.MOV R37, RZ, RZ, -R37 ;  /* 0x000000ffff25b224 */ /* 0x000fe200078e0a25 */
[----:B------:R-:W-:Y:S01]  /*2f20*/  LOP3.LUT R13, R7, 0x80, RZ, 0xfc, !PT ;  /* 0x00000080070d7812 */ /* 0x000fe200078efcff */
[----:B------:R-:W-:Y:S01]  /*2f30*/  IMAD.HI.U32 R4, R6, R49, RZ ;  /* 0x0000003106047227 */ /* 0x000fe200078e00ff */
[C---:B------:R-:W-:Y:S02]  /*2f40*/  ISETP.GT.U32.AND P0, PT, R5.reuse, R41, PT ;  /* 0x000000290500720c */ /* 0x040fe40003f04070 */
[----:B------:R-:W-:Y:S01]  /*2f50*/  ISETP.GT.U32.AND P3, PT, R5, R47, PT ;  /* 0x0000002f0500720c */ /* 0x000fe20003f64070 */
[----:B------:R-:W-:Y:S01]  /*2f60*/  IMAD.MOV R4, RZ, RZ, -R4 ;  /* 0x000000ffff047224 */ /* 0x000fe200078e0a04 */
[----:B------:R-:W-:Y:S02]  /*2f70*/  ISETP.GE.AND P4, PT, R14, RZ, PT ;  /* 0x000000ff0e00720c */ /* 0x000fe40003f86270 */
[----:B------:R-:W-:Y:S01]  /*2f80*/  IABS R53, R13 ;  /* 0x0000000d00357213 */ /* 0x000fe20000000000 */
[----:B------:R-:W-:Y:S01]  /*2f90*/  @!P6 IMAD.IADD R43, R43, 0x1, -R5 ;  /* 0x000000012b2be824 */ /* 0x000fe200078e0a05 */
[----:B------:R-:W-:Y:S01]  /*2fa0*/  ISETP.GE.AND P6, PT, R9, RZ, PT ;  /* 0x000000ff0900720c */ /* 0x000fe20003fc6270 */
[----:B------:R-:W-:Y:S01]  /*2fb0*/  IMAD R49, R5, R4, R49 ;  /* 0x0000000405317224 */ /* 0x000fe200078e0231 */
[C---:B------:R-:W-:Y:S01]  /*2fc0*/  LOP3.LUT R9, R7.reuse, 0x88, RZ, 0xfc, !PT ;  /* 0x0000008807097812 */ /* 0x040fe200078efcff */
[----:B------:R-:W-:Y:S01]  /*2fd0*/  IMAD.HI.U32 R4, R6, R53, RZ ;  /* 0x0000003506047227 */ /* 0x000fe200078e00ff */
[----:B------:R-:W-:-:S02]  /*2fe0*/  LOP3.LUT R14, R7, 0x90, RZ, 0xfc, !PT ;  /* 0x00000090070e7812 */ /* 0x000fc400078efcff */
[----:B------:R-:W-:Y:S01]  /*2ff0*/  IABS R55, R9 ;  /* 0x0000000900377213 */ /* 0x000fe20000000000 */
[--C-:B------:R-:W-:Y:S01]  /*3000*/  @!P5 IMAD.IADD R45, R45, 0x1, -R5.reuse ;  /* 0x000000012d2dd824 */ /* 0x100fe200078e0a05 */
[----:B------:R-:W-:Y:S01]  /*3010*/  ISETP.GT.U32.AND P5, PT, R5, R49, PT ;  /* 0x000000310500720c */ /* 0x000fe20003fa4070 */
[--C-:B------:R-:W-:Y:S02]  /*3020*/  @!P0 IMAD.IADD R41, R41, 0x1, -R5.reuse ;  /* 0x0000000129298824 */ /* 0x100fe400078e0a05 */
[----:B------:R-:W-:Y:S02]  /*3030*/  IMAD.MOV R4, RZ, RZ, -R4 ;  /* 0x000000ffff047224 */ /* 0x000fe400078e0a04 */
[----:B------:R-:W-:Y:S01]  /*3040*/  @!P3 IMAD.IADD R47, R47, 0x1, -R5 ;  /* 0x000000012f2fb824 */ /* 0x000fe200078e0a05 */
[----:B------:R-:W-:Y:S01]  /*3050*/  IABS R57, R14 ;  /* 0x0000000e00397213 */ /* 0x000fe20000000000 */
[C---:B------:R-:W-:Y:S02]  /*3060*/  IMAD R53, R5.reuse, R4, R53 ;  /* 0x0000000405357224 */ /* 0x040fe400078e0235 */
[----:B------:R-:W-:Y:S01]  /*3070*/  @!P4 IMAD.MOV R41, RZ, RZ, -R41 ;  /* 0x000000ffff29c224 */ /* 0x000fe200078e0a29 */
[----:B------:R-:W-:Y:S01]  /*3080*/  ISETP.GT.U32.AND P4, PT, R5, R47, PT ;  /* 0x0000002f0500720c */ /* 0x000fe20003f84070 */
[----:B------:R-:W-:-:S04]  /*3090*/  IMAD.HI.U32 R4, R6, R55, RZ ;  /* 0x0000003706047227 */ /* 0x000fc800078e00ff */
[----:B------:R-:W-:Y:S02]  /*30a0*/  IMAD.MOV R10, RZ, RZ, -R4 ;  /* 0x000000ffff0a7224 */ /* 0x000fe400078e0a04 */
[----:B------:R-:W-:Y:S01]  /*30b0*/  IMAD.HI.U32 R4, R6, R57, RZ ;  /* 0x0000003906047227 */ /* 0x000fe200078e00ff */
[----:B------:R-:W-:-:S03]  /*30c0*/  ISETP.GE.AND P2, PT, R18, RZ, PT ;  /* 0x000000ff1200720c */ /* 0x000fc60003f46270 */
[--C-:B------:R-:W-:Y:S02]  /*30d0*/  @!P5 IMAD.IADD R49, R49, 0x1, -R5.reuse ;  /* 0x000000013131d824 */ /* 0x100fe400078e0a05 */
[----:B------:R-:W-:Y:S02]  /*30e0*/  IMAD.MOV R4, RZ, RZ, -R4 ;  /* 0x000000ffff047224 */ /* 0x000fe400078e0a04 */
[----:B------:R-:W-:Y:S01]  /*30f0*/  @!P4 IMAD.IADD R47, R47, 0x1, -R5 ;  /* 0x000000012f2fc824 */ /* 0x000fe200078e0a05 */
[C---:B------:R-:W-:Y:S01]  /*3100*/  ISETP.GT.U32.AND P5, PT, R5.reuse, R49, PT ;  /* 0x000000310500720c */ /* 0x040fe20003fa4070 */
[----:B------:R-:W-:Y:S01]  /*3110*/  IMAD R57, R5, R4, R57 ;  /* 0x0000000405397224 */ /* 0x000fe200078e0239 */
[----:B------:R-:W-:Y:S01]  /*3120*/  ISETP.GE.AND P3, PT, R12, RZ, PT ;  /* 0x000000ff0c00720c */ /* 0x000fe20003f66270 */
[----:B------:R-:W-:Y:S01]  /*3130*/  @!P6 IMAD.MOV R47, RZ, RZ, -R47 ;  /* 0x000000ffff2fe224 */ /* 0x000fe200078e0a2f */
[----:B------:R-:W-:Y:S02]  /*3140*/  LOP3.LUT R12, R7, 0x98, RZ, 0xfc, !PT ;  /* 0x00000098070c7812 */ /* 0x000fe400078efcff */
[C---:B------:R-:W-:Y:S01]  /*3150*/  ISETP.GT.U32.AND P6, PT, R5.reuse, R57, PT ;  /* 0x000000390500720c */ /* 0x040fe20003fc4070 */
[----:B------:R-:W-:Y:S01]  /*3160*/  @!P2 IMAD.MOV R43, RZ, RZ, -R43 ;  /* 0x000000ffff2ba224 */ /* 0x000fe200078e0a2b */
[C---:B------:R-:W-:Y:S01]  /*3170*/  ISETP.GT.U32.AND P2, PT, R5.reuse, R53, PT ;  /* 0x000000350500720c */ /* 0x040fe20003f44070 */
[----:B------:R-:W-:Y:S01]  /*3180*/  IMAD R55, R5, R10, R55 ;  /* 0x0000000a05377224 */ /* 0x000fe200078e0237 */
[----:B------:R-:W-:-:S02]  /*3190*/  IABS R59, R12 ;  /* 0x0000000c003b7213 */ /* 0x000fc40000000000 */
[----:B------:R-:W-:Y:S01]  /*31a0*/  ISETP.GE.AND P4, PT, R9, RZ, PT ;  /* 0x000000ff0900720c */ /* 0x000fe20003f86270 */
[----:B------:R-:W-:Y:S01]  /*31b0*/  @!P5 IMAD.IADD R49, R49, 0x1, -R5 ;  /* 0x000000013131d824 */ /* 0x000fe200078e0a05 */
[----:B------:R-:W-:Y:S01]  /*31c0*/  ISETP.GT.U32.AND P5, PT, R5, R55, PT ;  /* 0x000000370500720c */ /* 0x000fe20003fa4070 */
[----:B------:R-:W-:Y:S01]  /*31d0*/  IMAD.HI.U32 R4, R6, R59, RZ ;  /* 0x0000003b06047227 */ /* 0x000fe200078e00ff */
[----:B------:R-:W-:-:S03]  /*31e0*/  LOP3.LUT R9, R7, 0xa0, RZ, 0xfc, !PT ;  /* 0x000000a007097812 */ /* 0x000fc600078efcff */
[--C-:B------:R-:W-:Y:S01]  /*31f0*/  @!P6 IMAD.IADD R57, R57, 0x1, -R5.reuse ;  /* 0x000000013939e824 */ /* 0x100fe200078e0a05 */
[----:B------:R-:W-:Y:S01]  /*3200*/  IABS R61, R9 ;  /* 0x00000009003d7213 */ /* 0x000fe20000000000 */
[----:B------:R-:W-:Y:S01]  /*3210*/  IMAD.MOV R4, RZ, RZ, -R4 ;  /* 0x000000ffff047224 */ /* 0x000fe200078e0a04 */
[----:B------:R-:W-:Y:S01]  /*3220*/  ISETP.GE.AND P0, PT, R19, RZ, PT ;  /* 0x000000ff1300720c */ /* 0x000fe20003f06270 */
[----:B------:R-:W-:Y:S01]  /*3230*/  @!P2 IMAD.IADD R53, R53, 0x1, -R5 ;  /* 0x000000013535a824 */ /* 0x000fe200078e0a05 */
[C---:B------:R-:W-:Y:S01]  /*3240*/  ISETP.GT.U32.AND P6, PT, R5.reuse, R57, PT ;  /* 0x000000390500720c */ /* 0x040fe20003fc4070 */
[C---:B------:R-:W-:Y:S02]  /*3250*/  IMAD R59, R5.reuse, R4, R59 ;  /* 0x00000004053b7224 */ /* 0x040fe400078e023b */
[----:B------:R-:W-:Y:S01]  /*3260*/  IMAD.HI.U32 R4, R6, R61, RZ ;  /* 0x0000003d06047227 */ /* 0x000fe200078e00ff */
[----:B------:R-:W-:-:S03]  /*3270*/  ISETP.GT.U32.AND P2, PT, R5, R53, PT ;  /* 0x000000350500720c */ /* 0x000fc60003f44070 */
[----:B------:R-:W-:Y:S02]  /*3280*/  @!P5 IMAD.IADD R55, R55, 0x1, -R5 ;  /* 0x000000013737d824 */ /* 0x000fe400078e0a05 */
[----:B------:R-:W-:-:S03]  /*3290*/  IMAD.MOV R10, RZ, RZ, -R4 ;  /* 0x000000ffff0a7224 */ /* 0x000fc600078e0a04 */
[C---:B------:R-:W-:Y:S01]  /*32a0*/  ISETP.GT.U32.AND P5, PT, R5.reuse, R55, PT ;  /* 0x000000370500720c */ /* 0x040fe20003fa4070 */
[----:B------:R-:W-:Y:S02]  /*32b0*/  IMAD R61, R5, R10, R61 ;  /* 0x0000000a053d7224 */ /* 0x000fe400078e023d */
[----:B------:R-:W-:Y:S01]  /*32c0*/  @!P0 IMAD.MOV R45, RZ, RZ, -R45 ;  /* 0x000000ffff2d8224 */ /* 0x000fe200078e0a2d */
[----:B------:R-:W-:Y:S01]  /*32d0*/  ISETP.GE.AND P0, PT, R13, RZ, PT ;  /* 0x000000ff0d00720c */ /* 0x000fe20003f06270 */
[--C-:B------:R-:W-:Y:S01]  /*32e0*/  @!P6 IMAD.IADD R57, R57, 0x1, -R5.reuse ;  /* 0x000000013939e824 */ /* 0x100fe200078e0a05 */
[----:B------:R-:W-:Y:S02]  /*32f0*/  ISETP.GT.U32.AND P6, PT, R5, R61, PT ;  /* 0x0000003d0500720c */ /* 0x000fe40003fc4070 */
[----:B------:R-:W-:Y:S01]  /*3300*/  LOP3.LUT R13, R7, 0xa8, RZ, 0xfc, !PT ;  /* 0x000000a8070d7812 */ /* 0x000fe200078efcff */
[----:B------:R-:W-:Y:S01]  /*3310*/  @!P2 IMAD.IADD R53, R53, 0x1, -R5 ;  /* 0x000000013535a824 */ /* 0x000fe200078e0a05 */
[----:B------:R-:W-:-:S02]  /*3320*/  ISETP.GT.U32.AND P2, PT, R5, R59, PT ;  /* 0x0000003b0500720c */ /* 0x000fc40003f44070 */
[----:B------:R-:W-:Y:S01]  /*3330*/  IABS R63, R13 ;  /* 0x0000000d003f7213 */ /* 0x000fe20000000000 */
[----:B------:R-:W-:Y:S01]  /*3340*/  @!P5 IMAD.IADD R55, R55, 0x1, -R5 ;  /* 0x000000013737d824 */ /* 0x000fe200078e0a05 */
[----:B------:R-:W-:Y:S02]  /*3350*/  ISETP.GE.AND P5, PT, R9, RZ, PT ;  /* 0x000000ff0900720c */ /* 0x000fe40003fa6270 */
[----:B------:R-:W-:Y:S01]  /*3360*/  LOP3.LUT R9, R7, 0xb0, RZ, 0xfc, !PT ;  /* 0x000000b007097812 */ /* 0x000fe200078efcff */
[----:B------:R-:W-:-:S03]  /*3370*/  IMAD.HI.U32 R4, R6, R63, RZ ;  /* 0x0000003f06047227 */ /* 0x000fc600078e00ff */
[----:B------:R-:W-:Y:S01]  /*3380*/  IABS R65, R9 ;  /* 0x0000000900417213 */ /* 0x000fe20000000000 */
[----:B------:R-:W-:Y:S02]  /*3390*/  @!P6 IMAD.IADD R61, R61, 0x1, -R5 ;  /* 0x000000013d3de824 */ /* 0x000fe400078e0a05 */
[----:B------:R-:W-:Y:S02]  /*33a0*/  IMAD.MOV R4, RZ, RZ, -R4 ;  /* 0x000000ffff047224 */ /* 0x000fe400078e0a04 */
[----:B------:R-:W-:Y:S01]  /*33b0*/  @!P3 IMAD.MOV R49, RZ, RZ, -R49 ;  /* 0x000000ffff31b224 */ /* 0x000fe200078e0a31 */
[----:B------:R-:W-:Y:S01]  /*33c0*/  ISETP.GE.AND P3, PT, R14, RZ, PT ;  /* 0x000000ff0e00720c */ /* 0x000fe20003f66270 */
[----:B------:R-:W-:Y:S01]  /*33d0*/  @!P2 IMAD.IADD R59, R59, 0x1, -R5 ;  /* 0x000000013b3ba824 */ /* 0x000fe200078e0a05 */
[C---:B------:R-:W-:Y:S01]  /*33e0*/  ISETP.GT.U32.AND P6, PT, R5.reuse, R61, PT ;  /* 0x0000003d0500720c */ /* 0x040fe20003fc4070 */
[C---:B------:R-:W-:Y:S02]  /*33f0*/  IMAD R63, R5.reuse, R4, R63 ;  /* 0x00000004053f7224 */ /* 0x040fe400078e023f */
[----:B------:R-:W-:Y:S01]  /*3400*/  IMAD.HI.U32 R4, R6, R65, RZ ;  /* 0x0000004106047227 */ /* 0x000fe200078e00ff */
[----:B------:R-:W-:-:S03]  /*3410*/  ISETP.GT.U32.AND P2, PT, R5, R59, PT ;  /* 0x0000003b0500720c */ /* 0x000fc60003f44070 */
[----:B------:R-:W-:Y:S02]  /*3420*/  IMAD.MOV R10, RZ, RZ, -R4 ;  /* 0x000000ffff0a7224 */ /* 0x000fe400078e0a04 */
[----:B------:R-:W-:Y:S01]  /*3430*/  @!P0 IMAD.MOV R53, RZ, RZ, -R53 ;  /* 0x000000ffff358224 */ /* 0x000fe200078e0a35 */
[----:B------:R-:W-:Y:S01]  /*3440*/  ISETP.GE.AND P0, PT, R12, RZ, PT ;  /* 0x000000ff0c00720c */ /* 0x000fe20003f06270 */
[----:B------:R-:W-:Y:S01]  /*3450*/  IMAD R65, R5, R10, R65 ;  /* 0x0000000a05417224 */ /* 0x000fe200078e0241 */
[----:B------:R-:W-:Y:S01]  /*3460*/  LOP3.LUT R12, R7, 0xb8, RZ, 0xfc, !PT ;  /* 0x000000b8070c7812 */ /* 0x000fe200078efcff */
[----:B------:R-:W-:Y:S01]  /*3470*/  @!P3 IMAD.MOV R57, RZ, RZ, -R57 ;  /* 0x000000ffff39b224 */ /* 0x000fe200078e0a39 */
[----:B------:R-:W-:Y:S01]  /*3480*/  ISETP.GE.AND P3, PT, R9, RZ, PT ;  /* 0x000000ff0900720c */ /* 0x000fe20003f66270 */
[----:B------:R-:W-:Y:S01]  /*3490*/  @!P6 IMAD.IADD R61, R61, 0x1, -R5 ;  /* 0x000000013d3de824 */ /* 0x000fe200078e0a05 */
[----:B------:R-:W-:Y:S02]  /*34a0*/  IABS R67, R12 ;  /* 0x0000000c00437213 */ /* 0x000fe40000000000 */
[----:B------:R-:W-:-:S02]  /*34b0*/  ISETP.GT.U32.AND P6, PT, R5, R65, PT ;  /* 0x000000410500720c */ /* 0x000fc40003fc4070 */
[----:B------:R-:W-:Y:S01]  /*34c0*/  LOP3.LUT R9, R7, 0xc0, RZ, 0xfc, !PT ;  /* 0x000000c007097812 */ /* 0x000fe200078efcff */
[----:B------:R-:W-:Y:S01]  /*34d0*/  @!P2 IMAD.IADD R59, R59, 0x1, -R5 ;  /* 0x000000013b3ba824 */ /* 0x000fe200078e0a05 */
[----:B------:R-:W-:Y:S01]  /*34e0*/  ISETP.GT.U32.AND P2, PT, R5, R63, PT ;  /* 0x0000003f0500720c */ /* 0x000fe20003f44070 */
[----:B------:R-:W-:Y:S01]  /*34f0*/  IMAD.HI.U32 R4, R6, R67, RZ ;  /* 0x0000004306047227 */ /* 0x000fe200078e00ff */
[----:B------:R-:W-:-:S03]  /*3500*/  IABS R69, R9 ;  /* 0x0000000900457213 */ /* 0x000fc60000000000 */
[----:B------:R-:W-:Y:S01]  /*3510*/  @!P0 IMAD.MOV R59, RZ, RZ, -R59 ;  /* 0x000000ffff3b8224 */ /* 0x000fe200078e0a3b */
[----:B------:R-:W-:Y:S01]  /*3520*/  ISETP.GE.AND P0, PT, R12, RZ, PT ;  /* 0x000000ff0c00720c */ /* 0x000fe20003f06270 */
[----:B------:R-:W-:Y:S01]  /*3530*/  IMAD.MOV R10, RZ, RZ, -R4 ;  /* 0x000000ffff0a7224 */ /* 0x000fe200078e0a04 */
[----:B------:R-:W-:Y:S01]  /*3540*/  LOP3.LUT R12, R7, 0xc8, RZ, 0xfc, !PT ;  /* 0x000000c8070c7812 */ /* 0x000fe200078efcff */
[----:B------:R-:W-:-:S03]  /*3550*/  IMAD.HI.U32 R4, R6, R69, RZ ;  /* 0x0000004506047227 */ /* 0x000fc600078e00ff */
[----:B------:R-:W-:Y:S01]  /*3560*/  IABS R71, R12 ;  /* 0x0000000c00477213 */ /* 0x000fe20000000000 */
[--C-:B------:R-:W-:Y:S02]  /*3570*/  @!P6 IMAD.IADD R65, R65, 0x1, -R5.reuse ;  /* 0x000000014141e824 */ /* 0x100fe400078e0a05 */
[----:B------:R-:W-:Y:S02]  /*3580*/  IMAD.MOV R4, RZ, RZ, -R4 ;  /* 0x000000ffff047224 */ /* 0x000fe400078e0a04 */
[----:B------:R-:W-:Y:S01]  /*3590*/  @!P2 IMAD.IADD R63, R63, 0x1, -R5 ;  /* 0x000000013f3fa824 */ /* 0x000fe200078e0a05 */
[C---:B------:R-:W-:Y:S01]  /*35a0*/  ISETP.GT.U32.AND P6, PT, R5.reuse, R65, PT ;  /* 0x000000410500720c */ /* 0x040fe20003fc4070 */
[C---:B------:R-:W-:Y:S02]  /*35b0*/  IMAD R69, R5.reuse, R4, R69 ;  /* 0x0000000405457224 */ /* 0x040fe400078e0245 */
[C---:B------:R-:W-:Y:S02]  /*35c0*/  IMAD R67, R5.reuse, R10, R67 ;  /* 0x0000000a05437224 */ /* 0x040fe400078e0243 */
[----:B------:R-:W-:Y:S01]  /*35d0*/  IMAD.HI.U32 R4, R6, R71, RZ ;  /* 0x0000004706047227 */ /* 0x000fe200078e00ff */
[----:B------:R-:W-:-:S03]  /*35e0*/  ISETP.GT.U32.AND P2, PT, R5, R63, PT ;  /* 0x0000003f0500720c */ /* 0x000fc60003f44070 */
[----:B------:R-:W-:Y:S01]  /*35f0*/  @!P5 IMAD.MOV R61, RZ, RZ, -R61 ;  /* 0x000000ffff3dd224 */ /* 0x000fe200078e0a3d */
[----:B------:R-:W-:Y:S01]  /*3600*/  ISETP.GT.U32.AND P5, PT, R5, R67, PT ;  /* 0x000000430500720c */ /* 0x000fe20003fa4070 */
[----:B------:R-:W-:Y:S02]  /*3610*/  IMAD.MOV R10, RZ, RZ, -R4 ;  /* 0x000000ffff0a7224 */ /* 0x000fe400078e0a04 */
[----:B------:R-:W-:Y:S01]  /*3620*/  @!P4 IMAD.MOV R55, RZ, RZ, -R55 ;  /* 0x000000ffff37c224 */ /* 0x000fe200078e0a37 */
[----:B------:R-:W-:Y:S01]  /*3630*/  ISETP.GE.AND P4, PT, R13, RZ, PT ;  /* 0x000000ff0d00720c */ /* 0x000fe20003f86270 */
[----:B------:R-:W-:Y:S01]  /*3640*/  IMAD R71, R5, R10, R71 ;  /* 0x0000000a05477224 */ /* 0x000fe200078e0247 */
[----:B------:R-:W-:Y:S01]  /*3650*/  LOP3.LUT R13, R7, 0xd0, RZ, 0xfc, !PT ;  /* 0x000000d0070d7812 */ /* 0x000fe200078efcff */
[----:B------:R-:W-:-:S03]  /*3660*/  @!P6 IMAD.IADD R65, R65, 0x1, -R5 ;  /* 0x000000014141e824 */ /* 0x000fc600078e0a05 */
[----:B------:R-:W-:Y:S02]  /*3670*/  IABS R73, R13 ;  /* 0x0000000d00497213 */ /* 0x000fe40000000000 */
[----:B------:R-:W-:Y:S01]  /*3680*/  ISETP.GT.U32.AND P6, PT, R5, R71, PT ;  /* 0x000000470500720c */ /* 0x000fe20003fc4070 */
[--C-:B------:R-:W-:Y:S01]  /*3690*/  @!P2 IMAD.IADD R63, R63, 0x1, -R5.reuse ;  /* 0x000000013f3fa824 */ /* 0x100fe200078e0a05 */
[----:B------:R-:W-:Y:S01]  /*36a0*/  ISETP.GE.AND P2, PT, R9, RZ, PT ;  /* 0x000000ff0900720c */ /* 0x000fe20003f46270 */
[----:B------:R-:W-:Y:S01]  /*36b0*/  @!P5 IMAD.IADD R67, R67, 0x1, -R5 ;  /* 0x000000014343d824 */ /* 0x000fe200078e0a05 */
[C---:B------:R-:W-:Y:S01]  /*36c0*/  LOP3.LUT R9, R7.reuse, 0xd8, RZ, 0xfc, !PT ;  /* 0x000000d807097812 */ /* 0x040fe200078efcff */
[----:B------:R-:W-:Y:S01]  /*36d0*/  IMAD.HI.U32 R4, R6, R73, RZ ;  /* 0x0000004906047227 */ /* 0x000fe200078e00ff */
[----:B------:R-:W-:Y:S02]  /*36e0*/  LOP3.LUT R14, R7, 0xe0, RZ, 0xfc, !PT ;  /* 0x000000e0070e7812 */ /* 0x000fe400078efcff */
[----:B------:R-:W-:Y:S01]  /*36f0*/  IABS R75, R9 ;  /* 0x00000009004b7213 */ /* 0x000fe20000000000 */
[----:B------:R-:W-:Y:S01]  /*3700*/  IMAD.MOV R4, RZ, RZ, -R4 ;  /* 0x000000ffff047224 */ /* 0x000fe200078e0a04 */
[----:B------:R-:W-:-:S02]  /*3710*/  ISETP.GT.U32.AND P5, PT, R5, R67, PT ;  /* 0x000000430500720c */ /* 0x000fc40003fa4070 */
[----:B------:R-:W-:Y:S01]  /*3720*/  IABS R93, R14 ;  /* 0x0000000e005d7213 */ /* 0x000fe20000000000 */
[----:B------:R-:W-:Y:S02]  /*3730*/  IMAD R73, R5, R4, R73 ;  /* 0x0000000405497224 */ /* 0x000fe400078e0249 */
[----:B------:R-:W-:Y:S02]  /*3740*/  @!P6 IMAD.IADD R71, R71, 0x1, -R5 ;  /* 0x000000014747e824 */ /* 0x000fe400078e0a05 */
[----:B------:R-:W-:-:S03]  /*3750*/  IMAD.HI.U32 R4, R6, R75, RZ ;  /* 0x0000004b06047227 */ /* 0x000fc600078e00ff */
[C---:B------:R-:W-:Y:S01]  /*3760*/  ISETP.GT.U32.AND P6, PT, R5.reuse, R71, PT ;  /* 0x000000470500720c */ /* 0x040fe20003fc4070 */
[----:B------:R-:W-:Y:S01]  /*3770*/  @!P4 IMAD.MOV R63, RZ, RZ, -R63 ;  /* 0x000000ffff3fc224 */ /* 0x000fe200078e0a3f */
[----:B------:R-:W-:Y:S01]  /*3780*/  ISETP.GT.U32.AND P4, PT, R5, R69, PT ;  /* 0x000000450500720c */ /* 0x000fe20003f84070 */
[----:B------:R-:W-:Y:S02]  /*3790*/  IMAD.MOV R10, RZ, RZ, -R4 ;  /* 0x000000ffff0a7224 */ /* 0x000fe400078e0a04 */
[----:B------:R-:W-:-:S04]  /*37a0*/  IMAD.HI.U32 R4, R6, R93, RZ ;  /* 0x0000005d06047227 */ /* 0x000fc800078e00ff */
[----:B------:R-:W-:Y:S01]  /*37b0*/  @!P5 IMAD.IADD R67, R67, 0x1, -R5 ;  /* 0x000000014343d824 */ /* 0x000fe200078e0a05 */
[----:B------:R-:W-:Y:S01]  /*37c0*/  ISETP.GT.U32.AND P5, PT, R5, R73, PT ;  /* 0x000000490500720c */ /* 0x000fe20003fa4070 */
[----:B------:R-:W-:-:S04]  /*37d0*/  IMAD.MOV R4, RZ, RZ, -R4 ;  /* 0x000000ffff047224 */ /* 0x000fc800078e0a04 */
[----:B------:R-:W-:Y:S02]  /*37e0*/  IMAD R93, R5, R4, R93 ;  /* 0x00000004055d7224 */ /* 0x000fe400078e025d */
[--C-:B------:R-:W-:Y:S02]  /*37f0*/  @!P4 IMAD.IADD R69, R69, 0x1, -R5.reuse ;  /* 0x000000014545c824 */ /* 0x100fe400078e0a05 */
[--C-:B------:R-:W-:Y:S01]  /*3800*/  @!P6 IMAD.IADD R71, R71, 0x1, -R5.reuse ;  /* 0x000000014747e824 */ /* 0x100fe200078e0a05 */
[----:B------:R-:W-:Y:S02]  /*3810*/  ISETP.GT.U32.AND P6, PT, R5, R93, PT ;  /* 0x0000005d0500720c */ /* 0x000fe40003fc4070 */
[----:B------:R-:W-:Y:S01]  /*3820*/  LOP3.LUT R16, R7, 0xe8, RZ, 0xfc, !PT ;  /* 0x000000e807107812 */ /* 0x000fe200078efcff */
[----:B------:R-:W-:Y:S01]  /*3830*/  @!P5 IMAD.IADD R73, R73, 0x1, -R5 ;  /* 0x000000014949d824 */ /* 0x000fe200078e0a05 */
[C---:B------:R-:W-:Y:S02]  /*3840*/  ISETP.GT.U32.AND P4, PT, R5.reuse, R69, PT ;  /* 0x000000450500720c */ /* 0x040fe40003f84070 */
[----:B------:R-:W-:Y:S01]  /*3850*/  IABS R115, R16 ;  /* 0x0000001000737213 */ /* 0x000fe20000000000 */
[C---:B------:R-:W-:Y:S01]  /*3860*/  IMAD R75, R5.reuse, R10, R75 ;  /* 0x0000000a054b7224 */ /* 0x040fe200078e024b */
[----:B------:R-:W-:-:S02]  /*3870*/  ISETP.GT.U32.AND P5, PT, R5, R73, PT ;  /* 0x000000490500720c */ /* 0x000fc40003fa4070 */
[----:B------:R-:W-:Y:S01]  /*3880*/  LOP3.LUT R10, R7, 0xf0, RZ, 0xfc, !PT ;  /* 0x000000f0070a7812 */ /* 0x000fe200078efcff */
[----:B------:R-:W-:-:S03]  /*3890*/  IMAD.HI.U32 R4, R6, R115, RZ ;  /* 0x0000007306047227 */ /* 0x000fc600078e00ff */
[----:B------:R-:W-:Y:S01]  /*38a0*/  IABS R117, R10 ;  /* 0x0000000a00757213 */ /* 0x000fe20000000000 */
[----:B------:R-:W-:Y:S01]  /*38b0*/  @!P0 IMAD.MOV R67, RZ, RZ, -R67 ;  /* 0x000000ffff438224 */ /* 0x000fe200078e0a43 */
[----:B------:R-:W-:Y:S01]  /*38c0*/  ISETP.GE.AND P0, PT, R13, RZ, PT ;  /* 0x000000ff0d00720c */ /* 0x000fe20003f06270 */
[--C-:B------:R-:W-:Y:S02]  /*38d0*/  @!P6 IMAD.IADD R93, R93, 0x1, -R5.reuse ;  /* 0x000000015d5de824 */ /* 0x100fe400078e0a05 */
[----:B------:R-:W-:Y:S02]  /*38e0*/  IMAD.MOV R4, RZ, RZ, -R4 ;  /* 0x000000ffff047224 */ /* 0x000fe400078e0a04 */
[----:B------:R-:W-:Y:S01]  /*38f0*/  @!P4 IMAD.IADD R69, R69, 0x1, -R5 ;  /* 0x000000014545c824 */ /* 0x000fe200078e0a05 */
[C---:B------:R-:W-:Y:S01]  /*3900*/  ISETP.GT.U32.AND P4, PT, R5.reuse, R75, PT ;  /* 0x0000004b0500720c */ /* 0x040fe20003f84070 */
[C---:B------:R-:W-:Y:S01]  /*3910*/  IMAD R115, R5.reuse, R4, R115 ;  /* 0x0000000405737224 */ /* 0x040fe200078e0273 */
[----:B------:R-:W-:Y:S01]  /*3920*/  ISETP.GT.U32.AND P6, PT, R5, R93, PT ;  /* 0x0000005d0500720c */ /* 0x000fe20003fc4070 */
[----:B------:R-:W-:-:S04]  /*3930*/  IMAD.HI.U32 R4, R6, R117, RZ ;  /* 0x0000007506047227 */ /* 0x000fc800078e00ff */
[----:B------:R-:W-:Y:S02]  /*3940*/  @!P5 IMAD.IADD R73, R73, 0x1, -R5 ;  /* 0x000000014949d824 */ /* 0x000fe400078e0a05 */
[----:B------:R-:W-:Y:S02]  /*3950*/  IMAD.MOV R4, RZ, RZ, -R4 ;  /* 0x000000ffff047224 */ /* 0x000fe400078e0a04 */
[----:B------:R-:W-:Y:S01]  /*3960*/  @!P0 IMAD.MOV R73, RZ, RZ, -R73 ;  /* 0x000000ffff498224 */ /* 0x000fe200078e0a49 */
[C---:B------:R-:W-:Y:S01]  /*3970*/  ISETP.GT.U32.AND P0, PT, R5.reuse, R115, PT ;  /* 0x000000730500720c */ /* 0x040fe20003f04070 */
[----:B------:R-:W-:Y:S02]  /*3980*/  IMAD R117, R5, R4, R117 ;  /* 0x0000000405757224 */ /* 0x000fe400078e0275 */
[--C-:B------:R-:W-:Y:S02]  /*3990*/  @!P4 IMAD.IADD R75, R75, 0x1, -R5.reuse ;  /* 0x000000014b4bc824 */ /* 0x100fe400078e0a05 */
[----:B------:R-:W-:Y:S01]  /*39a0*/  @!P6 IMAD.IADD R93, R93, 0x1, -R5 ;  /* 0x000000015d5de824 */ /* 0x000fe200078e0a05 */
[C---:B------:R-:W-:Y:S01]  /*39b0*/  ISETP.GT.U32.AND P6, PT, R5.reuse, R117, PT ;  /* 0x000000750500720c */ /* 0x040fe20003fc4070 */
[----:B------:R-:W-:Y:S01]  /*39c0*/  @!P3 IMAD.MOV R65, RZ, RZ, -R65 ;  /* 0x000000ffff41b224 */ /* 0x000fe200078e0a41 */
[----:B------:R-:W-:-:S02]  /*39d0*/  ISETP.GT.U32.AND P4, PT, R5, R75, PT ;  /* 0x0000004b0500720c */ /* 0x000fc40003f84070 */
[----:B------:R-:W-:Y:S02]  /*39e0*/  ISETP.GE.AND P3, PT, R12, RZ, PT ;  /* 0x000000ff0c00720c */ /* 0x000fe40003f66270 */
[----:B------:R-:W-:Y:S01]  /*39f0*/  LOP3.LUT R12, R7, 0x100, RZ, 0xfc, !PT ;  /* 0x00000100070c7812 */ /* 0x000fe200078efcff */
[----:B------:R-:W-:Y:S01]  /*3a00*/  @!P2 IMAD.MOV R69, RZ, RZ, -R69 ;  /* 0x000000ffff45a224 */ /* 0x000fe200078e0a45 */
[----:B------:R-:W-:Y:S01]  /*3a10*/  ISETP.GE.AND P2, PT, R9, RZ, PT ;  /* 0x000000ff0900720c */ /* 0x000fe20003f46270 */
[--C-:B------:R-:W-:Y:S01]  /*3a20*/  @!P0 IMAD.IADD R115, R115, 0x1, -R5.reuse ;  /* 0x0000000173738824 */ /* 0x100fe200078e0a05 */
[----:B------:R-:W-:Y:S02]  /*3a30*/  LOP3.LUT R9, R7, 0xf8, RZ, 0xfc, !PT ;  /* 0x000000f807097812 */ /* 0x000fe400078efcff */
[----:B------:R-:W-:Y:S01]  /*3a40*/  IABS R121, R12 ;  /* 0x0000000c00797213 */ /* 0x000fe20000000000 */
[----:B------:R-:W-:Y:S01]  /*3a50*/  @!P6 IMAD.IADD R117, R117, 0x1, -R5 ;  /* 0x000000017575e824 */ /* 0x000fe200078e0a05 */
[----:B------:R-:W-:-:S02]  /*3a60*/  IABS R119, R9 ;  /* 0x0000000900777213 */ /* 0x000fc40000000000 */
[----:B------:R-:W-:Y:S01]  /*3a70*/  ISETP.GE.AND P0, PT, R9, RZ, PT ;  /* 0x000000ff0900720c */ /* 0x000fe20003f06270 */
[----:B------:R-:W-:Y:S01]  /*3a80*/  IMAD.HI.U32 R9, R6, R121, RZ ;  /* 0x0000007906097227 */ /* 0x000fe200078e00ff */
[----:B------:R-:W-:-:S03]  /*3a90*/  ISETP.GT.U32.AND P6, PT, R5, R115, PT ;  /* 0x000000730500720c */ /* 0x000fc60003fc4070 */
[----:B------:R-:W-:Y:S01]  /*3aa0*/  @!P4 IMAD.IADD R75, R75, 0x1, -R5 ;  /* 0x000000014b4bc824 */ /* 0x000fe200078e0a05 */
[----:B------:R-:W-:Y:S01]  /*3ab0*/  ISETP.GE.AND P4, PT, R10, RZ, PT ;  /* 0x000000ff0a00720c */ /* 0x000fe20003f86270 */
[----:B------:R-:W-:Y:S01]  /*3ac0*/  IMAD.MOV R10, RZ, RZ, -R9 ;  /* 0x000000ffff0a7224 */ /* 0x000fe200078e0a09 */
[----:B------:R-:W-:Y:S01]  /*3ad0*/  LOP3.LUT R13, R7, 0x108, RZ, 0xfc, !PT ;  /* 0x00000108070d7812 */ /* 0x000fe200078efcff */
[----:B------:R-:W-:-:S04]  /*3ae0*/  IMAD.HI.U32 R4, R6, R119, RZ ;  /* 0x0000007706047227 */ /* 0x000fc800078e00ff */
[----:B------:R-:W-:Y:S01]  /*3af0*/  @!P2 IMAD.MOV R75, RZ, RZ, -R75 ;  /* 0x000000ffff4ba224 */ /* 0x000fe200078e0a4b */
[C---:B------:R-:W-:Y:S01]  /*3b00*/  ISETP.GT.U32.AND P2, PT, R5.reuse, R117, PT ;  /* 0x000000750500720c */ /* 0x040fe20003f44070 */
[----:B------:R-:W-:Y:S01]  /*3b10*/  IMAD R121, R5, R10, R121 ;  /* 0x0000000a05797224 */ /* 0x000fe200078e0279 */
[----:B------:R-:W-:Y:S01]  /*3b20*/  IABS R123, R13 ;  /* 0x0000000d007b7213 */ /* 0x000fe20000000000 */
[----:B------:R-:W-:Y:S01]  /*3b30*/  IMAD.MOV R4, RZ, RZ, -R4 ;  /* 0x000000ffff047224 */ /* 0x000fe200078e0a04 */
[----:B------:R-:W-:Y:S01]  /*3b40*/  ISETP.GE.AND P5, PT, R14, RZ, PT ;  /* 0x000000ff0e00720c */ /* 0x000fe20003fa6270 */
[----:B------:R-:W-:Y:S01]  /*3b50*/  @!P3 IMAD.MOV R71, RZ, RZ, -R71 ;  /* 0x000000ffff47b224 */ /* 0x000fe200078e0a47 */
[----:B------:R-:W-:Y:S01]  /*3b60*/  ISETP.GE.AND P3, PT, R16, RZ, PT ;  /* 0x000000ff1000720c */ /* 0x000fe20003f66270 */
[----:B------:R-:W-:Y:S01]  /*3b70*/  @!P6 IMAD.IADD R115, R115, 0x1, -R5 ;  /* 0x000000017373e824 */ /* 0x000fe200078e0a05 */
[C---:B------:R-:W-:Y:S01]  /*3b80*/  ISETP.GT.U32.AND P6, PT, R5.reuse, R121, PT ;  /* 0x000000790500720c */ /* 0x040fe20003fc4070 */
[----:B------:R-:W-:-:S02]  /*3b90*/  IMAD R119, R5, R4, R119 ;  /* 0x0000000405777224 */ /* 0x000fc400078e0277 */
[----:B------:R-:W-:Y:S01]  /*3ba0*/  IMAD.HI.U32 R4, R6, R123, RZ ;  /* 0x0000007b06047227 */ /* 0x000fe200078e00ff */
[----:B------:R-:W-:-:S03]  /*3bb0*/  LOP3.LUT R14, R7, 0x110, RZ, 0xfc, !PT ;  /* 0x00000110070e7812 */ /* 0x000fc600078efcff */
[----:B------:R-:W-:Y:S02]  /*3bc0*/  IMAD.MOV R4, RZ, RZ, -R4 ;  /* 0x000000ffff047224 */ /* 0x000fe400078e0a04 */
[----:B------:R-:W-:Y:S01]  /*3bd0*/  @!P2 IMAD.IADD R117, R117, 0x1, -R5 ;  /* 0x000000017575a824 */ /* 0x000fe200078e0a05 */
[----:B------:R-:W-:Y:S01]  /*3be0*/  ISETP.GE.AND P2, PT, R12, RZ, PT ;  /* 0x000000ff0c00720c */ /* 0x000fe20003f46270 */
[----:B------:R-:W-:Y:S01]  /*3bf0*/  IMAD R123, R5, R4, R123 ;  /* 0x00000004057b7224 */ /* 0x000fe200078e027b */
[----:B------:R-:W-:Y:S02]  /*3c00*/  IABS R125, R14 ;  /* 0x0000000e007d7213 */ /* 0x000fe40000000000 */
[----:B------:R-:W-:Y:S01]  /*3c10*/  LOP3.LUT R12, R7, 0x118, RZ, 0xfc, !PT ;  /* 0x00000118070c7812 */ /* 0x000fe200078efcff */
[----:B------:R-:W-:Y:S01]  /*3c20*/  @!P5 IMAD.MOV R93, RZ, RZ, -R93 ;  /* 0x000000ffff5dd224 */ /* 0x000fe200078e0a5d */
[----:B------:R-:W-:Y:S01]  /*3c30*/  ISETP.GT.U32.AND P5, PT, R5, R119, PT ;  /* 0x000000770500720c */ /* 0x000fe20003fa4070 */
[----:B------:R-:W-:Y:S01]  /*3c40*/  @!P6 IMAD.IADD R121, R121, 0x1, -R5 ;  /* 0x000000017979e824 */ /* 0x000fe200078e0a05 */
[----:B------:R-:W-:Y:S01]  /*3c50*/  IABS R127, R12 ;  /* 0x0000000c007f7213 */ /* 0x000fe20000000000 */
[----:B------:R-:W-:Y:S01]  /*3c60*/  @!P3 IMAD.MOV R115, RZ, RZ, -R115 ;  /* 0x000000ffff73b224 */ /* 0x000fe200078e0a73 */
[C---:B------:R-:W-:Y:S01]  /*3c70*/  ISETP.GT.U32.AND P3, PT, R5.reuse, R123, PT ;  /* 0x0000007b0500720c */ /* 0x040fe20003f64070 */
[----:B------:R-:W-:Y:S01]  /*3c80*/  IMAD.HI.U32 R9, R6, R125, RZ ;  /* 0x0000007d06097227 */ /* 0x000fe200078e00ff */
[----:B------:R-:W-:-:S03]  /*3c90*/  ISETP.GT.U32.AND P6, PT, R5, R121, PT ;  /* 0x000000790500720c */ /* 0x000fc60003fc4070 */
[----:B------:R-:W-:Y:S02]  /*3ca0*/  IMAD.MOV R10, RZ, RZ, -R9 ;  /* 0x000000ffff0a7224 */ /* 0x000fe400078e0a09 */
[----:B------:R-:W-:Y:S01]  /*3cb0*/  IMAD.HI.U32 R4, R6, R127, RZ ;  /* 0x0000007f06047227 */ /* 0x000fe200078e00ff */
[----:B------:R-:W-:-:S03]  /*3cc0*/  LOP3.LUT R16, R7, 0x120, RZ, 0xfc, !PT ;  /* 0x0000012007107812 */ /* 0x000fc600078efcff */
[----:B------:R-:W-:Y:S02]  /*3cd0*/  IMAD R125, R5, R10, R125 ;  /* 0x0000000a057d7224 */ /* 0x000fe400078e027d */
[----:B------:R-:W-:Y:S01]  /*3ce0*/  IMAD.MOV R4, RZ, RZ, -R4 ;  /* 0x000000ffff047224 */ /* 0x000fe200078e0a04 */
[----:B------:R-:W-:Y:S01]  /*3cf0*/  IABS R129, R16 ;  /* 0x0000001000817213 */ /* 0x000fe20000000000 */
[----:B------:R-:W-:Y:S02]  /*3d00*/  @!P5 IMAD.IADD R119, R119, 0x1, -R5 ;  /* 0x000000017777d824 */ /* 0x000fe400078e0a05 */
[----:B------:R-:W-:Y:S01]  /*3d10*/  @!P4 IMAD.MOV R117, RZ, RZ, -R117 ;  /* 0x000000ffff75c224 */ /* 0x000fe200078e0a75 */
[C---:B------:R-:W-:Y:S01]  /*3d20*/  ISETP.GT.U32.AND P4, PT, R5.reuse, R125, PT ;  /* 0x0000007d0500720c */ /* 0x040fe20003f84070 */
[----:B------:R-:W-:Y:S02]  /*3d30*/  IMAD R127, R5, R4, R127 ;  /* 0x00000004057f7224 */ /* 0x000fe400078e027f */
[--C-:B------:R-:W-:Y:S01]  /*3d40*/  @!P3 IMAD.IADD R123, R123, 0x1, -R5.reuse ;  /* 0x000000017b7bb824 */ /* 0x100fe200078e0a05 */
[----:B------:R-:W-:Y:S01]  /*3d50*/  ISETP.GT.U32.AND P5, PT, R5, R119, PT ;  /* 0x000000770500720c */ /* 0x000fe20003fa4070 */
[----:B------:R-:W-:Y:S01]  /*3d60*/  @!P6 IMAD.IADD R121, R121, 0x1, -R5 ;  /* 0x000000017979e824 */ /* 0x000fe200078e0a05 */
[C---:B------:R-:W-:Y:S01]  /*3d70*/  ISETP.GT.U32.AND P6, PT, R5.reuse, R127, PT ;  /* 0x0000007f0500720c */ /* 0x040fe20003fc4070 */
[----:B------:R-:W-:Y:S01]  /*3d80*/  IMAD.HI.U32 R4, R6, R129, RZ ;  /* 0x0000008106047227 */ /* 0x000fe200078e00ff */
[----:B------:R-:W-:-:S03]  /*3d90*/  ISETP.GT.U32.AND P3, PT, R5, R123, PT ;  /* 0x0000007b0500720c */ /* 0x000fc60003f64070 */
[----:B------:R-:W-:Y:S02]  /*3da0*/  IMAD.MOV R4, RZ, RZ, -R4 ;  /* 0x000000ffff047224 */ /* 0x000fe400078e0a04 */
[----:B------:R-:W-:Y:S02]  /*3db0*/  @!P4 IMAD.IADD R125, R125, 0x1, -R5 ;  /* 0x000000017d7dc824 */ /* 0x000fe400078e0a05 */
[----:B------:R-:W-:Y:S02]  /*3dc0*/  IMAD R129, R5, R4, R129 ;  /* 0x0000000405817224 */ /* 0x000fe400078e0281 */
[--C-:B------:R-:W-:Y:S01]  /*3dd0*/  @!P5 IMAD.IADD R119, R119, 0x1, -R5.reuse ;  /* 0x000000017777d824 */ /* 0x100fe200078e0a05 */
[----:B------:R-:W-:Y:S01]  /*3de0*/  ISETP.GE.AND P5, PT, R13, RZ, PT ;  /* 0x000000ff0d00720c */ /* 0x000fe20003fa6270 */
[--C-:B------:R-:W-:Y:S01]  /*3df0*/  @!P6 IMAD.IADD R127, R127, 0x1, -R5.reuse ;  /* 0x000000017f7fe824 */ /* 0x100fe200078e0a05 */
[----:B------:R-:W-:Y:S01]  /*3e00*/  ISETP.GT.U32.AND P6, PT, R5, R125, PT ;  /* 0x0000007d0500720c */ /* 0x000fe20003fc4070 */
[----:B------:R-:W-:Y:S01]  /*3e10*/  @!P3 IMAD.IADD R123, R123, 0x1, -R5 ;  /* 0x000000017b7bb824 */ /* 0x000fe200078e0a05 */
[----:B------:R-:W-:-:S02]  /*3e20*/  ISETP.GT.U32.AND P3, PT, R5, R129, PT ;  /* 0x000000810500720c */ /* 0x000fc40003f64070 */
[C---:B------:R-:W-:Y:S02]  /*3e30*/  LOP3.LUT R13, R7.reuse, 0x130, RZ, 0xfc, !PT ;  /* 0x00000130070d7812 */ /* 0x040fe400078efcff */
[----:B------:R-:W-:Y:S02]  /*3e40*/  ISETP.GE.AND P4, PT, R14, RZ, PT ;  /* 0x000000ff0e00720c */ /* 0x000fe40003f86270 */
[----:B------:R-:W-:Y:S02]  /*3e50*/  IABS R133, R13 ;  /* 0x0000000d00857213 */ /* 0x000fe40000000000 */
[----:B------:R-:W-:-:S03]  /*3e60*/  LOP3.LUT R14, R7, 0x138, RZ, 0xfc, !PT ;  /* 0x00000138070e7812 */ /* 0x000fc600078efcff */
[----:B------:R-:W-:Y:S01]  /*3e70*/  IMAD.HI.U32 R4, R6, R133, RZ ;  /* 0x0000008506047227 */ /* 0x000fe200078e00ff */
[----:B------:R-:W-:Y:S02]  /*3e80*/  LOP3.LUT R18, R7, 0x128, RZ, 0xfc, !PT ;  /* 0x0000012807127812 */ /* 0x000fe400078efcff */
[----:B------:R-:W-:Y:S01]  /*3e90*/  IABS R135, R14 ;  /* 0x0000000e00877213 */ /* 0x000fe20000000000 */
[--C-:B------:R-:W-:Y:S02]  /*3ea0*/  @!P6 IMAD.IADD R125, R125, 0x1, -R5.reuse ;  /* 0x000000017d7de824 */ /* 0x100fe400078e0a05 */
[----:B------:R-:W-:Y:S02]  /*3eb0*/  @!P3 IMAD.IADD R129, R129, 0x1, -R5 ;  /* 0x000000018181b824 */ /* 0x000fe400078e0a05 */
[----:B------:R-:W-:Y:S01]  /*3ec0*/  IMAD.MOV R4, RZ, RZ, -R4 ;  /* 0x000000ffff047224 */ /* 0x000fe200078e0a04 */
[----:B------:R-:W-:Y:S01]  /*3ed0*/  IABS R131, R18 ;  /* 0x0000001200837213 */ /* 0x000fe20000000000 */
[----:B------:R-:W-:Y:S01]  /*3ee0*/  @!P4 IMAD.MOV R125, RZ, RZ, -R125 ;  /* 0x000000ffff7dc224 */ /* 0x000fe200078e0a7d */
[C---:B------:R-:W-:Y:S01]  /*3ef0*/  ISETP.GT.U32.AND P4, PT, R5.reuse, R129, PT ;  /* 0x000000810500720c */ /* 0x040fe20003f84070 */
[----:B------:R-:W-:-:S02]  /*3f00*/  IMAD R133, R5, R4, R133 ;  /* 0x0000000405857224 */ /* 0x000fc400078e0285 */
[----:B------:R-:W-:-:S04]  /*3f10*/  IMAD.HI.U32 R4, R6, R135, RZ ;  /* 0x0000008706047227 */ /* 0x000fc800078e00ff */
[----:B------:R-:W-:-:S04]  /*3f20*/  IMAD.HI.U32 R9, R6, R131, RZ ;  /* 0x0000008306097227 */ /* 0x000fc800078e00ff */
[----:B------:R-:W-:Y:S02]  /*3f30*/  IMAD.MOV R4, RZ, RZ, -R4 ;  /* 0x000000ffff047224 */ /* 0x000fe400078e0a04 */
[----:B------:R-:W-:Y:S01]  /*3f40*/  @!P0 IMAD.MOV R119, RZ, RZ, -R119 ;  /* 0x000000ffff778224 */ /* 0x000fe200078e0a77 */
[C---:B------:R-:W-:Y:S01]  /*3f50*/  ISETP.GT.U32.AND P0, PT, R5.reuse, R127, PT ;  /* 0x0000007f0500720c */ /* 0x040fe20003f04070 */
[----:B------:R-:W-:Y:S02]  /*3f60*/  IMAD.MOV R10, RZ, RZ, -R9 ;  /* 0x000000ffff0a7224 */ /* 0x000fe400078e0a09 */
[C---:B------:R-:W-:Y:S02]  /*3f70*/  IMAD R135, R5.reuse, R4, R135 ;  /* 0x0000000405877224 */ /* 0x040fe400078e0287 */
[----:B------:R-:W-:Y:S02]  /*3f80*/  IMAD R131, R5, R10, R131 ;  /* 0x0000000a05837224 */ /* 0x000fe400078e0283 */
[----:B------:R-:W-:Y:S01]  /*3f90*/  @!P2 IMAD.MOV R121, RZ, RZ, -R121 ;  /* 0x000000ffff79a224 */ /* 0x000fe200078e0a79 */
[----:B------:R-:W-:Y:S01]  /*3fa0*/  ISETP.GE.AND P2, PT, R12, RZ, PT ;  /* 0x000000ff0c00720c */ /* 0x000fe20003f46270 */
[----:B------:R-:W-:Y:S01]  /*3fb0*/  @!P4 IMAD.IADD R129, R129, 0x1, -R5 ;  /* 0x000000018181c824 */ /* 0x000fe200078e0a05 */
[----:B------:R-:W-:-:S02]  /*3fc0*/  ISETP.GT.U32.AND P4, PT, R5, R135, PT ;  /* 0x000000870500720c */ /* 0x000fc40003f84070 */
[----:B------:R-:W-:Y:S01]  /*3fd0*/  LOP3.LUT R12, R7, 0x140, RZ, 0xfc, !PT ;  /* 0x00000140070c7812 */ /* 0x000fe200078efcff */
[----:B------:R-:W-:Y:S01]  /*3fe0*/  @!P5 IMAD.MOV R123, RZ, RZ, -R123 ;  /* 0x000000ffff7bd224 */ /* 0x000fe200078e0a7b */
[----:B------:R-:W-:Y:S02]  /*3ff0*/  ISETP.GT.U32.AND P5, PT, R5, R131, PT ;  /* 0x000000830500720c */ /* 0x000fe40003fa4070 */
[----:B------:R-:W-:Y:S01]  /*4000*/  IABS R137, R12 ;  /* 0x0000000c00897213 */ /* 0x000fe20000000000 */
[----:B------:R-:W-:Y:S01]  /*4010*/  @!P0 IMAD.IADD R127, R127, 0x1, -R5 ;  /* 0x000000017f7f8824 */ /* 0x000fe200078e0a05 */
[----:B------:R-:W-:Y:S02]  /*4020*/  ISETP.GT.U32.AND P0, PT, R5, R133, PT ;  /* 0x000000850500720c */ /* 0x000fe40003f04070 */
[----:B------:R-:W-:Y:S01]  /*4030*/  ISETP.GE.AND P3, PT, R18, RZ, PT ;  /* 0x000000ff1200720c */ /* 0x000fe20003f66270 */
[----:B------:R-:W-:Y:S01]  /*4040*/  IMAD.HI.U32 R4, R6, R137, RZ ;  /* 0x0000008906047227 */ /* 0x000fe200078e00ff */
[----:B------:R-:W-:-:S03]  /*4050*/  LOP3.LUT R18, R7, 0x150, RZ, 0xfc, !PT ;  /* 0x0000015007127812 */ /* 0x000fc600078efcff */
[--C-:B------:R-:W-:Y:S01]  /*4060*/  @!P4 IMAD.IADD R135, R135, 0x1, -R5.reuse ;  /* 0x000000018787c824 */ /* 0x100fe200078e0a05 */
[----:B------:R-:W-:Y:S01]  /*4070*/  IABS R141, R18 ;  /* 0x00000012008d7213 */ /* 0x000fe20000000000 */
[----:B------:R-:W-:Y:S01]  /*4080*/  IMAD.MOV R4, RZ, RZ, -R4 ;  /* 0x000000ffff047224 */ /* 0x000fe200078e0a04 */
[----:B------:R-:W-:Y:S01]  /*4090*/  ISETP.GE.AND P6, PT, R16, RZ, PT ;  /* 0x000000ff1000720c */ /* 0x000fe20003fc6270 */
[----:B------:R-:W-:Y:S01]  /*40a0*/  @!P5 IMAD.IADD R131, R131, 0x1, -R5 ;  /* 0x000000018383d824 */ /* 0x000fe200078e0a05 */
[----:B------:R-:W-:Y:S01]  /*40b0*/  LOP3.LUT R16, R7, 0x148, RZ, 0xfc, !PT ;  /* 0x0000014807107812 */ /* 0x000fe200078efcff */
[----:B------:R-:W-:Y:S01]  /*40c0*/  @!P2 IMAD.MOV R127, RZ, RZ, -R127 ;  /* 0x000000ffff7fa224 */ /* 0x000fe200078e0a7f */
[C---:B------:R-:W-:Y:S01]  /*40d0*/  ISETP.GT.U32.AND P2, PT, R5.reuse, R135, PT ;  /* 0x000000870500720c */ /* 0x040fe20003f44070 */
[C---:B------:R-:W-:Y:S02]  /*40e0*/  IMAD R137, R5.reuse, R4, R137 ;  /* 0x0000000405897224 */ /* 0x040fe400078e0289 */
[----:B------:R-:W-:Y:S01]  /*40f0*/  IMAD.HI.U32 R4, R6, R141, RZ ;  /* 0x0000008d06047227 */ /* 0x000fe200078e00ff */
[----:B------:R-:W-:-:S02]  /*4100*/  ISETP.GT.U32.AND P5, PT, R5, R131, PT ;  /* 0x000000830500720c */ /* 0x000fc40003fa4070 */
[----:B------:R-:W-:Y:S01]  /*4110*/  IABS R139, R16 ;  /* 0x00000010008b7213 */ /* 0x000fe20000000000 */
[----:B------:R-:W-:Y:S02]  /*4120*/  @!P0 IMAD.IADD R133, R133, 0x1, -R5 ;  /* 0x0000000185858824 */ /* 0x000fe400078e0a05 */
[----:B------:R-:W-:Y:S02]  /*4130*/  IMAD.MOV R4, RZ, RZ, -R4 ;  /* 0x000000ffff047224 */ /* 0x000fe400078e0a04 */
[----:B------:R-:W-:Y:S01]  /*4140*/  IMAD.HI.U32 R9, R6, R139, RZ ;  /* 0x0000008b06097227 */ /* 0x000fe200078e00ff */
[----:B------:R-:W-:-:S03]  /*4150*/  ISETP.GT.U32.AND P0, PT, R5, R133, PT ;  /* 0x000000850500720c */ /* 0x000fc60003f04070 */
[C---:B------:R-:W-:Y:S01]  /*4160*/  IMAD R141, R5.reuse, R4, R141 ;  /* 0x00000004058d7224 */ /* 0x040fe200078e028d */
[----:B------:R-:W-:Y:S01]  /*4170*/  ISETP.GT.U32.AND P4, PT, R5, R137, PT ;  /* 0x000000890500720c */ /* 0x000fe20003f84070 */
[----:B------:R-:W-:Y:S02]  /*4180*/  IMAD.MOV R10, RZ, RZ, -R9 ;  /* 0x000000ffff0a7224 */ /* 0x000fe400078e0a09 */
[--C-:B------:R-:W-:Y:S01]  /*4190*/  @!P2 IMAD.IADD R135, R135, 0x1, -R5.reuse ;  /* 0x000000018787a824 */ /* 0x100fe200078e0a05 */
[----:B------:R-:W-:Y:S01]  /*41a0*/  ISETP.GT.U32.AND P2, PT, R5, R141, PT ;  /* 0x0000008d0500720c */ /* 0x000fe20003f44070 */
[----:B------:R-:W-:Y:S01]  /*41b0*/  @!P5 IMAD.IADD R131, R131, 0x1, -R5 ;  /* 0x000000018383d824 */ /* 0x000fe200078e0a05 */
[----:B------:R-:W-:Y:S01]  /*41c0*/  LOP3.LUT R9, R7, 0x158, RZ, 0xfc, !PT ;  /* 0x0000015807097812 */ /* 0x000fe200078efcff */
[----:B------:R-:W-:Y:S02]  /*41d0*/  IMAD R139, R5, R10, R139 ;  /* 0x0000000a058b7224 */ /* 0x000fe400078e028b */
[----:B------:R-:W-:Y:S01]  /*41e0*/  @!P0 IMAD.IADD R133, R133, 0x1, -R5 ;  /* 0x0000000185858824 */ /* 0x000fe200078e0a05 */
[----:B------:R-:W-:Y:S01]  /*41f0*/  ISETP.GE.AND P0, PT, R14, RZ, PT ;  /* 0x000000ff0e00720c */ /* 0x000fe20003f06270 */
[----:B------:R-:W-:Y:S01]  /*4200*/  @!P6 IMAD.MOV R129, RZ, RZ, -R129 ;  /* 0x000000ffff81e224 */ /* 0x000fe200078e0a81 */
[----:B------:R-:W-:Y:S01]  /*4210*/  ISETP.GT.U32.AND P6, PT, R5, R139, PT ;  /* 0x0000008b0500720c */ /* 0x000fe20003fc4070 */
[----:B------:R-:W-:Y:S01]  /*4220*/  @!P3 IMAD.MOV R131, RZ, RZ, -R131 ;  /* 0x000000ffff83b224 */ /* 0x000fe200078e0a83 */
[----:B------:R-:W-:-:S02]  /*4230*/  ISETP.GE.AND P3, PT, R12, RZ, PT ;  /* 0x000000ff0c00720c */ /* 0x000fc40003f66270 */
[----:B------:R-:W-:Y:S02]  /*4240*/  IABS R143, R9 ;  /* 0x00000009008f7213 */ /* 0x000fe40000000000 */
[----:B------:R-:W-:Y:S01]  /*4250*/  LOP3.LUT R12, R7, 0x160, RZ, 0xfc, !PT ;  /* 0x00000160070c7812 */ /* 0x000fe200078efcff */
[--C-:B------:R-:W-:Y:S01]  /*4260*/  @!P4 IMAD.IADD R137, R137, 0x1, -R5.reuse ;  /* 0x000000018989c824 */ /* 0x100fe200078e0a05 */
[----:B------:R-:W-:Y:S01]  /*4270*/  ISETP.GE.AND P5, PT, R13, RZ, PT ;  /* 0x000000ff0d00720c */ /* 0x000fe20003fa6270 */
[C---:B------:R-:W-:Y:S01]  /*4280*/  IMAD.HI.U32 R4, R6.reuse, R143, RZ ;  /* 0x0000008f06047227 */ /* 0x040fe200078e00ff */
[----:B------:R-:W-:Y:S02]  /*4290*/  IABS R145, R12 ;  /* 0x0000000c00917213 */ /* 0x000fe40000000000 */
[----:B------:R-:W-:Y:S01]  /*42a0*/  LOP3.LUT R13, R7, 0x168, RZ, 0xfc, !PT ;  /* 0x00000168070d7812 */ /* 0x000fe200078efcff */
[----:B------:R-:W-:Y:S01]  /*42b0*/  @!P2 IMAD.IADD R141, R141, 0x1, -R5 ;  /* 0x000000018d8da824 */ /* 0x000fe200078e0a05 */
[C---:B------:R-:W-:Y:S01]  /*42c0*/  ISETP.GT.U32.AND P4, PT, R5.reuse, R137, PT ;  /* 0x000000890500720c */ /* 0x040fe20003f84070 */
[----:B------:R-:W-:Y:S01]  /*42d0*/  IMAD.MOV R10, RZ, RZ, -R4 ;  /* 0x000000ffff0a7224 */ /* 0x000fe200078e0a04 */
[----:B------:R-:W-:Y:S01]  /*42e0*/  IABS R147, R13 ;  /* 0x0000000d00937213 */ /* 0x000fe20000000000 */
[----:B------:R-:W-:Y:S01]  /*42f0*/  IMAD.HI.U32 R4, R6, R145, RZ ;  /* 0x0000009106047227 */ /* 0x000fe200078e00ff */
[----:B------:R-:W-:-:S03]  /*4300*/  ISETP.GT.U32.AND P2, PT, R5, R141, PT ;  /* 0x0000008d0500720c */ /* 0x000fc60003f44070 */
[----:B------:R-:W-:Y:S02]  /*4310*/  @!P6 IMAD.IADD R139, R139, 0x1, -R5 ;  /* 0x000000018b8be824 */ /* 0x000fe400078e0a05 */
[----:B------:R-:W-:Y:S01]  /*4320*/  @!P0 IMAD.MOV R135, RZ, RZ, -R135 ;  /* 0x000000ffff878224 */ /* 0x000fe200078e0a87 */
[----:B------:R-:W-:Y:S01]  /*4330*/  ISETP.GE.AND P0, PT, R18, RZ, PT ;  /* 0x000000ff1200720c */ /* 0x000fe20003f06270 */
[C---:B------:R-:W-:Y:S02]  /*4340*/  IMAD R143, R5.reuse, R10, R143 ;  /* 0x0000000a058f7224 */ /* 0x040fe400078e028f */
[----:B------:R-:W-:Y:S02]  /*4350*/  IMAD.MOV R10, RZ, RZ, -R4 ;  /* 0x000000ffff0a7224 */ /* 0x000fe400078e0a04 */
[----:B------:R-:W-:Y:S01]  /*4360*/  IMAD.HI.U32 R4, R6, R147, RZ ;  /* 0x0000009306047227 */ /* 0x000fe200078e00ff */
[----:B------:R-:W-:-:S03]  /*4370*/  ISETP.GT.U32.AND P6, PT, R5, R139, PT ;  /* 0x0000008b0500720c */ /* 0x000fc60003fc4070 */
[----:B------:R-:W-:Y:S02]  /*4380*/  IMAD.MOV R4, RZ, RZ, -R4 ;  /* 0x000000ffff047224 */ /* 0x000fe400078e0a04 */
[----:B------:R-:W-:Y:S01]  /*4390*/  @!P5 IMAD.MOV R133, RZ, RZ, -R133 ;  /* 0x000000ffff85d224 */ /* 0x000fe200078e0a85 */
[----:B------:R-:W-:Y:S01]  /*43a0*/  ISETP.GE.AND P5, PT, R16, RZ, PT ;  /* 0x000000ff1000720c */ /* 0x000fe20003fa6270 */
[--C-:B------:R-:W-:Y:S02]  /*43b0*/  @!P4 IMAD.IADD R137, R137, 0x1, -R5.reuse ;  /* 0x000000018989c824 */ /* 0x100fe400078e0a05 */
[----:B------:R-:W-:Y:S02]  /*43c0*/  @!P2 IMAD.IADD R141, R141, 0x1, -R5 ;  /* 0x000000018d8da824 */ /* 0x000fe400078e0a05 */
[C---:B------:R-:W-:Y:S02]  /*43d0*/  IMAD R147, R5.reuse, R4, R147 ;  /* 0x0000000405937224 */ /* 0x040fe400078e0293 */
[----:B------:R-:W-:Y:S01]  /*43e0*/  @!P3 IMAD.MOV R137, RZ, RZ, -R137 ;  /* 0x000000ffff89b224 */ /* 0x000fe200078e0a89 */
[C---:B------:R-:W-:Y:S01]  /*43f0*/  ISETP.GT.U32.AND P3, PT, R5.reuse, R143, PT ;  /* 0x0000008f0500720c */ /* 0x040fe20003f64070 */
[----:B------:R-:W-:Y:S01]  /*4400*/  @!P0 IMAD.MOV R141, RZ, RZ, -R141 ;  /* 0x000000ffff8d8224 */ /* 0x000fe200078e0a8d */
[----:B------:R-:W-:Y:S01]  /*4410*/  ISETP.GT.U32.AND P0, PT, R5, R147, PT ;  /* 0x000000930500720c */ /* 0x000fe20003f04070 */
[----:B------:R-:W-:-:S02]  /*4420*/  @!P6 IMAD.IADD R139, R139, 0x1, -R5 ;  /* 0x000000018b8be824 */ /* 0x000fc400078e0a05 */
[----:B------:R-:W-:Y:S02]  /*4430*/  IMAD R145, R5, R10, R145 ;  /* 0x0000000a05917224 */ /* 0x000fe400078e0291 */
[----:B------:R-:W-:Y:S01]  /*4440*/  @!P5 IMAD.MOV R139, RZ, RZ, -R139 ;  /* 0x000000ffff8bd224 */ /* 0x000fe200078e0a8b */
[----:B------:R-:W-:Y:S02]  /*4450*/  ISETP.GE.AND P5, PT, R13, RZ, PT ;  /* 0x000000ff0d00720c */ /* 0x000fe40003fa6270 */
[----:B------:R-:W-:Y:S02]  /*4460*/  ISETP.GT.U32.AND P2, PT, R5, R145, PT ;  /* 0x000000910500720c */ /* 0x000fe40003f44070 */
[----:B------:R-:W-:Y:S01]  /*4470*/  LOP3.LUT R13, R7, 0x178, RZ, 0xfc, !PT ;  /* 0x00000178070d7812 */ /* 0x000fe200078efcff */
[--C-:B------:R-:W-:Y:S01]  /*4480*/  @!P3 IMAD.IADD R143, R143, 0x1, -R5.reuse ;  /* 0x000000018f8fb824 */ /* 0x100fe200078e0a05 */
[----:B------:R-:W-:Y:S01]  /*4490*/  ISETP.GE.AND P6, PT, R12, RZ, PT ;  /* 0x000000ff0c00720c */ /* 0x000fe20003fc6270 */
[----:B------:R-:W-:Y:S01]  /*44a0*/  @!P0 IMAD.IADD R147, R147, 0x1, -R5 ;  /* 0x0000000193938824 */ /* 0x000fe200078e0a05 */
[----:B------:R-:W-:-:S02]  /*44b0*/  IABS R151, R13 ;  /* 0x0000000d00977213 */ /* 0x000fc40000000000 */
[C---:B------:R-:W-:Y:S02]  /*44c0*/  LOP3.LUT R12, R7.reuse, 0x170, RZ, 0xfc, !PT ;  /* 0x00000170070c7812 */ /* 0x040fe400078efcff */
[----:B------:R-:W-:Y:S02]  /*44d0*/  LOP3.LUT R16, R7, 0x188, RZ, 0xfc, !PT ;  /* 0x0000018807107812 */ /* 0x000fe400078efcff */
[----:B------:R-:W-:Y:S01]  /*44e0*/  ISETP.GE.AND P4, PT, R9, RZ, PT ;  /* 0x000000ff0900720c */ /* 0x000fe20003f86270 */
[----:B------:R-:W-:Y:S01]  /*44f0*/  IMAD.HI.U32 R9, R6, R151, RZ ;  /* 0x0000009706097227 */ /* 0x000fe200078e00ff */
[----:B------:R-:W-:Y:S02]  /*4500*/  IABS R149, R12 ;  /* 0x0000000c00957213 */ /* 0x000fe40000000000 */
[----:B------:R-:W-:Y:S02]  /*4510*/  ISETP.GT.U32.AND P3, PT, R5, R143, PT ;  /* 0x0000008f0500720c */ /* 0x000fe40003f64070 */
[----:B------:R-:W-:-:S02]  /*4520*/  IABS R155, R16 ;  /* 0x00000010009b7213 */ /* 0x000fc40000000000 */
[----:B------:R-:W-:Y:S01]  /*4530*/  ISETP.GT.U32.AND P0, PT, R5, R147, PT ;  /* 0x000000930500720c */ /* 0x000fe20003f04070 */
[----:B------:R-:W-:Y:S01]  /*4540*/  @!P2 IMAD.IADD R145, R145, 0x1, -R5 ;  /* 0x000000019191a824 */ /* 0x000fe200078e0a05 */
[----:B------:R-:W-:Y:S01]  /*4550*/  LOP3.LUT R14, R7, 0x180, RZ, 0xfc, !PT ;  /* 0x00000180070e7812 */ /* 0x000fe200078efcff */
[----:B------:R-:W-:Y:S02]  /*4560*/  IMAD.MOV R10, RZ, RZ, -R9 ;  /* 0x000000ffff0a7224 */ /* 0x000fe400078e0a09 */
[----:B------:R-:W-:Y:S01]  /*4570*/  IMAD.HI.U32 R4, R6, R149, RZ ;  /* 0x0000009506047227 */ /* 0x000fe200078e00ff */
[----:B------:R-:W-:-:S03]  /*4580*/  ISETP.GT.U32.AND P2, PT, R5, R145, PT ;  /* 0x000000910500720c */ /* 0x000fc60003f44070 */
[----:B------:R-:W-:Y:S01]  /*4590*/  IMAD.HI.U32 R9, R6, R155, RZ ;  /* 0x0000009b06097227 */ /* 0x000fe200078e00ff */
[----:B------:R-:W-:-:S03]  /*45a0*/  IABS R153, R14 ;  /* 0x0000000e00997213 */ /* 0x000fc60000000000 */
[----:B------:R-:W-:Y:S02]  /*45b0*/  IMAD R151, R5, R10, R151 ;  /* 0x0000000a05977224 */ /* 0x000fe400078e0297 */
[----:B------:R-:W-:Y:S02]  /*45c0*/  IMAD.MOV R4, RZ, RZ, -R4 ;  /* 0x000000ffff047224 */ /* 0x000fe400078e0a04 */
[----:B------:R-:W-:Y:S02]  /*45d0*/  IMAD.MOV R10, RZ, RZ, -R9 ;  /* 0x000000ffff0a7224 */ /* 0x000fe400078e0a09 */
[----:B------:R-:W-:Y:S02]  /*45e0*/  @!P3 IMAD.IADD R143, R143, 0x1, -R5 ;  /* 0x000000018f8fb824 */ /* 0x000fe400078e0a05 */
[C---:B------:R-:W-:Y:S02]  /*45f0*/  IMAD R149, R5.reuse, R4, R149 ;  /* 0x0000000405957224 */ /* 0x040fe400078e0295 */
[----:B------:R-:W-:-:S02]  /*4600*/  IMAD R155, R5, R10, R155 ;  /* 0x0000000a059b7224 */ /* 0x000fc400078e029b */
[----:B------:R-:W-:Y:S02]  /*4610*/  @!P0 IMAD.IADD R147, R147, 0x1, -R5 ;  /* 0x0000000193938824 */ /* 0x000fe400078e0a05 */
[----:B------:R-:W-:Y:S01]  /*4620*/  IMAD.HI.U32 R4, R6, R153, RZ ;  /* 0x0000009906047227 */ /* 0x000fe200078e00ff */
[----:B------:R-:W-:-:S03]  /*4630*/  ISETP.GE.AND P3, PT, R12, RZ, PT ;  /* 0x000000ff0c00720c */ /* 0x000fc60003f66270 */
[----:B------:R-:W-:Y:S01]  /*4640*/  @!P4 IMAD.MOV R143, RZ, RZ, -R143 ;  /* 0x000000ffff8fc224 */ /* 0x000fe200078e0a8f */
[C---:B------:R-:W-:Y:S01]  /*4650*/  ISETP.GT.U32.AND P4, PT, R5.reuse, R151, PT ;  /* 0x000000970500720c */ /* 0x040fe20003f84070 */
[----:B------:R-:W-:Y:S01]  /*4660*/  @!P5 IMAD.MOV R147, RZ, RZ, -R147 ;  /* 0x000000ffff93d224 */ /* 0x000fe200078e0a93 */
[----:B------:R-:W-:Y:S01]  /*4670*/  ISETP.GT.U32.AND P5, PT, R5, R155, PT ;  /* 0x0000009b0500720c */ /* 0x000fe20003fa4070 */
[----:B------:R-:W-:Y:S01]  /*4680*/  IMAD.MOV R4, RZ, RZ, -R4 ;  /* 0x000000ffff047224 */ /* 0x000fe200078e0a04 */
[----:B------:R-:W-:Y:S01]  /*4690*/  LOP3.LUT R12, R7, 0x190, RZ, 0xfc, !PT ;  /* 0x00000190070c7812 */ /* 0x000fe200078efcff */
[----:B------:R-:W-:Y:S01]  /*46a0*/  @!P2 IMAD.IADD R145, R145, 0x1, -R5 ;  /* 0x000000019191a824 */ /* 0x000fe200078e0a05 */
[C---:B------:R-:W-:Y:S01]  /*46b0*/  ISETP.GT.U32.AND P2, PT, R5.reuse, R149, PT ;  /* 0x000000950500720c */ /* 0x040fe20003f44070 */
[----:B------:R-:W-:Y:S01]  /*46c0*/  IMAD R153, R5, R4, R153 ;  /* 0x0000000405997224 */ /* 0x000fe200078e0299 */
[----:B------:R-:W-:Y:S02]  /*46d0*/  IABS R157, R12 ;  /* 0x0000000c009d7213 */ /* 0x000fe40000000000 */
[----:B------:R-:W-:-:S02]  /*46e0*/  LOP3.LUT R9, R7, 0x198, RZ, 0xfc, !PT ;  /* 0x0000019807097812 */ /* 0x000fc400078efcff */
[----:B------:R-:W-:Y:S01]  /*46f0*/  ISETP.GT.U32.AND P0, PT, R5, R153, PT ;  /* 0x000000990500720c */ /* 0x000fe20003f04070 */
[----:B------:R-:W-:Y:S01]  /*4700*/  IMAD.HI.U32 R4, R6, R157, RZ ;  /* 0x0000009d06047227 */ /* 0x000fe200078e00ff */
[----:B------:R-:W-:-:S03]  /*4710*/  IABS R159, R9 ;  /* 0x00000009009f7213 */ /* 0x000fc60000000000 */
[--C-:B------:R-:W-:Y:S02]  /*4720*/  @!P4 IMAD.IADD R151, R151, 0x1, -R5.reuse ;  /* 0x000000019797c824 */ /* 0x100fe400078e0a05 */
[--C-:B------:R-:W-:Y:S02]  /*4730*/  @!P5 IMAD.IADD R155, R155, 0x1, -R5.reuse ;  /* 0x000000019b9bd824 */ /* 0x100fe400078e0a05 */
[----:B------:R-:W-:Y:S01]  /*4740*/  IMAD.MOV R4, RZ, RZ, -R4 ;  /* 0x000000ffff047224 */ /* 0x000fe200078e0a04 */
[----:B------:R-:W-:Y:S01]  /*4750*/  ISETP.GT.U32.AND P4, PT, R5, R151, PT ;  /* 0x000000970500720c */ /* 0x000fe20003f84070 */
        /* <DEDUP_REMOVED lines=12> */
[----:B------:R-:W-:Y:S01]  /*4820*/  ISETP.GT.U32.AND P4, PT, R5, R157, PT ;  /* 0x0000009d0500720c */ /* 0x000fe20003f84070 */
[--C-:B------:R-:W-:Y:S01]  /*4830*/  @!P5 IMAD.IADD R155, R155, 0x1, -R5.reuse ;  /* 0x000000019b9bd824 */ /* 0x100fe200078e0a05 */
[----:B------:R-:W-:Y:S02]  /*4840*/  ISETP.GT.U32.AND P5, PT, R5, R159, PT ;  /* 0x0000009f0500720c */ /* 0x000fe40003fa4070 */
[----:B------:R-:W-:Y:S01]  /*4850*/  LOP3.LUT R13, R7, 0x1a0, RZ, 0xfc, !PT ;  /* 0x000001a0070d7812 */ /* 0x000fe200078efcff */
[----:B------:R-:W-:-:S03]  /*4860*/  @!P2 IMAD.IADD R149, R149, 0x1, -R5 ;  /* 0x000000019595a824 */ /* 0x000fc600078e0a05 */
[----:B------:R-:W-:Y:S01]  /*4870*/  IABS R161, R13 ;  /* 0x0000000d00a17213 */ /* 0x000fe20000000000 */
[----:B------:R-:W-:Y:S01]  /*4880*/  @!P3 IMAD.MOV R149, RZ, RZ, -R149 ;  /* 0x000000ffff95b224 */ /* 0x000fe200078e0a95 */
[----:B------:R-:W-:Y:S01]  /*4890*/  ISETP.GE.AND P3, PT, R16, RZ, PT ;  /* 0x000000ff1000720c */ /* 0x000fe20003f66270 */
[----:B------:R-:W-:Y:S01]  /*48a0*/  @!P0 IMAD.IADD R153, R153, 0x1, -R5 ;  /* 0x0000000199998824 */ /* 0x000fe200078e0a05 */
[----:B------:R-:W-:Y:S01]  /*48b0*/  ISETP.GE.AND P0, PT, R9, RZ, PT ;  /* 0x000000ff0900720c */ /* 0x000fe20003f06270 */
[----:B------:R-:W-:Y:S01]  /*48c0*/  IMAD.HI.U32 R4, R6, R161, RZ ;  /* 0x000000a106047227 */ /* 0x000fe200078e00ff */
[----:B------:R-:W-:-:S03]  /*48d0*/  LOP3.LUT R9, R7, 0x1a8, RZ, 0xfc, !PT ;  /* 0x000001a807097812 */ /* 0x000fc600078efcff */
[----:B------:R-:W-:Y:S01]  /*48e0*/  @!P6 IMAD.MOV R151, RZ, RZ, -R151 ;  /* 0x000000ffff97e224 */ /* 0x000fe200078e0a97 */
[----:B------:R-:W-:Y:S01]  /*48f0*/  ISETP.GE.AND P6, PT, R12, RZ, PT ;  /* 0x000000ff0c00720c */ /* 0x000fe20003fc6270 */
[--C-:B------:R-:W-:Y:S01]  /*4900*/  @!P4 IMAD.IADD R157, R157, 0x1, -R5.reuse ;  /* 0x000000019d9dc824 */ /* 0x100fe200078e0a05 */
[----:B------:R-:W-:Y:S01]  /*4910*/  LOP3.LUT R12, R7, 0x1b0, RZ, 0xfc, !PT ;  /* 0x000001b0070c7812 */ /* 0x000fe200078efcff */
[----:B------:R-:W-:Y:S01]  /*4920*/  @!P5 IMAD.IADD R159, R159, 0x1, -R5 ;  /* 0x000000019f9fd824 */ /* 0x000fe200078e0a05 */
[----:B------:R-:W-:Y:S01]  /*4930*/  IABS R163, R9 ;  /* 0x0000000900a37213 */ /* 0x000fe20000000000 */
[----:B------:R-:W-:Y:S01]  /*4940*/  IMAD.MOV R4, RZ, RZ, -R4 ;  /* 0x000000ffff047224 */ /* 0x000fe200078e0a04 */
[C---:B------:R-:W-:Y:S02]  /*4950*/  ISETP.GT.U32.AND P4, PT, R5.reuse, R157, PT ;  /* 0x0000009d0500720c */ /* 0x040fe40003f84070 */
[----:B------:R-:W-:Y:S01]  /*4960*/  IABS R165, R12 ;  /* 0x0000000c00a57213 */ /* 0x000fe20000000000 */
[C---:B------:R-:W-:Y:S01]  /*4970*/  IMAD R161, R5.reuse, R4, R161 ;  /* 0x0000000405a17224 */ /* 0x040fe200078e02a1 */
[----:B------:R-:W-:Y:S01]  /*4980*/  ISETP.GT.U32.AND P5, PT, R5, R159, PT ;  /* 0x0000009f0500720c */ /* 0x000fe20003fa4070 */
[----:B------:R-:W-:-:S04]  /*4990*/  IMAD.HI.U32 R4, R6, R163, RZ ;  /* 0x000000a306047227 */ /* 0x000fc800078e00ff */
[----:B------:R-:W-:Y:S01]  /*49a0*/  @!P3 IMAD.MOV R155, RZ, RZ, -R155 ;  /* 0x000000ffff9bb224 */ /* 0x000fe200078e0a9b */
[----:B------:R-:W-:Y:S01]  /*49b0*/  ISETP.GE.AND P3, PT, R9, RZ, PT ;  /* 0x000000ff0900720c */ /* 0x000fe20003f66270 */
[----:B------:R-:W-:-:S04]  /*49c0*/  IMAD.HI.U32 R9, R6, R165, RZ ;  /* 0x000000a506097227 */ /* 0x000fc800078e00ff */
[----:B------:R-:W-:Y:S01]  /*49d0*/  IMAD.MOV R4, RZ, RZ, -R4 ;  /* 0x000000ffff047224 */ /* 0x000fe200078e0a04 */
[----:B------:R-:W-:Y:S01]  /*49e0*/  ISETP.GE.AND P2, PT, R14, RZ, PT ;  /* 0x000000ff0e00720c */ /* 0x000fe20003f46270 */
[----:B------:R-:W-:Y:S02]  /*49f0*/  IMAD.MOV R10, RZ, RZ, -R9 ;  /* 0x000000ffff0a7224 */ /* 0x000fe400078e0a09 */
[----:B------:R-:W-:Y:S02]  /*4a00*/  IMAD R163, R5, R4, R163 ;  /* 0x0000000405a37224 */ /* 0x000fe400078e02a3 */
[----:B------:R-:W-:Y:S02]  /*4a10*/  @!P4 IMAD.IADD R157, R157, 0x1, -R5 ;  /* 0x000000019d9dc824 */ /* 0x000fe400078e0a05 */
[----:B------:R-:W-:Y:S02]  /*4a20*/  IMAD R165, R5, R10, R165 ;  /* 0x0000000a05a57224 */ /* 0x000fe400078e02a5 */
[----:B------:R-:W-:Y:S01]  /*4a30*/  @!P5 IMAD.IADD R159, R159, 0x1, -R5 ;  /* 0x000000019f9fd824 */ /* 0x000fe200078e0a05 */
[C---:B------:R-:W-:Y:S01]  /*4a40*/  ISETP.GT.U32.AND P5, PT, R5.reuse, R163, PT ;  /* 0x000000a30500720c */ /* 0x040fe20003fa4070 */
[----:B------:R-:W-:Y:S01]  /*4a50*/  @!P6 IMAD.MOV R157, RZ, RZ, -R157 ;  /* 0x000000ffff9de224 */ /* 0x000fe200078e0a9d */
[----:B------:R-:W-:Y:S01]  /*4a60*/  ISETP.GT.U32.AND P6, PT, R5, R165, PT ;  /* 0x000000a50500720c */ /* 0x000fe20003fc4070 */
[----:B------:R-:W-:Y:S01]  /*4a70*/  @!P2 IMAD.MOV R153, RZ, RZ, -R153 ;  /* 0x000000ffff99a224 */ /* 0x000fe200078e0a99 */
[----:B------:R-:W-:-:S02]  /*4a80*/  ISETP.GE.AND P2, PT, R13, RZ, PT ;  /* 0x000000ff0d00720c */ /* 0x000fc40003f46270 */
[----:B------:R-:W-:Y:S02]  /*4a90*/  ISETP.GT.U32.AND P4, PT, R5, R161, PT ;  /* 0x000000a10500720c */ /* 0x000fe40003f84070 */
[C---:B------:R-:W-:Y:S02]  /*4aa0*/  LOP3.LUT R13, R7.reuse, 0x1b8, RZ, 0xfc, !PT ;  /* 0x000001b8070d7812 */ /* 0x040fe400078efcff */
[----:B------:R-:W-:Y:S02]  /*4ab0*/  LOP3.LUT R19, R7, 0x1c0, RZ, 0xfc, !PT ;  /* 0x000001c007137812 */ /* 0x000fe400078efcff */
[----:B------:R-:W-:Y:S01]  /*4ac0*/  IABS R167, R13 ;  /* 0x0000000d00a77213 */ /* 0x000fe20000000000 */
[--C-:B------:R-:W-:Y:S01]  /*4ad0*/  @!P5 IMAD.IADD R163, R163, 0x1, -R5.reuse ;  /* 0x00000001a3a3d824 */ /* 0x100fe200078e0a05 */
[----:B------:R-:W-:Y:S01]  /*4ae0*/  IABS R169, R19 ;  /* 0x0000001300a97213 */ /* 0x000fe20000000000 */
[----:B------:R-:W-:Y:S02]  /*4af0*/  @!P6 IMAD.IADD R165, R165, 0x1, -R5 ;  /* 0x00000001a5a5e824 */ /* 0x000fe400078e0a05 */
[----:B------:R-:W-:Y:S01]  /*4b00*/  IMAD.HI.U32 R4, R6, R167, RZ ;  /* 0x000000a706047227 */ /* 0x000fe200078e00ff */
[----:B------:R-:W-:-:S02]  /*4b10*/  ISETP.GT.U32.AND P5, PT, R5, R163, PT ;  /* 0x000000a30500720c */ /* 0x000fc40003fa4070 */
[----:B------:R-:W-:Y:S01]  /*4b20*/  ISETP.GT.U32.AND P6, PT, R5, R165, PT ;  /* 0x000000a50500720c */ /* 0x000fe20003fc4070 */
[----:B------:R-:W-:Y:S01]  /*4b30*/  @!P4 IMAD.IADD R161, R161, 0x1, -R5 ;  /* 0x00000001a1a1c824 */ /* 0x000fe200078e0a05 */
[----:B------:R-:W-:Y:S01]  /*4b40*/  LOP3.LUT R20, R7, 0x1c8, RZ, 0xfc, !PT ;  /* 0x000001c807147812 */ /* 0x000fe200078efcff */
[----:B------:R-:W-:-:S04]  /*4b50*/  IMAD.HI.U32 R9, R6, R169, RZ ;  /* 0x000000a906097227 */ /* 0x000fc800078e00ff */
[----:B------:R-:W-:Y:S01]  /*4b60*/  IMAD.MOV R4, RZ, RZ, -R4 ;  /* 0x000000ffff047224 */ /* 0x000fe200078e0a04 */
[----:B------:R-:W-:Y:S01]  /*4b70*/  IABS R171, R20 ;  /* 0x0000001400ab7213 */ /* 0x000fe20000000000 */
[----:B------:R-:W-:Y:S01]  /*4b80*/  IMAD.MOV R10, RZ, RZ, -R9 ;  /* 0x000000ffff0a7224 */ /* 0x000fe200078e0a09 */
[C---:B------:R-:W-:Y:S01]  /*4b90*/  ISETP.GT.U32.AND P4, PT, R5.reuse, R161, PT ;  /* 0x000000a10500720c */ /* 0x040fe20003f84070 */
[----:B------:R-:W-:Y:S01]  /*4ba0*/  IMAD R167, R5, R4, R167 ;  /* 0x0000000405a77224 */ /* 0x000fe200078e02a7 */
[----:B------:R-:W-:Y:S01]  /*4bb0*/  LOP3.LUT R22, R7, 0x1d0, RZ, 0xfc, !PT ;  /* 0x000001d007167812 */ /* 0x000fe200078efcff */
[----:B------:R-:W-:Y:S02]  /*4bc0*/  IMAD R169, R5, R10, R169 ;  /* 0x0000000a05a97224 */ /* 0x000fe400078e02a9 */
[----:B------:R-:W-:Y:S01]  /*4bd0*/  @!P5 IMAD.IADD R163, R163, 0x1, -R5 ;  /* 0x00000001a3a3d824 */ /* 0x000fe200078e0a05 */
[----:B------:R-:W-:Y:S01]  /*4be0*/  IABS R173, R22 ;  /* 0x0000001600ad7213 */ /* 0x000fe20000000000 */
[----:B------:R-:W-:Y:S01]  /*4bf0*/  IMAD.HI.U32 R4, R6, R171, RZ ;  /* 0x000000ab06047227 */ /* 0x000fe200078e00ff */
[----:B------:R-:W-:-:S03]  /*4c00*/  ISETP.GT.U32.AND P5, PT, R5, R167, PT ;  /* 0x000000a70500720c */ /* 0x000fc60003fa4070 */
[----:B------:R-:W-:Y:S01]  /*4c10*/  @!P6 IMAD.IADD R165, R165, 0x1, -R5 ;  /* 0x00000001a5a5e824 */ /* 0x000fe200078e0a05 */
[----:B------:R-:W-:Y:S01]  /*4c20*/  ISETP.GT.U32.AND P6, PT, R5, R169, PT ;  /* 0x000000a90500720c */ /* 0x000fe20003fc4070 */
[----:B------:R-:W-:Y:S02]  /*4c30*/  IMAD.MOV R10, RZ, RZ, -R4 ;  /* 0x000000ffff0a7224 */ /* 0x000fe400078e0a04 */
[----:B------:R-:W-:Y:S01]  /*4c40*/  IMAD.HI.U32 R4, R6, R173, RZ ;  /* 0x000000ad06047227 */ /* 0x000fe200078e00ff */
[----:B------:R-:W-:-:S03]  /*4c50*/  LOP3.LUT R24, R7, 0x1d8, RZ, 0xfc, !PT ;  /* 0x000001d807187812 */ /* 0x000fc600078efcff */
[----:B------:R-:W-:Y:S01]  /*4c60*/  @!P0 IMAD.MOV R159, RZ, RZ, -R159 ;  /* 0x000000ffff9f8224 */ /* 0x000fe200078e0a9f */
[----:B------:R-:W-:Y:S01]  /*4c70*/  ISETP.GE.AND P0, PT, R12, RZ, PT ;  /* 0x000000ff0c00720c */ /* 0x000fe20003f06270 */
[----:B------:R-:W-:Y:S01]  /*4c80*/  @!P4 IMAD.IADD R161, R161, 0x1, -R5 ;  /* 0x00000001a1a1c824 */ /* 0x000fe200078e0a05 */
[----:B------:R-:W-:Y:S01]  /*4c90*/  ISETP.GE.AND P4, PT, R13, RZ, PT ;  /* 0x000000ff0d00720c */ /* 0x000fe20003f86270 */
[----:B------:R-:W-:Y:S01]  /*4ca0*/  IMAD R171, R5, R10, R171 ;  /* 0x0000000a05ab7224 */ /* 0x000fe200078e02ab */
[----:B------:R-:W-:Y:S01]  /*4cb0*/  LOP3.LUT R26, R7, 0x1e0, RZ, 0xfc, !PT ;  /* 0x000001e0071a7812 */ /* 0x000fe200078efcff */
[----:B------:R-:W-:Y:S01]  /*4cc0*/  IMAD.MOV R12, RZ, RZ, -R4 ;  /* 0x000000ffff0c7224 */ /* 0x000fe200078e0a04 */
[----:B------:R-:W-:Y:S01]  /*4cd0*/  IABS R13, R24 ;  /* 0x00000018000d7213 */ /* 0x000fe20000000000 */
[----:B------:R-:W-:Y:S01]  /*4ce0*/  @!P5 IMAD.IADD R167, R167, 0x1, -R5 ;  /* 0x00000001a7a7d824 */ /* 0x000fe200078e0a05 */
[----:B------:R-:W-:Y:S01]  /*4cf0*/  IABS R16, R26 ;  /* 0x0000001a00107213 */ /* 0x000fe20000000000 */
[C---:B------:R-:W-:Y:S01]  /*4d00*/  IMAD R173, R5.reuse, R12, R173 ;  /* 0x0000000c05ad7224 */ /* 0x040fe200078e02ad */
[----:B------:R-:W-:Y:S01]  /*4d10*/  ISETP.GT.U32.AND P5, PT, R5, R171, PT ;  /* 0x000000ab0500720c */ /* 0x000fe20003fa4070 */
[----:B------:R-:W-:-:S04]  /*4d20*/  IMAD.HI.U32 R9, R6, R13, RZ ;  /* 0x0000000d06097227 */ /* 0x000fc800078e00ff */
[----:B------:R-:W-:Y:S01]  /*4d30*/  @!P6 IMAD.IADD R169, R169, 0x1, -R5 ;  /* 0x00000001a9a9e824 */ /* 0x000fe200078e0a05 */
[----:B------:R-:W-:Y:S01]  /*4d40*/  ISETP.GT.U32.AND P6, PT, R5, R173, PT ;  /* 0x000000ad0500720c */ /* 0x000fe20003fc4070 */
[----:B------:R-:W-:-:S04]  /*4d50*/  IMAD.HI.U32 R10, R6, R16, RZ ;  /* 0x00000010060a7227 */ /* 0x000fc800078e00ff */
[----:B------:R-:W-:Y:S01]  /*4d60*/  IMAD.MOV R14, RZ, RZ, -R9 ;  /* 0x000000ffff0e7224 */ /* 0x000fe200078e0a09 */
[----:B------:R-:W-:Y:S01]  /*4d70*/  LOP3.LUT R28, R7, 0x1e8, RZ, 0xfc, !PT ;  /* 0x000001e8071c7812 */ /* 0x000fe200078efcff */
[----:B------:R-:W-:Y:S02]  /*4d80*/  IMAD.MOV R12, RZ, RZ, -R10 ;  /* 0x000000ffff0c7224 */ /* 0x000fe400078e0a0a */
[----:B------:R-:W-:Y:S01]  /*4d90*/  IMAD R10, R5, R14, R13 ;  /* 0x0000000e050a7224 */ /* 0x000fe200078e020d */
[----:B------:R-:W-:Y:S01]  /*4da0*/  IABS R18, R28 ;  /* 0x0000001c00127213 */ /* 0x000fe20000000000 */
[----:B------:R-:W-:Y:S02]  /*4db0*/  @!P5 IMAD.IADD R171, R171, 0x1, -R5 ;  /* 0x00000001ababd824 */ /* 0x000fe400078e0a05 */
[----:B------:R-:W-:Y:S01]  /*4dc0*/  @!P2 IMAD.MOV R161, RZ, RZ, -R161 ;  /* 0x000000ffffa1a224 */ /* 0x000fe200078e0aa1 */
[C---:B------:R-:W-:Y:S01]  /*4dd0*/  ISETP.GT.U32.AND P2, PT, R5.reuse, R167, PT ;  /* 0x000000a70500720c */ /* 0x040fe20003f44070 */
[----:B------:R-:W-:Y:S01]  /*4de0*/  @!P0 IMAD.MOV R165, RZ, RZ, -R165 ;  /* 0x000000ffffa58224 */ /* 0x000fe200078e0aa5 */
[----:B------:R-:W-:Y:S01]  /*4df0*/  ISETP.GT.U32.AND P0, PT, R5, R10, PT ;  /* 0x0000000a0500720c */ /* 0x000fe20003f04070 */
[----:B------:R-:W-:Y:S01]  /*4e00*/  @!P6 IMAD.IADD R173, R173, 0x1, -R5 ;  /* 0x00000001adade824 */ /* 0x000fe200078e0a05 */
[C---:B------:R-:W-:Y:S01]  /*4e10*/  ISETP.GT.U32.AND P6, PT, R5.reuse, R171, PT ;  /* 0x000000ab0500720c */ /* 0x040fe20003fc4070 */
[----:B------:R-:W-:Y:S01]  /*4e20*/  IMAD.HI.U32 R4, R6, R18, RZ ;  /* 0x0000001206047227 */ /* 0x000fe200078e00ff */
[----:B------:R-:W-:-:S03]  /*4e30*/  ISETP.GT.U32.AND P5, PT, R5, R169, PT ;  /* 0x000000a90500720c */ /* 0x000fc60003fa4070 */
[----:B------:R-:W-:Y:S01]  /*4e40*/  IMAD.MOV R4, RZ, RZ, -R4 ;  /* 0x000000ffff047224 */ /* 0x000fe200078e0a04 */
[----:B------:R-:W-:Y:S01]  /*4e50*/  LOP3.LUT R30, R7, 0x1f8, RZ, 0xfc, !PT ;  /* 0x000001f8071e7812 */ /* 0x000fe200078efcff */
[----:B------:R-:W-:Y:S02]  /*4e60*/  @!P3 IMAD.MOV R163, RZ, RZ, -R163 ;  /* 0x000000ffffa3b224 */ /* 0x000fe400078e0aa3 */
[----:B------:R-:W-:Y:S01]  /*4e70*/  IMAD R14, R5, R4, R18 ;  /* 0x00000004050e7224 */ /* 0x000fe200078e0212 */
[----:B------:R-:W-:Y:S01]  /*4e80*/  IABS R18, R30 ;  /* 0x0000001e00127213 */ /* 0x000fe20000000000 */
[--C-:B------:R-:W-:Y:S01]  /*4e90*/  @!P2 IMAD.IADD R167, R167, 0x1, -R5.reuse ;  /* 0x00000001a7a7a824 */ /* 0x100fe200078e0a05 */
[----:B------:R-:W-:Y:S01]  /*4ea0*/  ISETP.GT.U32.AND P3, PT, R5, R173, PT ;  /* 0x000000ad0500720c */ /* 0x000fe20003f64070 */
[--C-:B------:R-:W-:Y:S02]  /*4eb0*/  @!P0 IMAD.IADD R10, R10, 0x1, -R5.reuse ;  /* 0x000000010a0a8824 */ /* 0x100fe400078e0a05 */
[----:B------:R-:W-:Y:S01]  /*4ec0*/  @!P6 IMAD.IADD R171, R171, 0x1, -R5 ;  /* 0x00000001ababe824 */ /* 0x000fe200078e0a05 */
[C---:B------:R-:W-:Y:S01]  /*4ed0*/  ISETP.GT.U32.AND P6, PT, R5.reuse, R14, PT ;  /* 0x0000000e0500720c */ /* 0x040fe20003fc4070 */
[----:B------:R-:W-:-:S02]  /*4ee0*/  IMAD R12, R5, R12, R16 ;  /* 0x0000000c050c7224 */ /* 0x000fc400078e0210 */
[----:B------:R-:W-:Y:S01]  /*4ef0*/  @!P4 IMAD.MOV R167, RZ, RZ, -R167 ;  /* 0x000000ffffa7c224 */ /* 0x000fe200078e0aa7 */
[----:B------:R-:W-:Y:S01]  /*4f00*/  ISETP.GT.U32.AND P4, PT, R5, R10, PT ;  /* 0x0000000a0500720c */ /* 0x000fe20003f84070 */
[----:B------:R-:W-:Y:S01]  /*4f10*/  IMAD.HI.U32 R9, R6, R18, RZ ;  /* 0x0000001206097227 */ /* 0x000fe200078e00ff */
[----:B------:R-:W-:-:S03]  /*4f20*/  LOP3.LUT R13, R7, 0x1f0, RZ, 0xfc, !PT ;  /* 0x000001f0070d7812 */ /* 0x000fc600078efcff */
[----:B------:R-:W-:Y:S01]  /*4f30*/  @!P5 IMAD.IADD R169, R169, 0x1, -R5 ;  /* 0x00000001a9a9d824 */ /* 0x000fe200078e0a05 */
[----:B------:R-:W-:Y:S01]  /*4f40*/  ISETP.GE.AND P5, PT, R19, RZ, PT ;  /* 0x000000ff1300720c */ /* 0x000fe20003fa6270 */
[----:B------:R-:W-:Y:S01]  /*4f50*/  IMAD.MOV R9, RZ, RZ, -R9 ;  /* 0x000000ffff097224 */ /* 0x000fe200078e0a09 */
[----:B------:R-:W-:Y:S02]  /*4f60*/  ISETP.GT.U32.AND P2, PT, R5, R12, PT ;  /* 0x0000000c0500720c */ /* 0x000fe40003f44070 */
[----:B------:R-:W-:Y:S01]  /*4f70*/  IABS R16, R13 ;  /* 0x0000000d00107213 */ /* 0x000fe20000000000 */
[----:B------:R-:W-:Y:S01]  /*4f80*/  @!P3 IMAD.IADD R173, R173, 0x1, -R5 ;  /* 0x00000001adadb824 */ /* 0x000fe200078e0a05 */
[----:B------:R-:W-:Y:S01]  /*4f90*/  ISETP.GE.AND P3, PT, R20, RZ, PT ;  /* 0x000000ff1400720c */ /* 0x000fe20003f66270 */
[----:B------:R-:W-:Y:S02]  /*4fa0*/  IMAD R18, R5, R9, R18 ;  /* 0x0000000905127224 */ /* 0x000fe400078e0212 */
[----:B------:R-:W-:-:S04]  /*4fb0*/  IMAD.HI.U32 R4, R6, R16, RZ ;  /* 0x0000001006047227 */ /* 0x000fc800078e00ff */
[--C-:B------:R-:W-:Y:S02]  /*4fc0*/  @!P6 IMAD.IADD R14, R14, 0x1, -R5.reuse ;  /* 0x000000010e0ee824 */ /* 0x100fe400078e0a05 */
[----:B------:R-:W-:Y:S01]  /*4fd0*/  @!P4 IMAD.IADD R10, R10, 0x1, -R5 ;  /* 0x000000010a0ac824 */ /* 0x000fe200078e0a05 */
[C---:B------:R-:W-:Y:S01]  /*4fe0*/  ISETP.GT.U32.AND P4, PT, R5.reuse, R18, PT ;  /* 0x000000120500720c */ /* 0x040fe20003f84070 */
[----:B------:R-:W-:Y:S02]  /*4ff0*/  IMAD.MOV R4, RZ, RZ, -R4 ;  /* 0x000000ffff047224 */ /* 0x000fe400078e0a04 */
[----:B------:R-:W-:Y:S01]  /*5000*/  @!P5 IMAD.MOV R169, RZ, RZ, -R169 ;  /* 0x000000ffffa9d224 */ /* 0x000fe200078e0aa9 */
[C---:B------:R-:W-:Y:S01]  /*5010*/  ISETP.GT.U32.AND P5, PT, R5.reuse, R14, PT ;  /* 0x0000000e0500720c */ /* 0x040fe20003fa4070 */
[----:B------:R-:W-:Y:S01]  /*5020*/  @!P2 IMAD.IADD R12, R12, 0x1, -R5 ;  /* 0x000000010c0ca824 */ /* 0x000fe200078e0a05 */
[----:B------:R-:W-:Y:S01]  /*5030*/  ISETP.GE.AND P0, PT, R22, RZ, PT ;  /* 0x000000ff1600720c */ /* 0x000fe20003f06270 */
[----:B------:R-:W-:Y:S01]  /*5040*/  IMAD R16, R5, R4, R16 ;  /* 0x0000000405107224 */ /* 0x000fe200078e0210 */
[----:B------:R-:W-:Y:S01]  /*5050*/  ISETP.GE.AND P2, PT, R24, RZ, PT ;  /* 0x000000ff1800720c */ /* 0x000fe20003f46270 */
[----:B------:R-:W-:Y:S01]  /*5060*/  @!P3 IMAD.MOV R171, RZ, RZ, -R171 ;  /* 0x000000ffffabb224 */ /* 0x000fe200078e0aab */
[----:B------:R-:W-:-:S02]  /*5070*/  LOP3.LUT R20, R7, 0x4, RZ, 0xfc, !PT ;  /* 0x0000000407147812 */ /* 0x000fc400078efcff */
[C---:B------:R-:W-:Y:S01]  /*5080*/  ISETP.GT.U32.AND P3, PT, R5.reuse, R16, PT ;  /* 0x000000100500720c */ /* 0x040fe20003f64070 */
[--C-:B------:R-:W-:Y:S01]  /*5090*/  @!P4 IMAD.IADD R18, R18, 0x1, -R5.reuse ;  /* 0x000000011212c824 */ /* 0x100fe200078e0a05 */
[----:B------:R-:W-:Y:S02]  /*50a0*/  IABS R9, R20 ;  /* 0x0000001400097213 */ /* 0x000fe40000000000 */
[----:B------:R-:W-:Y:S02]  /*50b0*/  ISETP.GT.U32.AND P6, PT, R5, R12, PT ;  /* 0x0000000c0500720c */ /* 0x000fe40003fc4070 */
[----:B------:R-:W-:Y:S01]  /*50c0*/  LOP3.LUT R19, R7, 0xc, RZ, 0xfc, !PT ;  /* 0x0000000c07137812 */ /* 0x000fe200078efcff */
[----:B------:R-:W-:Y:S01]  /*50d0*/  @!P5 IMAD.IADD R14, R14, 0x1, -R5 ;  /* 0x000000010e0ed824 */ /* 0x000fe200078e0a05 */
[----:B------:R-:W-:Y:S01]  /*50e0*/  ISETP.GE.AND P5, PT, R13, RZ, PT ;  /* 0x000000ff0d00720c */ /* 0x000fe20003fa6270 */
[----:B------:R-:W-:Y:S01]  /*50f0*/  @!P0 IMAD.MOV R173, RZ, RZ, -R173 ;  /* 0x000000ffffad8224 */ /* 0x000fe200078e0aad */
[----:B------:R-:W-:Y:S01]  /*5100*/  ISETP.GE.AND P0, PT, R26, RZ, PT ;  /* 0x000000ff1a00720c */ /* 0x000fe20003f06270 */
[----:B------:R-:W-:Y:S01]  /*5110*/  @!P2 IMAD.MOV R10, RZ, RZ, -R10 ;  /* 0x000000ffff0aa224 */ /* 0x000fe200078e0a0a */
[----:B------:R-:W-:Y:S01]  /*5120*/  IABS R13, R19 ;  /* 0x00000013000d7213 */ /* 0x000fe20000000000 */
[----:B------:R-:W-:Y:S01]  /*5130*/  IMAD.HI.U32 R4, R6, R9, RZ ;  /* 0x0000000906047227 */ /* 0x000fe200078e00ff */
[----:B------:R-:W-:-:S02]  /*5140*/  ISETP.GT.U32.AND P2, PT, R5, R18, PT ;  /* 0x000000120500720c */ /* 0x000fc40003f44070 */
[----:B------:R-:W-:Y:S01]  /*5150*/  LOP3.LUT R32, R3, 0x1f, RZ, 0xc0, !PT ;  /* 0x0000001f03207812 */ /* 0x000fe200078ec0ff */
[----:B------:R-:W-:Y:S02]  /*5160*/  IMAD.MOV R4, RZ, RZ, -R4 ;  /* 0x000000ffff047224 */ /* 0x000fe400078e0a04 */
[----:B------:R-:W-:Y:S02]  /*5170*/  @!P3 IMAD.IADD R16, R16, 0x1, -R5 ;  /* 0x000000011010b824 */ /* 0x000fe400078e0a05 */
[----:B------:R-:W-:-:S04]  /*5180*/  IMAD.HI.U32 R3, R6, R13, RZ ;  /* 0x0000000d06037227 */ /* 0x000fc800078e00ff */
[C---:B------:R-:W-:Y:S01]  /*5190*/  IMAD R9, R5.reuse, R4, R9 ;  /* 0x0000000405097224 */ /* 0x040fe200078e0209 */
[C---:B------:R-:W-:Y:S01]  /*51a0*/  ISETP.GT.U32.AND P4, PT, R5.reuse, R16, PT ;  /* 0x000000100500720c */ /* 0x040fe20003f84070 */
[----:B------:R-:W-:Y:S02]  /*51b0*/  @!P6 IMAD.IADD R12, R12, 0x1, -R5 ;  /* 0x000000010c0ce824 */ /* 0x000fe400078e0a05 */
[----:B------:R-:W-:Y:S02]  /*51c0*/  IMAD.MOV R4, RZ, RZ, -R3 ;  /* 0x000000ffff047224 */ /* 0x000fe400078e0a03 */
[----:B------:R-:W-:Y:S01]  /*51d0*/  @!P0 IMAD.MOV R12, RZ, RZ, -R12 ;  /* 0x000000ffff0c8224 */ /* 0x000fe200078e0a0c */
[C---:B------:R-:W-:Y:S01]  /*51e0*/  ISETP.GT.U32.AND P0, PT, R5.reuse, R9, PT ;  /* 0x000000090500720c */ /* 0x040fe20003f04070 */
[----:B------:R-:W-:Y:S01]  /*51f0*/  IMAD R13, R5, R4, R13 ;  /* 0x00000004050d7224 */ /* 0x000fe200078e020d */
[----:B------:R-:W-:Y:S01]  /*5200*/  LOP3.LUT R4, RZ, R39, RZ, 0x33, !PT ;  /* 0x00000027ff047212 */ /* 0x000fe200078e33ff */
[----:B------:R-:W-:Y:S01]  /*5210*/  @!P2 IMAD.IADD R18, R18, 0x1, -R5 ;  /* 0x000000011212a824 */ /* 0x000fe200078e0a05 */
[----:B------:R-:W-:Y:S01]  /*5220*/  ISETP.NE.AND P2, PT, R39, RZ, PT ;  /* 0x000000ff2700720c */ /* 0x000fe20003f45270 */
[----:B------:R-:W-:-:S03]  /*5230*/  IMAD R81, R32, R83, RZ ;  /* 0x0000005320517224 */ /* 0x000fc600078e02ff */
[----:B------:R-:W-:Y:S01]  /*5240*/  SEL R54, R4, R11, !P2 ;  /* 0x0000000b04367207 */ /* 0x000fe20005000000 */
[--C-:B------:R-:W-:Y:S01]  /*5250*/  @!P4 IMAD.IADD R16, R16, 0x1, -R5.reuse ;  /* 0x000000011010c824 */ /* 0x100fe200078e0a05 */
[----:B------:R-:W-:Y:S02]  /*5260*/  SEL R24, R4, R17, !P2 ;  /* 0x0000001104187207 */ /* 0x000fe40005000000 */
[----:B------:R-:W-:Y:S01]  /*5270*/  IADD3 R84, P4, PT, R81, UR22, RZ ;  /* 0x0000001651547c10 */ /* 0x000fe2000ff9e0ff */
[----:B------:R-:W-:Y:S01]  /*5280*/  IMAD R54, R54, UR9, RZ ;  /* 0x0000000936367c24 */ /* 0x000fe2000f8e02ff */
[C---:B------:R-:W-:Y:S01]  /*5290*/  SEL R48, R4.reuse, R33, !P2 ;  /* 0x0000002104307207 */ /* 0x040fe20005000000 */
[----:B------:R-:W-:Y:S01]  /*52a0*/  @!P0 IMAD.IADD R9, R9, 0x1, -R5 ;  /* 0x0000000109098824 */ /* 0x000fe200078e0a05 */
[C---:B------:R-:W-:Y:S02]  /*52b0*/  SEL R33, R4.reuse, R53, !P2 ;  /* 0x0000003504217207 */ /* 0x040fe40005000000 */
[----:B------:R-:W-:Y:S01]  /*52c0*/  SEL R32, R4, R57, !P2 ;  /* 0x0000003904207207 */ /* 0x000fe20005000000 */
[----:B------:R-:W-:Y:S01]  /*52d0*/  IMAD R57, R24, UR9, RZ ;  /* 0x0000000918397c24 */ /* 0x000fe2000f8e02ff */
[----:B------:R-:W-:-:S02]  /*52e0*/  LEA.HI.X.SX32 R81, R81, UR23, 0x1, P4 ;  /* 0x0000001751517c11 */ /* 0x000fc4000a0f0eff */
[----:B------:R-:W-:Y:S02]  /*52f0*/  SEL R23, R4, R23, !P2 ;  /* 0x0000001704177207 */ /* 0x000fe40005000000 */
[----:B------:R-:W-:Y:S02]  /*5300*/  IADD3 R53, P0, PT, R54, R84, RZ ;  /* 0x0000005436357210 */ /* 0x000fe40007f1e0ff */
[C---:B------:R-:W-:Y:S02]  /*5310*/  SEL R68, R4.reuse, R31, !P2 ;  /* 0x0000001f04447207 */ /* 0x040fe40005000000 */
[C---:B------:R-:W-:Y:S02]  /*5320*/  SEL R31, R4.reuse, R55, !P2 ;  /* 0x00000037041f7207 */ /* 0x040fe40005000000 */
[----:B------:R-:W-:Y:S01]  /*5330*/  SEL R36, R4, R61, !P2 ;  /* 0x0000003d04247207 */ /* 0x000fe20005000000 */
[----:B------:R-:W-:Y:S01]  /*5340*/  IMAD R61, R23, UR9, RZ ;  /* 0x00000009173d7c24 */ /* 0x000fe2000f8e02ff */
[----:B------:R-:W-:-:S02]  /*5350*/  LEA.HI.X.SX32 R54, R54, R81, 0x1, P0 ;  /* 0x0000005136367211 */ /* 0x000fc400000f0eff */
[C---:B------:R-:W-:Y:S02]  /*5360*/  SEL R27, R4.reuse, R27, !P2 ;  /* 0x0000001b041b7207 */ /* 0x040fe40005000000 */
[-C--:B------:R-:W-:Y:S02]  /*5370*/  IADD3 R55, P0, PT, R57, R84.reuse, RZ ;  /* 0x0000005439377210 */ /* 0x080fe40007f1e0ff */
[----:B------:R-:W-:Y:S01]  /*5380*/  SEL R40, R4, R65, !P2 ;  /* 0x0000004104287207 */ /* 0x000fe20005000000 */
[----:B------:R-:W-:Y:S01]  /*5390*/  IMAD R65, R27, UR9, RZ ;  /* 0x000000091b417c24 */ /* 0x000fe2000f8e02ff */
[-C--:B------:R-:W-:Y:S02]  /*53a0*/  LEA.HI.X.SX32 R57, R57, R81.reuse, 0x1, P0 ;  /* 0x0000005139397211 */ /* 0x080fe400000f0eff */
[C---:B------:R-:W-:Y:S02]  /*53b0*/  IADD3 R58, P0, PT, R61.reuse, R84, RZ ;  /* 0x000000543d3a7210 */ /* 0x040fe40007f1e0ff */
[----:B------:R-:W-:Y:S01]  /*53c0*/  ISETP.GE.AND P3, PT, R30, RZ, PT ;  /* 0x000000ff1e00720c */ /* 0x000fe20003f66270 */
[----:B------:R-:W-:Y:S01]  /*53d0*/  IMAD R68, R68, UR9, RZ ;  /* 0x0000000944447c24 */ /* 0x000fe2000f8e02ff */
[----:B------:R-:W-:-:S02]  /*53e0*/  LEA.HI.X.SX32 R61, R61, R81, 0x1, P0 ;  /* 0x000000513d3d7211 */ /* 0x000fc400000f0eff */
[C---:B------:R-:W-:Y:S02]  /*53f0*/  SEL R35, R4.reuse, R35, !P2 ;  /* 0x0000002304237207 */ /* 0x040fe40005000000 */
[----:B------:R-:W-:Y:S01]  /*5400*/  IADD3 R62, P0, PT, R65, R84, RZ ;  /* 0x00000054413e7210 */ /* 0x000fe20007f1e0ff */
[----:B------:R-:W-:Y:S01]  /*5410*/  IMAD.MOV.U32 R3, RZ, RZ, R16 ;  /* 0x000000ffff037224 */ /* 0x000fe200078e0010 */
[C---:B------:R-:W-:Y:S01]  /*5420*/  SEL R30, R4.reuse, R47, !P2 ;  /* 0x0000002f041e7207 */ /* 0x040fe20005000000 */
[----:B------:R-:W-:Y:S01]  /*5430*/  IMAD.MOV.U32 R39, RZ, RZ, R18 ;  /* 0x000000ffff277224 */ /* 0x000fe200078e0012 */
[C---:B------:R-:W-:Y:S01]  /*5440*/  SEL R49, R4.reuse, R49, !P2 ;  /* 0x0000003104317207 */ /* 0x040fe20005000000 */
[----:B------:R-:W-:Y:S01]  /*5450*/  IMAD R47, R35, UR9, RZ ;  /* 0x00000009232f7c24 */ /* 0x000fe2000f8e02ff */
[----:B------:R-:W-:Y:S02]  /*5460*/  LEA.HI.X.SX32 R65, R65, R81, 0x1, P0 ;  /* 0x0000005141417211 */ /* 0x000fe400000f0eff */
[----:B------:R-:W-:-:S02]  /*5470*/  SEL R41, R4, R41, !P2 ;  /* 0x0000002904297207 */ /* 0x000fc40005000000 */
[-C--:B------:R-:W-:Y:S01]  /*5480*/  IADD3 R66, P0, PT, R68, R84.reuse, RZ ;  /* 0x0000005444427210 */ /* 0x080fe20007f1e0ff */
[----:B------:R-:W-:Y:S01]  /*5490*/  @!P5 IMAD.MOV R3, RZ, RZ, -R3 ;  /* 0x000000ffff03d224 */ /* 0x000fe200078e0a03 */
[----:B------:R-:W-:Y:S01]  /*54a0*/  ISETP.GE.AND P6, PT, R28, RZ, PT ;  /* 0x000000ff1c00720c */ /* 0x000fe20003fc6270 */
[----:B------:R-:W-:Y:S01]  /*54b0*/  @!P3 IMAD.MOV R39, RZ, RZ, -R39 ;  /* 0x000000ffff27b224 */ /* 0x000fe200078e0a27 */
[----:B------:R-:W-:Y:S01]  /*54c0*/  SEL R26, R4, R43, !P2 ;  /* 0x0000002b041a7207 */ /* 0x000fe20005000000 */
[----:B------:R-:W-:Y:S01]  /*54d0*/  IMAD R35, R49, UR9, RZ ;  /* 0x0000000931237c24 */ /* 0x000fe2000f8e02ff */
[----:B------:R-:W-:Y:S01]  /*54e0*/  LEA.HI.X.SX32 R68, R68, R81, 0x1, P0 ;  /* 0x0000005144447211 */ /* 0x000fe200000f0eff */
[----:B------:R-:W-:Y:S01]  /*54f0*/  IMAD R43, R41, UR9, RZ ;  /* 0x00000009292b7c24 */ /* 0x000fe2000f8e02ff */
[----:B------:R-:W-:Y:S01]  /*5500*/  SEL R28, R4, R45, !P2 ;  /* 0x0000002d041c7207 */ /* 0x000fe20005000000 */
[----:B------:R-:W-:Y:S01]  /*5510*/  IMAD.MOV.U32 R175, RZ, RZ, R14 ;  /* 0x000000ffffaf7224 */ /* 0x000fe200078e000e */
[----:B------:R-:W-:-:S02]  /*5520*/  IADD3 R49, P0, PT, R47, R84, RZ ;  /* 0x000000542f317210 */ /* 0x000fc40007f1e0ff */
[C---:B------:R-:W-:Y:S02]  /*5530*/  SEL R14, R4.reuse, R10, !P2 ;  /* 0x0000000a040e7207 */ /* 0x040fe40005000000 */
[C---:B------:R-:W-:Y:S02]  /*5540*/  SEL R21, R4.reuse, R21, !P2 ;  /* 0x0000001504157207 */ /* 0x040fe40005000000 */
[C---:B------:R-:W-:Y:S02]  /*5550*/  SEL R10, R4.reuse, R3, !P2 ;  /* 0x00000003040a7207 */ /* 0x040fe40005000000 */
[----:B------:R-:W-:Y:S01]  /*5560*/  SEL R3, R4, R39, !P2 ;  /* 0x0000002704037207 */ /* 0x000fe20005000000 */
[----:B------:R-:W-:Y:S01]  /*5570*/  IMAD R39, R28, UR9, RZ ;  /* 0x000000091c277c24 */ /* 0x000fe2000f8e02ff */
[----:B------:R-:W-:Y:S02]  /*5580*/  LEA.HI.X.SX32 R47, R47, R81, 0x1, P0 ;  /* 0x000000512f2f7211 */ /* 0x000fe400000f0eff */
[----:B------:R-:W-:-:S02]  /*5590*/  IADD3 R44, P0, PT, R43, R84, RZ ;  /* 0x000000542b2c7210 */ /* 0x000fc40007f1e0ff */
[C---:B------:R-:W-:Y:S02]  /*55a0*/  SEL R22, R4.reuse, R15, !P2 ;  /* 0x0000000f04167207 */ /* 0x040fe40005000000 */
[C---:B------:R-:W-:Y:S01]  /*55b0*/  SEL R34, R4.reuse, R59, !P2 ;  /* 0x0000003b04227207 */ /* 0x040fe20005000000 */
[----:B------:R-:W-:Y:S01]  /*55c0*/  IMAD R59, R21, UR9, RZ ;  /* 0x00000009153b7c24 */ /* 0x000fe2000f8e02ff */
[----:B------:R-:W-:Y:S01]  /*55d0*/  SEL R25, R4, R25, !P2 ;  /* 0x0000001904197207 */ /* 0x000fe20005000000 */
[----:B------:R-:W-:Y:S01]  /*55e0*/  IMAD R21, R40, UR9, RZ ;  /* 0x0000000928157c24 */ /* 0x000fe2000f8e02ff */
[----:B------:R-:W-:Y:S01]  /*55f0*/  LEA.HI.X.SX32 R43, R43, R81, 0x1, P0 ;  /* 0x000000512b2b7211 */ /* 0x000fe200000f0eff */
[----:B------:R-:W-:Y:S01]  /*5600*/  IMAD R22, R22, UR9, RZ ;  /* 0x0000000916167c24 */ /* 0x000fe2000f8e02ff */
[----:B------:R-:W-:Y:S02]  /*5610*/  IADD3 R40, P0, PT, R39, R84, RZ ;  /* 0x0000005427287210 */ /* 0x000fe40007f1e0ff */
[C---:B------:R-:W-:Y:S01]  /*5620*/  SEL R38, R4.reuse, R63, !P2 ;  /* 0x0000003f04267207 */ /* 0x040fe20005000000 */
[----:B------:R-:W-:Y:S01]  /*5630*/  IMAD R63, R25, UR9, RZ ;  /* 0x00000009193f7c24 */ /* 0x000fe2000f8e02ff */
[----:B------:R-:W-:Y:S01]  /*5640*/  SEL R29, R4, R29, !P2 ;  /* 0x0000001d041d7207 */ /* 0x000fe20005000000 */
[----:B------:R-:W-:Y:S01]  /*5650*/  IMAD R25, R36, UR9, RZ ;  /* 0x0000000924197c24 */ /* 0x000fe2000f8e02ff */
[----:B------:R-:W-:Y:S01]  /*5660*/  LEA.HI.X.SX32 R39, R39, R81, 0x1, P0 ;  /* 0x0000005127277211 */ /* 0x000fe200000f0eff */
[----:B------:R-:W-:Y:S01]  /*5670*/  IMAD R31, R31, UR9, RZ ;  /* 0x000000091f1f7c24 */ /* 0x000fe2000f8e02ff */
[----:B------:R-:W-:-:S02]  /*5680*/  SEL R16, R4, R159, !P2 ;  /* 0x0000009f04107207 */ /* 0x000fc40005000000 */
[-C--:B------:R-:W-:Y:S02]  /*5690*/  IADD3 R36, P0, PT, R35, R84.reuse, RZ ;  /* 0x0000005423247210 */ /* 0x080fe40007f1e0ff */
[----:B------:R-:W-:Y:S02]  /*56a0*/  IADD3 R159, P3, PT, R22, R84, RZ ;  /* 0x00000054169f7210 */ /* 0x000fe40007f7e0ff */
[C---:B------:R-:W-:Y:S01]  /*56b0*/  SEL R172, R4.reuse, R67, !P2 ;  /* 0x0000004304ac7207 */ /* 0x040fe20005000000 */
[----:B------:R-:W-:Y:S01]  /*56c0*/  IMAD R67, R29, UR9, RZ ;  /* 0x000000091d437c24 */ /* 0x000fe2000f8e02ff */
[----:B------:R-:W-:Y:S01]  /*56d0*/  SEL R72, R4, R161, !P2 ;  /* 0x000000a104487207 */ /* 0x000fe20005000000 */
[----:B------:R-:W-:Y:S01]  /*56e0*/  IMAD R29, R32, UR9, RZ ;  /* 0x00000009201d7c24 */ /* 0x000fe2000f8e02ff */
[-C--:B------:R-:W-:Y:S01]  /*56f0*/  LEA.HI.X.SX32 R35, R35, R81.reuse, 0x1, P0 ;  /* 0x0000005123237211 */ /* 0x080fe200000f0eff */
[----:B------:R-:W-:Y:S01]  /*5700*/  IMAD R27, R34, UR9, RZ ;  /* 0x00000009221b7c24 */ /* 0x000fe2000f8e02ff */
[----:B------:R-:W-:-:S02]  /*5710*/  LEA.HI.X.SX32 R161, R22, R81, 0x1, P3 ;  /* 0x0000005116a17211 */ /* 0x000fc400018f0eff */
[-C--:B------:R-:W-:Y:S02]  /*5720*/  IADD3 R32, P0, PT, R31, R84.reuse, RZ ;  /* 0x000000541f207210 */ /* 0x080fe40007f1e0ff */
[-C--:B------:R-:W-:Y:S01]  /*5730*/  IADD3 R56, P3, PT, R59, R84.reuse, RZ ;  /* 0x000000543b387210 */ /* 0x080fe20007f7e0ff */
[----:B------:R-:W-:Y:S01]  /*5740*/  IMAD R23, R38, UR9, RZ ;  /* 0x0000000926177c24 */ /* 0x000fe2000f8e02ff */
[-C--:B------:R-:W-:Y:S02]  /*5750*/  LEA.HI.X.SX32 R31, R31, R81.reuse, 0x1, P0 ;  /* 0x000000511f1f7211 */ /* 0x080fe400000f0eff */
[-C--:B------:R-:W-:Y:S02]  /*5760*/  LEA.HI.X.SX32 R59, R59, R81.reuse, 0x1, P3 ;  /* 0x000000513b3b7211 */ /* 0x080fe400018f0eff */
[-C--:B------:R-:W-:Y:S02]  /*5770*/  IADD3 R28, P0, PT, R27, R84.reuse, RZ ;  /* 0x000000541b1c7210 */ /* 0x080fe40007f1e0ff */
[----:B------:R-:W-:Y:S01]  /*5780*/  IADD3 R60, P3, PT, R63, R84, RZ ;  /* 0x000000543f3c7210 */ /* 0x000fe20007f7e0ff */
[----:B------:R-:W-:Y:S01]  /*5790*/  IMAD R172, R172, UR9, RZ ;  /* 0x00000009acac7c24 */ /* 0x000fe2000f8e02ff */
[----:B------:R-:W-:Y:S01]  /*57a0*/  LEA.HI.X.SX32 R27, R27, R81, 0x1, P0 ;  /* 0x000000511b1b7211 */ /* 0x000fe200000f0eff */
[----:B------:R-:W-:Y:S01]  /*57b0*/  IMAD R48, R48, UR9, RZ ;  /* 0x0000000930307c24 */ /* 0x000fe2000f8e02ff */
[----:B------:R-:W-:-:S02]  /*57c0*/  SEL R181, R4, R71, !P2 ;  /* 0x0000004704b57207 */ /* 0x000fc40005000000 */
[----:B------:R-:W-:Y:S02]  /*57d0*/  LEA.HI.X.SX32 R63, R63, R81, 0x1, P3 ;  /* 0x000000513f3f7211 */ /* 0x000fe400018f0eff */
[-C--:B------:R-:W-:Y:S02]  /*57e0*/  IADD3 R24, P0, PT, R23, R84.reuse, RZ ;  /* 0x0000005417187210 */ /* 0x080fe40007f1e0ff */
[C---:B------:R-:W-:Y:S02]  /*57f0*/  SEL R37, R4.reuse, R37, !P2 ;  /* 0x0000002504257207 */ /* 0x040fe40005000000 */
[----:B------:R-:W-:Y:S01]  /*5800*/  IADD3 R64, P3, PT, R67, R84, RZ ;  /* 0x0000005443407210 */ /* 0x000fe20007f7e0ff */
[----:B------:R-:W-:Y:S01]  /*5810*/  IMAD R181, R181, UR9, RZ ;  /* 0x00000009b5b57c24 */ /* 0x000fe2000f8e02ff */
[C---:B------:R-:W-:Y:S02]  /*5820*/  SEL R17, R4.reuse, R173, !P2 ;  /* 0x000000ad04117207 */ /* 0x040fe40005000000 */
[----:B------:R-:W-:Y:S01]  /*5830*/  LEA.HI.X.SX32 R23, R23, R81, 0x1, P0 ;  /* 0x0000005117177211 */ /* 0x000fe200000f0eff */
[----:B------:R-:W-:Y:S01]  /*5840*/  IMAD R45, R37, UR9, RZ ;  /* 0x00000009252d7c24 */ /* 0x000fe2000f8e02ff */
[----:B------:R-:W-:-:S02]  /*5850*/  SEL R189, R4, R75, !P2 ;  /* 0x0000004b04bd7207 */ /* 0x000fc40005000000 */
[-C--:B------:R-:W-:Y:S02]  /*5860*/  LEA.HI.X.SX32 R67, R67, R81.reuse, 0x1, P3 ;  /* 0x0000005143437211 */ /* 0x080fe400018f0eff */
[-C--:B------:R-:W-:Y:S02]  /*5870*/  IADD3 R173, P0, PT, R172, R84.reuse, RZ ;  /* 0x00000054acad7210 */ /* 0x080fe40007f1e0ff */
[----:B------:R-:W-:Y:S01]  /*5880*/  IADD3 R50, P3, PT, R48, R84, RZ ;  /* 0x0000005430327210 */ /* 0x000fe20007f7e0ff */
[----:B------:R-:W-:Y:S01]  /*5890*/  IMAD R189, R189, UR9, RZ ;  /* 0x00000009bdbd7c24 */ /* 0x000fe2000f8e02ff */
[----:B------:R-:W-:Y:S01]  /*58a0*/  LEA.HI.X.SX32 R172, R172, R81, 0x1, P0 ;  /* 0x00000051acac7211 */ /* 0x000fe200000f0eff */
[----:B------:R-:W-:Y:S01]  /*58b0*/  IMAD R41, R26, UR9, RZ ;  /* 0x000000091a297c24 */ /* 0x000fe2000f8e02ff */
[----:B------:R-:W-:Y:S02]  /*58c0*/  SEL R197, R4, R115, !P2 ;  /* 0x0000007304c57207 */ /* 0x000fe40005000000 */
[----:B------:R-:W-:-:S02]  /*58d0*/  LEA.HI.X.SX32 R48, R48, R81, 0x1, P3 ;  /* 0x0000005130307211 */ /* 0x000fc400018f0eff */
[-C--:B------:R-:W-:Y:S02]  /*58e0*/  IADD3 R182, P0, PT, R181, R84.reuse, RZ ;  /* 0x00000054b5b67210 */ /* 0x080fe40007f1e0ff */
[-C--:B------:R-:W-:Y:S01]  /*58f0*/  IADD3 R46, P3, PT, R45, R84.reuse, RZ ;  /* 0x000000542d2e7210 */ /* 0x080fe20007f7e0ff */
[----:B------:R-:W-:Y:S01]  /*5900*/  IMAD R197, R197, UR9, RZ ;  /* 0x00000009c5c57c24 */ /* 0x000fe2000f8e02ff */
[----:B------:R-:W-:Y:S01]  /*5910*/  LEA.HI.X.SX32 R181, R181, R81, 0x1, P0 ;  /* 0x00000051b5b57211 */ /* 0x000fe200000f0eff */
[----:B------:R-:W-:Y:S01]  /*5920*/  IMAD R37, R30, UR9, RZ ;  /* 0x000000091e257c24 */ /* 0x000fe2000f8e02ff */
[----:B------:R-:W-:Y:S02]  /*5930*/  SEL R205, R4, R119, !P2 ;  /* 0x0000007704cd7207 */ /* 0x000fe40005000000 */
[----:B------:R-:W-:Y:S02]  /*5940*/  LEA.HI.X.SX32 R45, R45, R81, 0x1, P3 ;  /* 0x000000512d2d7211 */ /* 0x000fe400018f0eff */
[----:B------:R-:W-:-:S02]  /*5950*/  IADD3 R190, P0, PT, R189, R84, RZ ;  /* 0x00000054bdbe7210 */ /* 0x000fc40007f1e0ff */
[-C--:B------:R-:W-:Y:S01]  /*5960*/  IADD3 R42, P3, PT, R41, R84.reuse, RZ ;  /* 0x00000054292a7210 */ /* 0x080fe20007f7e0ff */
[----:B------:R-:W-:Y:S01]  /*5970*/  IMAD R205, R205, UR9, RZ ;  /* 0x00000009cdcd7c24 */ /* 0x000fe2000f8e02ff */
[----:B------:R-:W-:Y:S01]  /*5980*/  LEA.HI.X.SX32 R189, R189, R81, 0x1, P0 ;  /* 0x00000051bdbd7211 */ /* 0x000fe200000f0eff */
[----:B------:R-:W-:Y:S01]  /*5990*/  IMAD R33, R33, UR9, RZ ;  /* 0x0000000921217c24 */ /* 0x000fe2000f8e02ff */
[----:B------:R-:W-:Y:S02]  /*59a0*/  SEL R213, R4, R123, !P2 ;  /* 0x0000007b04d57207 */ /* 0x000fe40005000000 */
[-C--:B------:R-:W-:Y:S02]  /*59b0*/  LEA.HI.X.SX32 R41, R41, R81.reuse, 0x1, P3 ;  /* 0x0000005129297211 */ /* 0x080fe400018f0eff */
[-C--:B------:R-:W-:Y:S02]  /*59c0*/  IADD3 R198, P0, PT, R197, R84.reuse, RZ ;  /* 0x00000054c5c67210 */ /* 0x080fe40007f1e0ff */
[----:B------:R-:W-:Y:S01]  /*59d0*/  IADD3 R38, P3, PT, R37, R84, RZ ;  /* 0x0000005425267210 */ /* 0x000fe20007f7e0ff */
[----:B------:R-:W-:Y:S01]  /*59e0*/  IMAD R213, R213, UR9, RZ ;  /* 0x00000009d5d57c24 */ /* 0x000fe2000f8e02ff */
[----:B------:R-:W-:-:S02]  /*59f0*/  LEA.HI.X.SX32 R197, R197, R81, 0x1, P0 ;  /* 0x00000051c5c57211 */ /* 0x000fc400000f0eff */
[C---:B------:R-:W-:Y:S02]  /*5a00*/  SEL R221, R4.reuse, R127, !P2 ;  /* 0x0000007f04dd7207 */ /* 0x040fe40005000000 */
[-C--:B------:R-:W-:Y:S02]  /*5a10*/  LEA.HI.X.SX32 R37, R37, R81.reuse, 0x1, P3 ;  /* 0x0000005125257211 */ /* 0x080fe400018f0eff */
[-C--:B------:R-:W-:Y:S02]  /*5a20*/  IADD3 R206, P0, PT, R205, R84.reuse, RZ ;  /* 0x00000054cdce7210 */ /* 0x080fe40007f1e0ff */
[----:B------:R-:W-:Y:S01]  /*5a30*/  IADD3 R34, P3, PT, R33, R84, RZ ;  /* 0x0000005421227210 */ /* 0x000fe20007f7e0ff */
[----:B------:R-:W-:Y:S01]  /*5a40*/  IMAD R221, R221, UR9, RZ ;  /* 0x00000009dddd7c24 */ /* 0x000fe2000f8e02ff */
[----:B------:R-:W-:Y:S02]  /*5a50*/  LEA.HI.X.SX32 R205, R205, R81, 0x1, P0 ;  /* 0x00000051cdcd7211 */ /* 0x000fe400000f0eff */
[----:B------:R-:W-:-:S02]  /*5a60*/  SEL R229, R4, R131, !P2 ;  /* 0x0000008304e57207 */ /* 0x000fc40005000000 */
[-C--:B------:R-:W-:Y:S02]  /*5a70*/  LEA.HI.X.SX32 R33, R33, R81.reuse, 0x1, P3 ;  /* 0x0000005121217211 */ /* 0x080fe400018f0eff */
[-C--:B------:R-:W-:Y:S02]  /*5a80*/  IADD3 R214, P0, PT, R213, R84.reuse, RZ ;  /* 0x00000054d5d67210 */ /* 0x080fe40007f1e0ff */
[----:B------:R-:W-:Y:S01]  /*5a90*/  IADD3 R30, P3, PT, R29, R84, RZ ;  /* 0x000000541d1e7210 */ /* 0x000fe20007f7e0ff */
[----:B------:R-:W-:Y:S01]  /*5aa0*/  IMAD R229, R229, UR9, RZ ;  /* 0x00000009e5e57c24 */ /* 0x000fe2000f8e02ff */
[----:B------:R-:W-:Y:S02]  /*5ab0*/  LEA.HI.X.SX32 R213, R213, R81, 0x1, P0 ;  /* 0x00000051d5d57211 */ /* 0x000fe400000f0eff */
[----:B------:R-:W-:Y:S02]  /*5ac0*/  SEL R237, R4, R135, !P2 ;  /* 0x0000008704ed7207 */ /* 0x000fe40005000000 */
[----:B------:R-:W-:-:S02]  /*5ad0*/  LEA.HI.X.SX32 R29, R29, R81, 0x1, P3 ;  /* 0x000000511d1d7211 */ /* 0x000fc400018f0eff */
[-C--:B------:R-:W-:Y:S02]  /*5ae0*/  IADD3 R222, P0, PT, R221, R84.reuse, RZ ;  /* 0x00000054ddde7210 */ /* 0x080fe40007f1e0ff */
[----:B------:R-:W-:Y:S02]  /*5af0*/  SEL R176, R4, R69, !P2 ;  /* 0x0000004504b07207 */ /* 0x000fe40005000000 */
[----:B------:R-:W-:Y:S01]  /*5b00*/  IADD3 R26, P3, PT, R25, R84, RZ ;  /* 0x00000054191a7210 */ /* 0x000fe20007f7e0ff */
[----:B------:R-:W-:Y:S01]  /*5b10*/  IMAD R237, R237, UR9, RZ ;  /* 0x00000009eded7c24 */ /* 0x000fe2000f8e02ff */
[----:B------:R-:W-:Y:S01]  /*5b20*/  LEA.HI.X.SX32 R221, R221, R81, 0x1, P0 ;  /* 0x00000051dddd7211 */ /* 0x000fe200000f0eff */
[----:B------:R-:W-:Y:S01]  /*5b30*/  IMAD R176, R176, UR9, RZ ;  /* 0x00000009b0b07c24 */ /* 0x000fe2000f8e02ff */
[----:B------:R-:W-:Y:S02]  /*5b40*/  SEL R245, R4, R139, !P2 ;  /* 0x0000008b04f57207 */ /* 0x000fe40005000000 */
[----:B------:R-:W-:-:S02]  /*5b50*/  LEA.HI.X.SX32 R25, R25, R81, 0x1, P3 ;  /* 0x0000005119197211 */ /* 0x000fc400018f0eff */
[-C--:B------:R-:W-:Y:S02]  /*5b60*/  IADD3 R230, P0, PT, R229, R84.reuse, RZ ;  /* 0x00000054e5e67210 */ /* 0x080fe40007f1e0ff */
[C---:B------:R-:W-:Y:S02]  /*5b70*/  SEL R185, R4.reuse, R73, !P2 ;  /* 0x0000004904b97207 */ /* 0x040fe40005000000 */
[----:B------:R-:W-:Y:S01]  /*5b80*/  IADD3 R22, P3, PT, R21, R84, RZ ;  /* 0x0000005415167210 */ /* 0x000fe20007f7e0ff */
[----:B------:R-:W-:Y:S01]  /*5b90*/  IMAD R245, R245, UR9, RZ ;  /* 0x00000009f5f57c24 */ /* 0x000fe2000f8e02ff */
[----:B------:R-:W-:Y:S01]  /*5ba0*/  LEA.HI.X.SX32 R229, R229, R81, 0x1, P0 ;  /* 0x00000051e5e57211 */ /* 0x000fe200000f0eff */
[----:B------:R-:W-:Y:S01]  /*5bb0*/  IMAD R185, R185, UR9, RZ ;  /* 0x00000009b9b97c24 */ /* 0x000fe2000f8e02ff */
        /* <DEDUP_REMOVED lines=14> */
[----:B------:R-:W-:Y:S02]  /*5ca0*/  SEL R70, R4, R151, !P2 ;  /* 0x0000009704467207 */ /* 0x000fe40005000000 */
[-C--:B------:R-:W-:Y:S01]  /*5cb0*/  LEA.HI.X.SX32 R245, R245, R81.reuse, 0x1, P0 ;  /* 0x00000051f5f57211 */ /* 0x080fe200000f0eff */
[----:B------:R-:W-:Y:S01]  /*5cc0*/  IMAD R201, R201, UR9, RZ ;  /* 0x00000009c9c97c24 */ /* 0x000fe2000f8e02ff */
[----:B------:R-:W-:-:S02]  /*5cd0*/  LEA.HI.X.SX32 R185, R185, R81, 0x1, P3 ;  /* 0x00000051b9b97211 */ /* 0x000fc400018f0eff */
[-C--:B------:R-:W-:Y:S02]  /*5ce0*/  IADD3 R151, P0, PT, R115, R84.reuse, RZ ;  /* 0x0000005473977210 */ /* 0x080fe40007f1e0ff */
[C---:B------:R-:W-:Y:S02]  /*5cf0*/  SEL R209, R4.reuse, R121, !P2 ;  /* 0x0000007904d17207 */ /* 0x040fe40005000000 */
[----:B------:R-:W-:Y:S02]  /*5d00*/  IADD3 R194, P3, PT, R193, R84, RZ ;  /* 0x00000054c1c27210 */ /* 0x000fe40007f7e0ff */
[----:B------:R-:W-:Y:S01]  /*5d10*/  SEL R18, R4, R155, !P2 ;  /* 0x0000009b04127207 */ /* 0x000fe20005000000 */
[----:B------:R-:W-:Y:S01]  /*5d20*/  IMAD R70, R70, UR9, RZ ;  /* 0x0000000946467c24 */ /* 0x000fe2000f8e02ff */
        /* <DEDUP_REMOVED lines=19> */
[CC--:B------:R-:W-:Y:S02]  /*5e60*/  IADD3 R251, P0, PT, R18.reuse, R84.reuse, RZ ;  /* 0x0000005412fb7210 */ /* 0x0c0fe40007f1e0ff */
[-C--:B------:R-:W-:Y:S01]  /*5e70*/  IADD3 R218, P3, PT, R217, R84.reuse, RZ ;  /* 0x00000054d9da7210 */ /* 0x080fe20007f7e0ff */
[----:B------:R-:W-:Y:S01]  /*5e80*/  IMAD R73, R73, UR9, RZ ;  /* 0x0000000949497c24 */ /* 0x000fe2000f8e02ff */
[----:B------:R-:W-:Y:S01]  /*5e90*/  LEA.HI.X.SX32 R117, R18, R81, 0x1, P0 ;  /* 0x0000005112757211 */ /* 0x000fe200000f0eff */
[----:B------:R-:W-:Y:S01]  /*5ea0*/  IMAD R233, R233, UR9, RZ ;  /* 0x00000009e9e97c24 */ /* 0x000fe2000f8e02ff */
[----:B------:R-:W-:Y:S02]  /*5eb0*/  SEL R75, R4, R167, !P2 ;  /* 0x000000a7044b7207 */ /* 0x000fe40005000000 */
[----:B------:R-:W-:Y:S02]  /*5ec0*/  LEA.HI.X.SX32 R217, R217, R81, 0x1, P3 ;  /* 0x00000051d9d97211 */ /* 0x000fe400018f0eff */
[----:B------:R-:W-:-:S02]  /*5ed0*/  IADD3 R235, P0, PT, R16, R84, RZ ;  /* 0x0000005410eb7210 */ /* 0x000fc40007f1e0ff */
[----:B------:R-:W-:Y:S02]  /*5ee0*/  SEL R241, R4, R137, !P2 ;  /* 0x0000008904f17207 */ /* 0x000fe40005000000 */
[-C--:B------:R-:W-:Y:S01]  /*5ef0*/  IADD3 R226, P3, PT, R225, R84.reuse, RZ ;  /* 0x00000054e1e27210 */ /* 0x080fe20007f7e0ff */
[----:B------:R-:W-:Y:S01]  /*5f00*/  IMAD R75, R75, UR9, RZ ;  /* 0x000000094b4b7c24 */ /* 0x000fe2000f8e02ff */
[----:B------:R-:W-:Y:S01]  /*5f10*/  LEA.HI.X.SX32 R239, R16, R81, 0x1, P0 ;  /* 0x0000005110ef7211 */ /* 0x000fe200000f0eff */
[----:B------:R-:W-:Y:S01]  /*5f20*/  IMAD R241, R241, UR9, RZ ;  /* 0x00000009f1f17c24 */ /* 0x000fe2000f8e02ff */
[----:B------:R-:W-:Y:S02]  /*5f30*/  SEL R69, R4, R171, !P2 ;  /* 0x000000ab04457207 */ /* 0x000fe40005000000 */
[----:B------:R-:W-:Y:S02]  /*5f40*/  LEA.HI.X.SX32 R225, R225, R81, 0x1, P3 ;  /* 0x00000051e1e17211 */ /* 0x000fe400018f0eff */
[----:B------:R-:W-:-:S02]  /*5f50*/  IADD3 R219, P0, PT, R73, R84, RZ ;  /* 0x0000005449db7210 */ /* 0x000fc40007f1e0ff */
[C---:B------:R-:W-:Y:S02]  /*5f60*/  SEL R249, R4.reuse, R141, !P2 ;  /* 0x0000008d04f97207 */ /* 0x040fe40005000000 */
[-C--:B------:R-:W-:Y:S01]  /*5f70*/  IADD3 R234, P3, PT, R233, R84.reuse, RZ ;  /* 0x00000054e9ea7210 */ /* 0x080fe20007f7e0ff */
[----:B------:R-:W-:Y:S01]  /*5f80*/  @!P6 IMAD.MOV R175, RZ, RZ, -R175 ;  /* 0x000000ffffafe224 */ /* 0x000fe200078e0aaf */
[-C--:B------:R-:W-:Y:S01]  /*5f90*/  LEA.HI.X.SX32 R223, R73, R81.reuse, 0x1, P0 ;  /* 0x0000005149df7211 */ /* 0x080fe200000f0eff */
[----:B------:R-:W-:Y:S01]  /*5fa0*/  IMAD R69, R69, UR9, RZ ;  /* 0x0000000945457c24 */ /* 0x000fe2000f8e02ff */
[----:B------:R-:W-:Y:S01]  /*5fb0*/  LEA.HI.X.SX32 R233, R233, R81, 0x1, P3 ;  /* 0x00000051e9e97211 */ /* 0x000fe200018f0eff */
[----:B------:R-:W-:Y:S01]  /*5fc0*/  IMAD R249, R249, UR9, RZ ;  /* 0x00000009f9f97c24 */ /* 0x000fe2000f8e02ff */
[----:B------:R-:W-:Y:S02]  /*5fd0*/  IADD3 R203, P0, PT, R75, R84, RZ ;  /* 0x000000544bcb7210 */ /* 0x000fe40007f1e0ff */
[----:B------:R-:W-:-:S02]  /*5fe0*/  SEL R114, R4, R145, !P2 ;  /* 0x0000009104727207 */ /* 0x000fc40005000000 */
[-C--:B------:R-:W-:Y:S01]  /*5ff0*/  IADD3 R242, P3, PT, R241, R84.reuse, RZ ;  /* 0x00000054f1f27210 */ /* 0x080fe20007f7e0ff */
[----:B------:R-:W-:Y:S01]  /*6000*/  IMAD R14, R14, UR9, RZ ;  /* 0x000000090e0e7c24 */ /* 0x000fe2000f8e02ff */
[----:B------:R-:W-:Y:S01]  /*6010*/  LEA.HI.X.SX32 R207, R75, R81, 0x1, P0 ;  /* 0x000000514bcf7211 */ /* 0x000fe200000f0eff */
[----:B------:R-:W-:Y:S01]  /*6020*/  IMAD R114, R114, UR9, RZ ;  /* 0x0000000972727c24 */ /* 0x000fe2000f8e02ff */
[C---:B------:R-:W-:Y:S02]  /*6030*/  SEL R11, R4.reuse, R175, !P2 ;  /* 0x000000af040b7207 */ /* 0x040fe40005000000 */
[----:B------:R-:W-:Y:S02]  /*6040*/  LEA.HI.X.SX32 R241, R241, R81, 0x1, P3 ;  /* 0x00000051f1f17211 */ /* 0x000fe400018f0eff */
[----:B------:R-:W-:Y:S02]  /*6050*/  IADD3 R187, P0, PT, R69, R84, RZ ;  /* 0x0000005445bb7210 */ /* 0x000fe40007f1e0ff */
[----:B------:R-:W-:-:S02]  /*6060*/  SEL R71, R4, R149, !P2 ;  /* 0x0000009504477207 */ /* 0x000fc40005000000 */
[-C--:B------:R-:W-:Y:S01]  /*6070*/  IADD3 R250, P3, PT, R249, R84.reuse, RZ ;  /* 0x00000054f9fa7210 */ /* 0x080fe20007f7e0ff */
[----:B------:R-:W-:Y:S01]  /*6080*/  IMAD R11, R11, UR9, RZ ;  /* 0x000000090b0b7c24 */ /* 0x000fe2000f8e02ff */
[-C--:B------:R-:W-:Y:S01]  /*6090*/  LEA.HI.X.SX32 R191, R69, R81.reuse, 0x1, P0 ;  /* 0x0000005145bf7211 */ /* 0x080fe200000f0eff */
[----:B------:R-:W-:Y:S01]  /*60a0*/  IMAD R71, R71, UR9, RZ ;  /* 0x0000000947477c24 */ /* 0x000fe2000f8e02ff */
[----:B------:R-:W-:Y:S02]  /*60b0*/  ISETP.GE.AND P6, PT, R20, RZ, PT ;  /* 0x000000ff1400720c */ /* 0x000fe40003fc6270 */
[----:B------:R-:W-:Y:S02]  /*60c0*/  LEA.HI.X.SX32 R249, R249, R81, 0x1, P3 ;  /* 0x00000051f9f97211 */ /* 0x000fe400018f0eff */
[----:B------:R-:W-:Y:S02]  /*60d0*/  IADD3 R132, P0, PT, R14, R84, RZ ;  /* 0x000000540e847210 */ /* 0x000fe40007f1e0ff */
[----:B------:R-:W-:-:S02]  /*60e0*/  SEL R20, R4, R153, !P2 ;  /* 0x0000009904147207 */ /* 0x000fc40005000000 */
[-C--:B------:R-:W-:Y:S01]  /*60f0*/  IADD3 R135, P3, PT, R114, R84.reuse, RZ ;  /* 0x0000005472877210 */ /* 0x080fe20007f7e0ff */
[----:B------:R-:W-:Y:S01]  /*6100*/  IMAD R3, R3, UR9, RZ ;  /* 0x0000000903037c24 */ /* 0x000fe2000f8e02ff */
[-C--:B------:R-:W-:Y:S01]  /*6110*/  LEA.HI.X.SX32 R134, R14, R81.reuse, 0x1, P0 ;  /* 0x000000510e867211 */ /* 0x080fe200000f0eff */
[----:B------:R-:W-:Y:S01]  /*6120*/  IMAD R20, R20, UR9, RZ ;  /* 0x0000000914147c24 */ /* 0x000fe2000f8e02ff */
[----:B------:R-:W-:Y:S02]  /*6130*/  LEA.HI.X.SX32 R137, R114, R81, 0x1, P3 ;  /* 0x0000005172897211 */ /* 0x000fe400018f0eff */
[-C--:B------:R-:W-:Y:S02]  /*6140*/  IADD3 R124, P0, PT, R11, R84.reuse, RZ ;  /* 0x000000540b7c7210 */ /* 0x080fe40007f1e0ff */
[----:B------:R-:W-:Y:S02]  /*6150*/  SEL R15, R4, R157, !P2 ;  /* 0x0000009d040f7207 */ /* 0x000fe40005000000 */
[----:B------:R-:W-:Y:S01]  /*6160*/  IADD3 R127, P3, PT, R71, R84, RZ ;  /* 0x00000054477f7210 */ /* 0x000fe20007f7e0ff */
[----:B------:R-:W-:Y:S01]  /*6170*/  VIADD R163, R2, 0x1f ;  /* 0x0000001f02a37836 */ /* 0x000fe20000000000 */
[-C--:B------:R-:W-:Y:S01]  /*6180*/  LEA.HI.X.SX32 R126, R11, R81.reuse, 0x1, P0 ;  /* 0x000000510b7e7211 */ /* 0x080fe200000f0eff */
[----:B------:R-:W-:Y:S01]  /*6190*/  IMAD R15, R15, UR9, RZ ;  /* 0x000000090f0f7c24 */ /* 0x000fe2000f8e02ff */
[----:B------:R-:W-:-:S02]  /*61a0*/  LEA.HI.X.SX32 R129, R71, R81, 0x1, P3 ;  /* 0x0000005147817211 */ /* 0x000fc400018f0eff */
[CC--:B------:R-:W-:Y:S02]  /*61b0*/  IADD3 R116, P0, PT, R3.reuse, R84.reuse, RZ ;  /* 0x0000005403747210 */ /* 0x0c0fe40007f1e0ff */
[-C--:B------:R-:W-:Y:S02]  /*61c0*/  IADD3 R119, P3, PT, R20, R84.reuse, RZ ;  /* 0x0000005414777210 */ /* 0x080fe40007f7e0ff */
[-C--:B------:R-:W-:Y:S01]  /*61d0*/  LEA.HI.X.SX32 R118, R3, R81.reuse, 0x1, P0 ;  /* 0x0000005103767211 */ /* 0x080fe200000f0eff */
[----:B------:R-:W-:Y:S01]  /*61e0*/  IMAD R72, R72, UR9, RZ ;  /* 0x0000000948487c24 */ /* 0x000fe2000f8e02ff */
[----:B------:R-:W-:Y:S02]  /*61f0*/  LEA.HI.X.SX32 R121, R20, R81, 0x1, P3 ;  /* 0x0000005114797211 */ /* 0x000fe400018f0eff */
[----:B------:R-:W-:Y:S02]  /*6200*/  ISETP.GT.AND P0, PT, R163, 0x1f, PT ;  /* 0x0000001fa300780c */ /* 0x000fe40003f04270 */
[----:B------:R-:W-:Y:S01]  /*6210*/  SEL R74, R4, R165, !P2 ;  /* 0x000000a5044a7207 */ /* 0x000fe20005000000 */
[----:B------:R-:W0:Y:S01]  /*6220*/  S2R R163, SR_TID.X ;  /* 0x0000000000a37919 */ /* 0x000e220000002100 */
[----:B------:R-:W-:-:S02]  /*6230*/  IADD3 R243, P3, PT, R15, R84, RZ ;  /* 0x000000540ff37210 */ /* 0x000fc40007f7e0ff */
[----:B------:R-:W-:Y:S01]  /*6240*/  SEL R93, R4, R169, !P2 ;  /* 0x000000a9045d7207 */ /* 0x000fe20005000000 */
[----:B------:R-:W-:Y:S01]  /*6250*/  IMAD R74, R74, UR9, RZ ;  /* 0x000000094a4a7c24 */ /* 0x000fe2000f8e02ff */
[----:B------:R-:W-:Y:S02]  /*6260*/  LEA.HI.X.SX32 R247, R15, R81, 0x1, P3 ;  /* 0x000000510ff77211 */ /* 0x000fe400018f0eff */
[----:B------:R-:W-:Y:S01]  /*6270*/  IADD3 R227, P3, PT, R72, R84, RZ ;  /* 0x0000005448e37210 */ /* 0x000fe20007f7e0ff */
[----:B------:R-:W-:-:S03]  /*6280*/  IMAD R93, R93, UR9, RZ ;  /* 0x000000095d5d7c24 */ /* 0x000fc6000f8e02ff */
[-C--:B------:R-:W-:Y:S02]  /*6290*/  LEA.HI.X.SX32 R231, R72, R81.reuse, 0x1, P3 ;  /* 0x0000005148e77211 */ /* 0x080fe400018f0eff */
[----:B------:R-:W-:Y:S01]  /*62a0*/  IADD3 R211, P3, PT, R74, R84, RZ ;  /* 0x000000544ad37210 */ /* 0x000fe20007f7e0ff */
[----:B------:R-:W-:Y:S01]  /*62b0*/  IMAD R17, R17, UR9, RZ ;  /* 0x0000000911117c24 */ /* 0x000fe2000f8e02ff */
[----:B------:R-:W-:Y:S02]  /*62c0*/  SEL R12, R4, R12, !P2 ;  /* 0x0000000c040c7207 */ /* 0x000fe40005000000 */
[----:B------:R-:W-:Y:S02]  /*62d0*/  LEA.HI.X.SX32 R215, R74, R81, 0x1, P3 ;  /* 0x000000514ad77211 */ /* 0x000fe400018f0eff */
[----:B------:R-:W-:Y:S01]  /*62e0*/  IADD3 R195, P3, PT, R93, R84, RZ ;  /* 0x000000545dc37210 */ /* 0x000fe20007f7e0ff */
[----:B------:R-:W-:-:S03]  /*62f0*/  IMAD R12, R12, UR9, RZ ;  /* 0x000000090c0c7c24 */ /* 0x000fc6000f8e02ff */
[----:B------:R-:W-:Y:S02]  /*6300*/  LEA.HI.X.SX32 R199, R93, R81, 0x1, P3 ;  /* 0x000000515dc77211 */ /* 0x000fe400018f0eff */
[-C--:B------:R-:W-:Y:S01]  /*6310*/  IADD3 R136, P3, PT, R17, R84.reuse, RZ ;  /* 0x0000005411887210 */ /* 0x080fe20007f7e0ff */
[----:B------:R-:W-:Y:S01]  /*6320*/  IMAD R10, R10, UR9, RZ ;  /* 0x000000090a0a7c24 */ /* 0x000fe2000f8e02ff */
[----:B------:R-:W-:Y:S02]  /*6330*/  ISETP.GT.U32.AND P5, PT, R5, R9, PT ;  /* 0x000000090500720c */ /* 0x000fe40003fa4070 */
[----:B------:R-:W-:Y:S02]  /*6340*/  LEA.HI.X.SX32 R154, R17, R81, 0x1, P3 ;  /* 0x00000051119a7211 */ /* 0x000fe400018f0eff */
[----:B------:R-:W-:Y:S01]  /*6350*/  IADD3 R128, P3, PT, R12, R84, RZ ;  /* 0x000000540c807210 */ /* 0x000fe20007f7e0ff */
[----:B------:R-:W-:Y:S01]  /*6360*/  VIADD R16, R8, 0x1c ;  /* 0x0000001c08107836 */ /* 0x000fe20000000000 */
[----:B------:R-:W-:-:S02]  /*6370*/  LOP3.LUT R3, R7, 0x14, RZ, 0xfc, !PT ;  /* 0x0000001407037812 */ /* 0x000fc400078efcff */
[-C--:B------:R-:W-:Y:S02]  /*6380*/  LEA.HI.X.SX32 R130, R12, R81.reuse, 0x1, P3 ;  /* 0x000000510c827211 */ /* 0x080fe400018f0eff */
[C---:B------:R-:W-:Y:S02]  /*6390*/  IADD3 R120, P3, PT, R10.reuse, R84, RZ ;  /* 0x000000540a787210 */ /* 0x040fe40007f7e0ff */
[----:B0-----:R-:W-:Y:S02]  /*63a0*/  LOP3.LUT R163, R163, 0x1f, RZ, 0xc0, !PT ;  /* 0x0000001fa3a37812 */ /* 0x001fe400078ec0ff */
[----:B------:R-:W-:Y:S02]  /*63b0*/  LEA.HI.X.SX32 R122, R10, R81, 0x1, P3 ;  /* 0x000000510a7a7211 */ /* 0x000fe400018f0eff */
[----:B------:R-:W-:Y:S02]  /*63c0*/  IABS R10, R3 ;  /* 0x00000003000a7213 */ /* 0x000fe40000000000 */
[----:B------:R-:W-:-:S02]  /*63d0*/  IABS R12, R16 ;  /* 0x00000010000c7213 */ /* 0x000fc40000000000 */
[----:B------:R-:W-:Y:S01]  /*63e0*/  ISETP.LT.AND P0, PT, R163, R2, P0 ;  /* 0x00000002a300720c */ /* 0x000fe20000701270 */
[----:B------:R-:W-:Y:S01]  /*63f0*/  @!P5 IMAD.IADD R9, R9, 0x1, -R5 ;  /* 0x000000010909d824 */ /* 0x000fe200078e0a05 */
[----:B------:R-:W-:Y:S01]  /*6400*/  ISETP.GE.AND P5, PT, R3, RZ, PT ;  /* 0x000000ff0300720c */ /* 0x000fe20003fa6270 */
[----:B------:R-:W-:-:S04]  /*6410*/  IMAD.HI.U32 R2, R6, R10, RZ ;  /* 0x0000000a06027227 */ /* 0x000fc800078e00ff */
[----:B------:R-:W-:-:S04]  /*6420*/  IMAD.HI.U32 R3, R6, R12, RZ ;  /* 0x0000000c06037227 */ /* 0x000fc800078e00ff */
[----:B------:R-:W-:Y:S02]  /*6430*/  IMAD.MOV R2, RZ, RZ, -R2 ;  /* 0x000000ffff027224 */ /* 0x000fe400078e0a02 */
[----:B------:R-:W-:Y:S01]  /*6440*/  IMAD.MOV R3, RZ, RZ, -R3 ;  /* 0x000000ffff037224 */ /* 0x000fe200078e0a03 */
[----:B------:R-:W-:Y:S01]  /*6450*/  PRMT R80, RZ, 0x7610, R80 ;  /* 0x00007610ff507816 */ /* 0x000fe20000000050 */
[C---:B------:R-:W-:Y:S02]  /*6460*/  IMAD R10, R5.reuse, R2, R10 ;  /* 0x00000002050a7224 */ /* 0x040fe400078e020a */
[C---:B------:R-:W-:Y:S02]  /*6470*/  IMAD R12, R5.reuse, R3, R12 ;  /* 0x00000003050c7224 */ /* 0x040fe400078e020c */
[----:B------:R-:W-:Y:S02]  /*6480*/  @P0 IMAD.MOV.U32 R2, RZ, RZ, R53 ;  /* 0x000000ffff020224 */ /* 0x000fe400078e0035 */
[----:B------:R-:W-:Y:S01]  /*6490*/  @P0 IMAD.MOV.U32 R3, RZ, RZ, R54 ;  /* 0x000000ffff030224 */ /* 0x000fe200078e0036 */
[----:B------:R-:W-:-:S02]  /*64a0*/  ISETP.GT.U32.AND P4, PT, R5, R13, PT ;  /* 0x0000000d0500720c */ /* 0x000fc40003f84070 */
[----:B------:R-:W-:Y:S02]  /*64b0*/  PRMT R252, RZ, 0x7610, R252 ;  /* 0x00007610fffc7816 */ /* 0x000fe400000000fc */
[----:B------:R0:W2:Y:S01]  /*64c0*/  @P0 LDG.E.U8 R80, desc[UR24][R2.64] ;  /* 0x0000001802500981 */ /* 0x0000a2000c1e1100 */
[----:B------:R-:W-:Y:S01]  /*64d0*/  PRMT R20, RZ, 0x7610, R20 ;  /* 0x00007610ff147816 */ /* 0x000fe20000000014 */
[----:B0-----:R-:W-:Y:S02]  /*64e0*/  @P0 IMAD.MOV.U32 R2, RZ, RZ, R159 ;  /* 0x000000ffff020224 */ /* 0x001fe400078e009f */
[----:B------:R-:W-:-:S05]  /*64f0*/  @P0 IMAD.MOV.U32 R3, RZ, RZ, R161 ;  /* 0x000000ffff030224 */ /* 0x000fca00078e00a1 */
[----:B------:R0:W2:Y:S01]  /*6500*/  @P0 LDG.E.U8 R252, desc[UR24][R2.64] ;  /* 0x0000001802fc0981 */ /* 0x0000a2000c1e1100 */
[----:B------:R-:W-:Y:S01]  /*6510*/  @!P4 IMAD.IADD R13, R13, 0x1, -R5 ;  /* 0x000000010d0dc824 */ /* 0x000fe200078e0a05 */
[----:B------:R-:W-:Y:S02]  /*6520*/  ISETP.GE.AND P3, PT, R19, RZ, PT ;  /* 0x000000ff1300720c */ /* 0x000fe40003f66270 */
[----:B------:R-:W-:Y:S01]  /*6530*/  PRMT R19, RZ, 0x7610, R19 ;  /* 0x00007610ff137816 */ /* 0x000fe20000000013 */
[----:B0-----:R-:W-:Y:S02]  /*6540*/  @P0 IMAD.MOV.U32 R2, RZ, RZ, R55 ;  /* 0x000000ffff020224 */ /* 0x001fe400078e0037 */
[----:B------:R-:W-:Y:S01]  /*6550*/  @P0 IMAD.MOV.U32 R3, RZ, RZ, R57 ;  /* 0x000000ffff030224 */ /* 0x000fe200078e0039 */
[----:B------:R-:W-:-:S04]  /*6560*/  ISETP.GT.U32.AND P4, PT, R5, R13, PT ;  /* 0x0000000d0500720c */ /* 0x000fc80003f84070 */
[----:B------:R0:W2:Y:S01]  /*6570*/  @P0 LDG.E.U8 R20, desc[UR24][R2.64] ;  /* 0x0000001802140981 */ /* 0x0000a2000c1e1100 */
[----:B------:R-:W-:Y:S02]  /*6580*/  LOP3.LUT R15, R7, 0x24, RZ, 0xfc, !PT ;  /* 0x00000024070f7812 */ /* 0x000fe400078efcff */
[----:B------:R-:W-:Y:S01]  /*6590*/  PRMT R18, RZ, 0x7610, R18 ;  /* 0x00007610ff127816 */ /* 0x000fe20000000012 */
[----:B0-----:R-:W-:Y:S02]  /*65a0*/  @P0 IMAD.MOV.U32 R2, RZ, RZ, R56 ;  /* 0x000000ffff020224 */ /* 0x001fe400078e0038 */
[----:B------:R-:W-:Y:S01]  /*65b0*/  @P0 IMAD.MOV.U32 R3, RZ, RZ, R59 ;  /* 0x000000ffff030224 */ /* 0x000fe200078e003b */
[----:B------:R-:W-:-:S04]  /*65c0*/  IABS R11, R15 ;  /* 0x0000000f000b7213 */ /* 0x000fc80000000000 */
[----:B------:R0:W2:Y:S01]  /*65d0*/  @P0 LDG.E.U8 R19, desc[UR24][R2.64] ;  /* 0x0000001802130981 */ /* 0x0000a2000c1e1100 */
[----:B------:R-:W-:Y:S01]  /*65e0*/  PRMT R17, RZ, 0x7610, R17 ;  /* 0x00007610ff117816 */ /* 0x000fe20000000011 */
[----:B------:R-:W-:-:S04]  /*65f0*/  IMAD.HI.U32 R14, R6, R11, RZ ;  /* 0x0000000b060e7227 */ /* 0x000fc800078e00ff */
[----:B0-----:R-:W-:Y:S02]  /*6600*/  @P0 IMAD.MOV.U32 R2, RZ, RZ, R58 ;  /* 0x000000ffff020224 */ /* 0x001fe400078e003a */
[----:B------:R-:W-:-:S05]  /*6610*/  @P0 IMAD.MOV.U32 R3, RZ, RZ, R61 ;  /* 0x000000ffff030224 */ /* 0x000fca00078e003d */
[----:B------:R0:W2:Y:S01]  /*6620*/  @P0 LDG.E.U8 R18, desc[UR24][R2.64] ;  /* 0x0000001802120981 */ /* 0x0000a2000c1e1100 */
[----:B------:R-:W-:Y:S01]  /*6630*/  @!P4 IMAD.IADD R13, R13, 0x1, -R5 ;  /* 0x000000010d0dc824 */ /* 0x000fe200078e0a05 */
[----:B------:R-:W-:Y:S01]  /*6640*/  ISETP.GE.AND P4, PT, R15, RZ, PT ;  /* 0x000000ff0f00720c */ /* 0x000fe20003f86270 */
[----:B------:R-:W-:Y:S01]  /*6650*/  IMAD.MOV R14, RZ, RZ, -R14 ;  /* 0x000000ffff0e7224 */ /* 0x000fe200078e0a0e */
[----:B------:R-:W-:Y:S01]  /*6660*/  PRMT R15, RZ, 0x7610, R15 ;  /* 0x00007610ff0f7816 */ /* 0x000fe2000000000f */
[----:B0-----:R-:W-:Y:S02]  /*6670*/  @P0 IMAD.MOV.U32 R2, RZ, RZ, R60 ;  /* 0x000000ffff020224 */ /* 0x001fe400078e003c */
[----:B------:R-:W-:-:S05]  /*6680*/  @P0 IMAD.MOV.U32 R3, RZ, RZ, R63 ;  /* 0x000000ffff030224 */ /* 0x000fca00078e003f */
[----:B------:R0:W2:Y:S01]  /*6690*/  @P0 LDG.E.U8 R17, desc[UR24][R2.64] ;  /* 0x0000001802110981 */ /* 0x0000a2000c1e1100 */
[----:B------:R-:W-:Y:S01]  /*66a0*/  IMAD R11, R5, R14, R11 ;  /* 0x0000000e050b7224 */ /* 0x000fe200078e020b */
[----:B------:R-:W-:Y:S01]  /*66b0*/  PRMT R14, RZ, 0x7610, R14 ;  /* 0x00007610ff0e7816 */ /* 0x000fe2000000000e */
[----:B0-----:R-:W-:Y:S02]  /*66c0*/  @P0 IMAD.MOV.U32 R2, RZ, RZ, R62 ;  /* 0x000000ffff020224 */ /* 0x001fe400078e003e */
[----:B------:R-:W-:-:S05]  /*66d0*/  @P0 IMAD.MOV.U32 R3, RZ, RZ, R65 ;  /* 0x000000ffff030224 */ /* 0x000fca00078e0041 */
[----:B------:R0:W2:Y:S01]  /*66e0*/  @P0 LDG.E.U8 R15, desc[UR24][R2.64] ;  /* 0x00000018020f0981 */ /* 0x0000a2000c1e1100 */
[----:B------:R-:W-:Y:S01]  /*66f0*/  @!P6 IMAD.MOV R9, RZ, RZ, -R9 ;  /* 0x000000ffff09e224 */ /* 0x000fe200078e0a09 */
[----:B------:R-:W-:Y:S02]  /*6700*/  ISETP.GE.AND P6, PT, R16, RZ, PT ;  /* 0x000000ff1000720c */ /* 0x000fe40003fc6270 */
[----:B------:R-:W-:Y:S01]  /*6710*/  PRMT R16, RZ, 0x7610, R16 ;  /* 0x00007610ff107816 */ /* 0x000fe20000000010 */
[----:B0-----:R-:W-:Y:S02]  /*6720*/  @P0 IMAD.MOV.U32 R2, RZ, RZ, R64 ;  /* 0x000000ffff020224 */ /* 0x001fe400078e0040 */
[----:B------:R-:W-:-:S05]  /*6730*/  @P0 IMAD.MOV.U32 R3, RZ, RZ, R67 ;  /* 0x000000ffff030224 */ /* 0x000fca00078e0043 */
[----:B------:R0:W2:Y:S01]  /*6740*/  @P0 LDG.E.U8 R14, desc[UR24][R2.64] ;  /* 0x00000018020e0981 */ /* 0x0000a2000c1e1100 */
        /* <DEDUP_REMOVED lines=169> */
[----:B------:R-:W-:Y:S01]  /*71e0*/  @!P3 IMAD.MOV R13, RZ, RZ, -R13 ;  /* 0x000000ffff0db224 */ /* 0x000fe200078e0a0d */
[----:B------:R-:W-:Y:S01]  /*71f0*/  ISETP.GT.U32.AND P3, PT, R5, R10, PT ;  /* 0x0000000a0500720c */ /* 0x000fe20003f64070 */
        /* <DEDUP_REMOVED lines=8> */
[----:B------:R-:W-:Y:S02]  /*7280*/  @!P3 IMAD.IADD R10, R10, 0x1, -R5 ;  /* 0x000000010a0ab824 */ /* 0x000fe400078e0a05 */
[----:B0-----:R-:W-:Y:S02]  /*7290*/  @P0 IMAD.MOV.U32 R2, RZ, RZ, R235 ;  /* 0x000000ffff020224 */ /* 0x001fe400078e00eb */
[----:B------:R-:W-:-:S05]  /*72a0*/  @P0 IMAD.MOV.U32 R3, RZ, RZ, R239 ;  /* 0x000000ffff030224 */ /* 0x000fca00078e00ef */
[----:B------:R0:W2:Y:S01]  /*72b0*/  @P0 LDG.E.U8 R204, desc[UR24][R2.64] ;  /* 0x0000001802cc0981 */ /* 0x0000a2000c1e1100 */
[----:B------:R-:W-:Y:S02]  /*72c0*/  PRMT R196, RZ, 0x7610, R196 ;  /* 0x00007610ffc47816 */ /* 0x000fe400000000c4 */
        /* <DEDUP_REMOVED lines=11> */
[----:B------:R-:W-:Y:S01]  /*7380*/  @P0 IMAD.MOV.U32 R3, RZ, RZ, R215 ;  /* 0x000000ffff030224 */ /* 0x000fe200078e00d7 */
[----:B------:R-:W-:-:S04]  /*7390*/  ISETP.GT.U32.AND P3, PT, R5, R12, PT ;  /* 0x0000000c0500720c */ /* 0x000fc80003f64070 */
        /* <DEDUP_REMOVED lines=9> */
[----:B------:R-:W-:Y:S01]  /*7430*/  @!P3 IMAD.IADD R12, R12, 0x1, -R5 ;  /* 0x000000010c0cb824 */ /* 0x000fe200078e0a05 */
[----:B------:R-:W-:Y:S01]  /*7440*/  PRMT R236, RZ, 0x7610, R236 ;  /* 0x00007610ffec7816 */ /* 0x000fe200000000ec */
        /* <DEDUP_REMOVED lines=13> */
[----:B------:R-:W-:Y:S02]  /*7520*/  PRMT R224, RZ, 0x7610, R224 ;  /* 0x00007610ffe07816 */ /* 0x000fe400000000e0 */
[----:B------:R-:W-:Y:S01]  /*7530*/  ISETP.GT.U32.AND P3, PT, R5, R11, PT ;  /* 0x0000000b0500720c */ /* 0x000fe20003f64070 */
[----:B0-----:R-:W-:Y:S02]  /*7540*/  @P0 IMAD.MOV.U32 R2, RZ, RZ, R128 ;  /* 0x000000ffff020224 */ /* 0x001fe400078e0080 */
[----:B------:R-:W-:-:S05]  /*7550*/  @P0 IMAD.MOV.U32 R3, RZ, RZ, R130 ;  /* 0x000000ffff030224 */ /* 0x000fca00078e0082 */
[----:B------:R0:W2:Y:S01]  /*7560*/  @P0 LDG.E.U8 R248, desc[UR24][R2.64] ;  /* 0x0000001802f80981 */ /* 0x0000a2000c1e1100 */
[----:B------:R-:W-:Y:S01]  /*7570*/  PRMT R244, RZ, 0x7610, R244 ;  /* 0x00007610fff47816 */ /* 0x000fe200000000f4 */
[----:B0-----:R-:W-:Y:S02]  /*7580*/  @P0 IMAD.MOV.U32 R2, RZ, RZ, R124 ;  /* 0x000000ffff020224 */ /* 0x001fe400078e007c */
[----:B------:R-:W-:Y:S01]  /*7590*/  @P0 IMAD.MOV.U32 R3, RZ, RZ, R126 ;  /* 0x000000ffff030224 */ /* 0x000fe200078e007e */
[----:B------:R-:W-:-:S04]  /*75a0*/  LOP3.LUT R93, R7, 0x2c, RZ, 0xfc, !PT ;  /* 0x0000002c075d7812 */ /* 0x000fc800078efcff */
[----:B------:R0:W2:Y:S01]  /*75b0*/  @P0 LDG.E.U8 R224, desc[UR24][R2.64] ;  /* 0x0000001802e00981 */ /* 0x0000a2000c1e1100 */
[----:B------:R-:W-:Y:S01]  /*75c0*/  PRMT R240, RZ, 0x7610, R240 ;  /* 0x00007610fff07816 */ /* 0x000fe200000000f0 */
[----:B------:R-:W-:Y:S01]  /*75d0*/  @!P3 IMAD.IADD R11, R11, 0x1, -R5 ;  /* 0x000000010b0bb824 */ /* 0x000fe200078e0a05 */
[----:B------:R-:W-:Y:S01]  /*75e0*/  IABS R115, R93 ;  /* 0x0000005d00737213 */ /* 0x000fe20000000000 */
[----:B0-----:R-:W-:Y:S02]  /*75f0*/  @P0 IMAD.MOV.U32 R2, RZ, RZ, R120 ;  /* 0x000000ffff020224 */ /* 0x001fe400078e0078 */
[----:B------:R-:W-:-:S05]  /*7600*/  @P0 IMAD.MOV.U32 R3, RZ, RZ, R122 ;  /* 0x000000ffff030224 */ /* 0x000fca00078e007a */
[----:B------:R0:W2:Y:S01]  /*7610*/  @P0 LDG.E.U8 R244, desc[UR24][R2.64] ;  /* 0x0000001802f40981 */ /* 0x0000a2000c1e1100 */
[----:B------:R-:W-:Y:S01]  /*7620*/  @!P5 IMAD.MOV R10, RZ, RZ, -R10 ;  /* 0x000000ffff0ad224 */ /* 0x000fe200078e0a0a */
[----:B------:R-:W-:Y:S01]  /*7630*/  ISETP.GT.U32.AND P5, PT, R5, R11, PT ;  /* 0x0000000b0500720c */ /* 0x000fe20003fa4070 */
[----:B0-----:R-:W-:Y:S02]  /*7640*/  @P0 IMAD.MOV.U32 R2, RZ, RZ, R116 ;  /* 0x000000ffff020224 */ /* 0x001fe400078e0074 */
[----:B------:R-:W-:Y:S01]  /*7650*/  @P0 IMAD.MOV.U32 R3, RZ, RZ, R118 ;  /* 0x000000ffff030224 */ /* 0x000fe200078e0076 */
[----:B------:R-:W-:Y:S04]  /*7660*/  STL [R1+0x14c], R159 ;  /* 0x00014c9f01007387 */ /* 0x000fe80000100800 */
[----:B------:R0:W2:Y:S04]  /*7670*/  @P0 LDG.E.U8 R240, desc[UR24][R2.64] ;  /* 0x0000001802f00981 */ /* 0x0000a8000c1e1100 */
[----:B------:R-:W-:Y:S01]  /*7680*/  STL [R1+0x148], R161 ;  /* 0x000148a101007387 */ /* 0x000fe20000100800 */
[----:B0-----:R-:W-:Y:S01]  /*7690*/  LOP3.LUT R2, R7, 0x34, RZ, 0xfc, !PT ;  /* 0x0000003407027812 */ /* 0x001fe200078efcff */
[----:B------:R-:W-:-:S02]  /*76a0*/  IMAD.HI.U32 R3, R6, R115, RZ ;  /* 0x0000007306037227 */ /* 0x000fc400078e00ff */
[----:B------:R-:W-:Y:S01]  /*76b0*/  STL [R1+0x4], R151 ;  /* 0x0000049701007387 */ /* 0x000fe20000100800 */
[----:B------:R-:W-:Y:S01]  /*76c0*/  IABS R114, R2 ;  /* 0x0000000200727213 */ /* 0x000fe20000000000 */
[----:B------:R-:W-:Y:S02]  /*76d0*/  IMAD.MOV R3, RZ, RZ, -R3 ;  /* 0x000000ffff037224 */ /* 0x000fe400078e0a03 */
[----:B------:R-:W-:Y:S01]  /*76e0*/  STL [R1+0x14], R135 ;  /* 0x0000148701007387 */ /* 0x000fe20000100800 */
[----:B------:R-:W-:Y:S01]  /*76f0*/  ISETP.GE.AND P3, PT, R93, RZ, PT ;  /* 0x000000ff5d00720c */ /* 0x000fe20003f66270 */
[----:B------:R-:W-:Y:S02]  /*7700*/  IMAD R115, R5, R3, R115 ;  /* 0x0000000305737224 */ /* 0x000fe400078e0273 */
[----:B------:R-:W-:Y:S01]  /*7710*/  STL [R1], R155 ;  /* 0x0000009b01007387 */ /* 0x000fe20000100800 */
[----:B------:R-:W-:-:S03]  /*7720*/  IMAD.HI.U32 R93, R6, R114, RZ ;  /* 0x00000072065d7227 */ /* 0x000fc600078e00ff */
[----:B------:R-:W-:Y:S01]  /*7730*/  STL [R1+0x24], R131 ;  /* 0x0000248301007387 */ /* 0x000fe20000100800 */
[----:B------:R-:W-:-:S03]  /*7740*/  @!P5 IMAD.IADD R11, R11, 0x1, -R5 ;  /* 0x000000010b0bd824 */ /* 0x000fc600078e0a05 */
[----:B------:R-:W-:Y:S01]  /*7750*/  STL [R1+0x10], R137 ;  /* 0x0000108901007387 */ /* 0x000fe20000100800 */
[----:B------:R-:W-:-:S03]  /*7760*/  IMAD.MOV R93, RZ, RZ, -R93 ;  /* 0x000000ffff5d7224 */ /* 0x000fc600078e0a5d */
[----:B------:R-:W-:Y:S01]  /*7770*/  STL [R1+0x34], R127 ;  /* 0x0000347f01007387 */ /* 0x000fe20000100800 */
[----:B------:R-:W-:-:S03]  /*7780*/  ISETP.GT.U32.AND P5, PT, R5, R115, PT ;  /* 0x000000730500720c */ /* 0x000fc60003fa4070 */
[----:B------:R-:W-:Y:S04]  /*7790*/  STL [R1+0x20], R133 ;  /* 0x0000208501007387 */ /* 0x000fe80000100800 */
[----:B------:R-:W-:Y:S04]  /*77a0*/  STL [R1+0x44], R123 ;  /* 0x0000447b01007387 */ /* 0x000fe80000100800 */
[----:B------:R-:W-:Y:S01]  /*77b0*/  STL [R1+0x30], R129 ;  /* 0x0000308101007387 */ /* 0x000fe20000100800 */
[----:B------:R-:W-:-:S03]  /*77c0*/  IMAD R114, R5, R93, R114 ;  /* 0x0000005d05727224 */ /* 0x000fc600078e0272 */
[----:B------:R-:W-:Y:S04]  /*77d0*/  STL [R1+0x54], R119 ;  /* 0x0000547701007387 */ /* 0x000fe80000100800 */
[----:B------:R-:W-:Y:S04]  /*77e0*/  STL [R1+0x40], R125 ;  /* 0x0000407d01007387 */ /* 0x000fe80000100800 */
[----:B------:R-:W-:Y:S04]  /*77f0*/  STL [R1+0x64], R251 ;  /* 0x000064fb01007387 */ /* 0x000fe80000100800 */
[----:B------:R-:W-:Y:S01]  /*7800*/  STL [R1+0x50], R121 ;  /* 0x0000507901007387 */ /* 0x000fe20000100800 */
[----:B------:R-:W-:-:S03]  /*7810*/  @!P4 IMAD.MOV R11, RZ, RZ, -R11 ;  /* 0x000000ffff0bc224 */ /* 0x000fc600078e0a0b */
[----:B------:R-:W-:Y:S01]  /*7820*/  STL [R1+0x74], R243 ;  /* 0x000074f301007387 */ /* 0x000fe20000100800 */
[----:B------:R-:W-:-:S03]  /*7830*/  VIADD R3, R8, 0x3c ;  /* 0x0000003c08037836 */ /* 0x000fc60000000000 */
[----:B------:R0:W-:Y:S01]  /*7840*/  STL [R1+0x60], R117 ;  /* 0x0000607501007387 */ /* 0x0001e20000100800 */
[----:B------:R-:W-:-:S03]  /*7850*/  ISETP.GT.U32.AND P4, PT, R5, R114, PT ;  /* 0x000000720500720c */ /* 0x000fc60003f84070 */
[----:B------:R-:W-:Y:S04]  /*7860*/  STL [R1+0x84], R235 ;  /* 0x000084eb01007387 */ /* 0x000fe80000100800 */
[----:B------:R-:W-:Y:S04]  /*7870*/  STL [R1+0x70], R247 ;  /* 0x000070f701007387 */ /* 0x000fe80000100800 */
[----:B------:R-:W-:Y:S01]  /*7880*/  STL [R1+0x94], R227 ;  /* 0x000094e301007387 */ /* 0x000fe20000100800 */
[----:B------:R-:W-:-:S03]  /*7890*/  @!P5 IMAD.IADD R115, R115, 0x1, -R5 ;  /* 0x000000017373d824 */ /* 0x000fc600078e0a05 */
[----:B------:R-:W-:Y:S01]  /*78a0*/  STL [R1+0x80], R239 ;  /* 0x000080ef01007387 */ /* 0x000fe20000100800 */
[----:B0-----:R-:W-:-:S03]  /*78b0*/  IABS R117, R3 ;  /* 0x0000000300757213 */ /* 0x001fc60000000000 */
[----:B------:R-:W-:Y:S04]  /*78c0*/  STL [R1+0xa4], R219 ;  /* 0x0000a4db01007387 */ /* 0x000fe80000100800 */
[----:B------:R-:W-:Y:S04]  /*78d0*/  STL [R1+0x90], R231 ;  /* 0x000090e701007387 */ /* 0x000fe80000100800 */
[----:B------:R-:W-:Y:S01]  /*78e0*/  STL [R1+0xb4], R211 ;  /* 0x0000b4d301007387 */ /* 0x000fe20000100800 */
[----:B------:R-:W-:-:S03]  /*78f0*/  @!P6 IMAD.MOV R12, RZ, RZ, -R12 ;  /* 0x000000ffff0ce224 */ /* 0x000fc600078e0a0c */
[----:B------:R-:W-:Y:S01]  /*7900*/  STL [R1+0xa0], R223 ;  /* 0x0000a0df01007387 */ /* 0x000fe20000100800 */
[----:B------:R-:W-:-:S03]  /*7910*/  ISETP.GE.AND P6, PT, R2, RZ, PT ;  /* 0x000000ff0200720c */ /* 0x000fc60003fc6270 */
[----:B------:R-:W-:Y:S01]  /*7920*/  STL [R1+0xc4], R203 ;  /* 0x0000c4cb01007387 */ /* 0x000fe20000100800 */
[----:B------:R-:W-:-:S03]  /*7930*/  ISETP.GT.U32.AND P5, PT, R5, R115, PT ;  /* 0x000000730500720c */ /* 0x000fc60003fa4070 */
[----:B------:R-:W-:Y:S01]  /*7940*/  STL [R1+0xb0], R215 ;  /* 0x0000b0d701007387 */ /* 0x000fe20000100800 */
[----:B------:R-:W-:-:S03]  /*7950*/  IMAD.HI.U32 R2, R6, R117, RZ ;  /* 0x0000007506027227 */ /* 0x000fc600078e00ff */
[----:B------:R-:W-:Y:S04]  /*7960*/  STL [R1+0xd4], R195 ;  /* 0x0000d4c301007387 */ /* 0x000fe80000100800 */
[----:B------:R-:W-:Y:S01]  /*7970*/  STL [R1+0xc0], R207 ;  /* 0x0000c0cf01007387 */ /* 0x000fe20000100800 */
[----:B------:R-:W-:-:S03]  /*7980*/  @!P4 IMAD.IADD R114, R114, 0x1, -R5 ;  /* 0x000000017272c824 */ /* 0x000fc600078e0a05 */
[----:B------:R-:W-:Y:S01]  /*7990*/  STL [R1+0xe4], R187 ;  /* 0x0000e4bb01007387 */ /* 0x000fe20000100800 */
[----:B------:R-:W-:-:S03]  /*79a0*/  IMAD.MOV R2, RZ, RZ, -R2 ;  /* 0x000000ffff027224 */ /* 0x000fc600078e0a02 */
[----:B------:R-:W-:Y:S04]  /*79b0*/  STL [R1+0xd0], R199 ;  /* 0x0000d0c701007387 */ /* 0x000fe80000100800 */
[----:B------:R-:W-:Y:S04]  /*79c0*/  STL [R1+0xf4], R136 ;  /* 0x0000f48801007387 */ /* 0x000fe80000100800 */
[----:B------:R-:W-:Y:S04]  /*79d0*/  STL [R1+0xe0], R191 ;  /* 0x0000e0bf01007387 */ /* 0x000fe80000100800 */
[----:B------:R-:W-:Y:S01]  /*79e0*/  STL [R1+0x104], R132 ;  /* 0x0001048401007387 */ /* 0x000fe20000100800 */
[----:B------:R-:W-:-:S03]  /*79f0*/  IMAD R117, R5, R2, R117 ;  /* 0x0000000205757224 */ /* 0x000fc600078e0275 */
[----:B------:R-:W-:Y:S01]  /*7a00*/  STL [R1+0xf0], R154 ;  /* 0x0000f09a01007387 */ /* 0x000fe20000100800 */
[----:B------:R-:W-:-:S03]  /*7a10*/  ISETP.GT.U32.AND P4, PT, R5, R114, PT ;  /* 0x000000720500720c */ /* 0x000fc60003f84070 */
[----:B------:R-:W-:Y:S01]  /*7a20*/  STL [R1+0x114], R128 ;  /* 0x0001148001007387 */ /* 0x000fe20000100800 */
[----:B------:R-:W-:-:S03]  /*7a30*/  LOP3.LUT R2, R7, 0x44, RZ, 0xfc, !PT ;  /* 0x0000004407027812 */ /* 0x000fc600078efcff */
[----:B------:R-:W-:Y:S04]  /*7a40*/  STL [R1+0x100], R134 ;  /* 0x0001008601007387 */ /* 0x000fe80000100800 */
[----:B------:R-:W-:Y:S01]  /*7a50*/  STL [R1+0x12c], R124 ;  /* 0x00012c7c01007387 */ /* 0x000fe20000100800 */
[----:B------:R-:W-:-:S03]  /*7a60*/  @!P5 IMAD.IADD R115, R115, 0x1, -R5 ;  /* 0x000000017373d824 */ /* 0x000fc600078e0a05 */
[----:B------:R-:W-:Y:S01]  /*7a70*/  STL [R1+0x110], R130 ;  /* 0x0001108201007387 */ /* 0x000fe20000100800 */
[----:B------:R-:W-:-:S03]  /*7a80*/  ISETP.GT.U32.AND P5, PT, R5, R117, PT ;  /* 0x000000750500720c */ /* 0x000fc60003fa4070 */
[----:B------:R-:W-:Y:S04]  /*7a90*/  STL [R1+0x13c], R120 ;  /* 0x00013c7801007387 */ /* 0x000fe80000100800 */
[----:B------:R-:W-:Y:S04]  /*7aa0*/  STL [R1+0x128], R126 ;  /* 0x0001287e01007387 */ /* 0x000fe80000100800 */
[----:B------:R0:W-:Y:S01]  /*7ab0*/  STL [R1+0x144], R116 ;  /* 0x0001447401007387 */ /* 0x0001e20000100800 */
[----:B------:R-:W-:Y:S01]  /*7ac0*/  @!P4 IMAD.IADD R114, R114, 0x1, -R5 ;  /* 0x000000017272c824 */ /* 0x000fe200078e0a05 */
[----:B0-----:R-:W-:-:S05]  /*7ad0*/  IABS R116, R2 ;  /* 0x0000000200747213 */ /* 0x001fca0000000000 */
[----:B------:R-:W-:-:S04]  /*7ae0*/  IMAD.HI.U32 R93, R6, R116, RZ ;  /* 0x00000074065d7227 */ /* 0x000fc800078e00ff */
[----:B------:R-:W-:Y:S02]  /*7af0*/  IMAD.MOV R93, RZ, RZ, -R93 ;  /* 0x000000ffff5d7224 */ /* 0x000fe400078e0a5d */
[----:B------:R-:W-:Y:S01]  /*7b00*/  @!P6 IMAD.MOV R114, RZ, RZ, -R114 ;  /* 0x000000ffff72e224 */ /* 0x000fe200078e0a72 */
[----:B------:R-:W-:Y:S01]  /*7b10*/  ISETP.GE.AND P6, PT, R2, RZ, PT ;  /* 0x000000ff0200720c */ /* 0x000fe20003fc6270 */
[----:B------:R-:W-:Y:S01]  /*7b20*/  IMAD R116, R5, R93, R116 ;  /* 0x0000005d05747224 */ /* 0x000fe200078e0274 */
[----:B------:R-:W-:Y:S01]  /*7b30*/  LOP3.LUT R2, R7, 0x4c, RZ, 0xfc, !PT ;  /* 0x0000004c07027812 */ /* 0x000fe200078efcff */
[----:B------:R-:W-:Y:S02]  /*7b40*/  @!P5 IMAD.IADD R117, R117, 0x1, -R5 ;  /* 0x000000017575d824 */ /* 0x000fe400078e0a05 */
[----:B------:R-:W-:Y:S01]  /*7b50*/  @!P3 IMAD.MOV R115, RZ, RZ, -R115 ;  /* 0x000000ffff73b224 */ /* 0x000fe200078e0a73 */
[C---:B------:R-:W-:Y:S02]  /*7b60*/  ISETP.GT.U32.AND P3, PT, R5.reuse, R116, PT ;  /* 0x000000740500720c */ /* 0x040fe40003f64070 */
[----:B------:R-:W-:-:S02]  /*7b70*/  ISETP.GT.U32.AND P5, PT, R5, R117, PT ;  /* 0x000000750500720c */ /* 0x000fc40003fa4070 */
[----:B------:R-:W-:Y:S02]  /*7b80*/  IABS R119, R2 ;  /* 0x0000000200777213 */ /* 0x000fe40000000000 */
[----:B------:R-:W-:-:S03]  /*7b90*/  ISETP.GE.AND P4, PT, R3, RZ, PT ;  /* 0x000000ff0300720c */ /* 0x000fc60003f86270 */
[----:B------:R-:W-:-:S04]  /*7ba0*/  IMAD.HI.U32 R3, R6, R119, RZ ;  /* 0x0000007706037227 */ /* 0x000fc800078e00ff */
[----:B------:R-:W-:Y:S02]  /*7bb0*/  IMAD.MOV R3, RZ, RZ, -R3 ;  /* 0x000000ffff037224 */ /* 0x000fe400078e0a03 */
[--C-:B------:R-:W-:Y:S01]  /*7bc0*/  @!P5 IMAD.IADD R117, R117, 0x1, -R5.reuse ;  /* 0x000000017575d824 */ /* 0x100fe200078e0a05 */
[----:B------:R-:W-:Y:S01]  /*7bd0*/  ISETP.GE.AND P5, PT, R2, RZ, PT ;  /* 0x000000ff0200720c */ /* 0x000fe20003fa6270 */
[----:B------:R-:W-:Y:S02]  /*7be0*/  @!P3 IMAD.IADD R116, R116, 0x1, -R5 ;  /* 0x000000017474b824 */ /* 0x000fe400078e0a05 */
[----:B------:R-:W-:Y:S01]  /*7bf0*/  IMAD R119, R5, R3, R119 ;  /* 0x0000000305777224 */ /* 0x000fe200078e0277 */
[----:B------:R-:W-:Y:S01]  /*7c00*/  LOP3.LUT R2, R7, 0x54, RZ, 0xfc, !PT ;  /* 0x0000005407027812 */ /* 0x000fe200078efcff */
[----:B------:R-:W-:Y:S01]  /*7c10*/  STL [R1+0x138], R122 ;  /* 0x0001387a01007387 */ /* 0x000fe20000100800 */
[----:B------:R-:W-:Y:S01]  /*7c20*/  @!P4 IMAD.MOV R117, RZ, RZ, -R117 ;  /* 0x000000ffff75c224 */ /* 0x000fe200078e0a75 */
[----:B------:R-:W-:-:S02]  /*7c30*/  ISETP.GT.U32.AND P3, PT, R5, R116, PT ;  /* 0x000000740500720c */ /* 0x000fc40003f64070 */
[----:B------:R0:W-:Y:S01]  /*7c40*/  STL [R1+0x140], R118 ;  /* 0x0001407601007387 */ /* 0x0001e20000100800 */
[----:B------:R-:W-:Y:S02]  /*7c50*/  ISETP.GT.U32.AND P4, PT, R5, R119, PT ;  /* 0x000000770500720c */ /* 0x000fe40003f84070 */
[----:B0-----:R-:W-:-:S05]  /*7c60*/  IABS R118, R2 ;  /* 0x0000000200767213 */ /* 0x001fca0000000000 */
[----:B------:R-:W-:-:S04]  /*7c70*/  IMAD.HI.U32 R3, R6, R118, RZ ;  /* 0x0000007606037227 */ /* 0x000fc800078e00ff */
[----:B------:R-:W-:Y:S02]  /*7c80*/  IMAD.MOV R3, RZ, RZ, -R3 ;  /* 0x000000ffff037224 */ /* 0x000fe400078e0a03 */
[--C-:B------:R-:W-:Y:S01]  /*7c90*/  @!P3 IMAD.IADD R116, R116, 0x1, -R5.reuse ;  /* 0x000000017474b824 */ /* 0x100fe200078e0a05 */
[----:B------:R-:W-:Y:S01]  /*7ca0*/  ISETP.GE.AND P3, PT, R2, RZ, PT ;  /* 0x000000ff0200720c */ /* 0x000fe20003f66270 */
[----:B------:R-:W-:Y:S02]  /*7cb0*/  @!P4 IMAD.IADD R119, R119, 0x1, -R5 ;  /* 0x000000017777c824 */ /* 0x000fe400078e0a05 */
[C---:B------:R-:W-:Y:S02]  /*7cc0*/  IMAD R118, R5.reuse, R3, R118 ;  /* 0x0000000305767224 */ /* 0x040fe400078e0276 */
[----:B------:R-:W-:Y:S01]  /*7cd0*/  VIADD R2, R8, 0x5c ;  /* 0x0000005c08027836 */ /* 0x000fe20000000000 */
[C---:B------:R-:W-:Y:S01]  /*7ce0*/  ISETP.GT.U32.AND P4, PT, R5.reuse, R119, PT ;  /* 0x000000770500720c */ /* 0x040fe20003f84070 */
[----:B------:R-:W-:Y:S01]  /*7cf0*/  @!P6 IMAD.MOV R116, RZ, RZ, -R116 ;  /* 0x000000ffff74e224 */ /* 0x000fe200078e0a74 */
[----:B------:R-:W-:-:S02]  /*7d00*/  ISETP.GT.U32.AND P6, PT, R5, R118, PT ;  /* 0x000000760500720c */ /* 0x000fc40003fc4070 */
[----:B------:R-:W-:-:S05]  /*7d10*/  IABS R121, R2 ;  /* 0x0000000200797213 */ /* 0x000fca0000000000 */
[----:B------:R-:W-:-:S04]  /*7d20*/  IMAD.HI.U32 R3, R6, R121, RZ ;  /* 0x0000007906037227 */ /* 0x000fc800078e00ff */
[----:B------:R-:W-:Y:S02]  /*7d30*/  IMAD.MOV R3, RZ, RZ, -R3 ;  /* 0x000000ffff037224 */ /* 0x000fe400078e0a03 */
[--C-:B------:R-:W-:Y:S01]  /*7d40*/  @!P4 IMAD.IADD R119, R119, 0x1, -R5.reuse ;  /* 0x000000017777c824 */ /* 0x100fe200078e0a05 */
[----:B------:R-:W-:Y:S01]  /*7d50*/  ISETP.GE.AND P4, PT, R2, RZ, PT ;  /* 0x000000ff0200720c */ /* 0x000fe20003f86270 */
[----:B------:R-:W-:Y:S01]  /*7d60*/  @!P6 IMAD.IADD R118, R118, 0x1, -R5 ;  /* 0x000000017676e824 */ /* 0x000fe200078e0a05 */
[----:B------:R-:W-:Y:S01]  /*7d70*/  LOP3.LUT R2, R7, 0x64, RZ, 0xfc, !PT ;  /* 0x0000006407027812 */ /* 0x000fe200078efcff */
[C---:B------:R-:W-:Y:S02]  /*7d80*/  IMAD R121, R5.reuse, R3, R121 ;  /* 0x0000000305797224 */ /* 0x040fe400078e0279 */
[----:B------:R-:W-:Y:S01]  /*7d90*/  @!P5 IMAD.MOV R119, RZ, RZ, -R119 ;  /* 0x000000ffff77d224 */ /* 0x000fe200078e0a77 */
[----:B------:R-:W-:Y:S02]  /*7da0*/  IABS R120, R2 ;  /* 0x0000000200787213 */ /* 0x000fe40000000000 */
[----:B------:R-:W-:-:S02]  /*7db0*/  ISETP.GT.U32.AND P6, PT, R5, R118, PT ;  /* 0x000000760500720c */ /* 0x000fc40003fc4070 */
[----:B------:R-:W-:Y:S01]  /*7dc0*/  ISETP.GT.U32.AND P5, PT, R5, R121, PT ;  /* 0x000000790500720c */ /* 0x000fe20003fa4070 */
[----:B------:R-:W-:-:S04]  /*7dd0*/  IMAD.HI.U32 R3, R6, R120, RZ ;  /* 0x0000007806037227 */ /* 0x000fc800078e00ff */
[----:B------:R-:W-:-:S04]  /*7de0*/  IMAD.MOV R3, RZ, RZ, -R3 ;  /* 0x000000ffff037224 */ /* 0x000fc800078e0a03 */
[----:B------:R-:W-:Y:S02]  /*7df0*/  IMAD R120, R5, R3, R120 ;  /* 0x0000000305787224 */ /* 0x000fe400078e0278 */
[--C-:B------:R-:W-:Y:S01]  /*7e00*/  @!P6 IMAD.IADD R118, R118, 0x1, -R5.reuse ;  /* 0x000000017676e824 */ /* 0x100fe200078e0a05 */
[----:B------:R-:W-:Y:S01]  /*7e10*/  ISETP.GE.AND P6, PT, R2, RZ, PT ;  /* 0x000000ff0200720c */ /* 0x000fe20003fc6270 */
[----:B------:R-:W-:Y:S01]  /*7e20*/  @!P5 IMAD.IADD R121, R121, 0x1, -R5 ;  /* 0x000000017979d824 */ /* 0x000fe200078e0a05 */
[----:B------:R-:W-:Y:S01]  /*7e30*/  LOP3.LUT R2, R7, 0x6c, RZ, 0xfc, !PT ;  /* 0x0000006c07027812 */ /* 0x000fe200078efcff */
[----:B------:R-:W-:Y:S01]  /*7e40*/  @!P3 IMAD.MOV R118, RZ, RZ, -R118 ;  /* 0x000000ffff76b224 */ /* 0x000fe200078e0a76 */
[C---:B------:R-:W-:Y:S02]  /*7e50*/  ISETP.GT.U32.AND P3, PT, R5.reuse, R120, PT ;  /* 0x000000780500720c */ /* 0x040fe40003f64070 */
[----:B------:R-:W-:Y:S02]  /*7e60*/  ISETP.GT.U32.AND P5, PT, R5, R121, PT ;  /* 0x000000790500720c */ /* 0x000fe40003fa4070 */
[----:B------:R-:W-:-:S05]  /*7e70*/  IABS R123, R2 ;  /* 0x00000002007b7213 */ /* 0x000fca0000000000 */
[----:B------:R-:W-:-:S04]  /*7e80*/  IMAD.HI.U32 R3, R6, R123, RZ ;  /* 0x0000007b06037227 */ /* 0x000fc800078e00ff */
[----:B------:R-:W-:Y:S02]  /*7e90*/  IMAD.MOV R3, RZ, RZ, -R3 ;  /* 0x000000ffff037224 */ /* 0x000fe400078e0a03 */
[--C-:B------:R-:W-:Y:S02]  /*7ea0*/  @!P3 IMAD.IADD R120, R120, 0x1, -R5.reuse ;  /* 0x000000017878b824 */ /* 0x100fe400078e0a05 */
[----:B------:R-:W-:Y:S01]  /*7eb0*/  @!P5 IMAD.IADD R121, R121, 0x1, -R5 ;  /* 0x000000017979d824 */ /* 0x000fe200078e0a05 */
[----:B------:R-:W-:Y:S01]  /*7ec0*/  ISETP.GE.AND P5, PT, R2, RZ, PT ;  /* 0x000000ff0200720c */ /* 0x000fe20003fa6270 */
[----:B------:R-:W-:Y:S01]  /*7ed0*/  IMAD R123, R5, R3, R123 ;  /* 0x00000003057b7224 */ /* 0x000fe200078e027b */
[----:B------:R-:W-:Y:S01]  /*7ee0*/  LOP3.LUT R2, R7, 0x74, RZ, 0xfc, !PT ;  /* 0x0000007407027812 */ /* 0x000fe200078efcff */
[----:B------:R-:W-:Y:S01]  /*7ef0*/  @!P4 IMAD.MOV R121, RZ, RZ, -R121 ;  /* 0x000000ffff79c224 */ /* 0x000fe200078e0a79 */
[C---:B------:R-:W-:Y:S02]  /*7f00*/  ISETP.GT.U32.AND P3, PT, R5.reuse, R120, PT ;  /* 0x000000780500720c */ /* 0x040fe40003f64070 */
[----:B------:R-:W-:-:S02]  /*7f10*/  ISETP.GT.U32.AND P4, PT, R5, R123, PT ;  /* 0x0000007b0500720c */ /* 0x000fc40003f84070 */
[----:B------:R-:W-:-:S05]  /*7f20*/  IABS R122, R2 ;  /* 0x00000002007a7213 */ /* 0x000fca0000000000 */
        /* <DEDUP_REMOVED lines=13> */
[----:B------:R-:W-:Y:S01]  /*8000*/  @!P4 IMAD.IADD R123, R123, 0x1, -R5 ;  /* 0x000000017b7bc824 */ /* 0x000fe200078e0a05 */
[----:B------:R-:W-:Y:S01]  /*8010*/  ISETP.GE.AND P4, PT, R2, RZ, PT ;  /* 0x000000ff0200720c */ /* 0x000fe20003f86270 */
[----:B------:R-:W-:Y:S01]  /*8020*/  IMAD R125, R5, R3, R125 ;  /* 0x00000003057d7224 */ /* 0x000fe200078e027d */
[----:B------:R-:W-:Y:S01]  /*8030*/  LOP3.LUT R2, R7, 0x84, RZ, 0xfc, !PT ;  /* 0x0000008407027812 */ /* 0x000fe200078efcff */
[----:B------:R-:W-:Y:S02]  /*8040*/  @!P6 IMAD.IADD R122, R122, 0x1, -R5 ;  /* 0x000000017a7ae824 */ /* 0x000fe400078e0a05 */
[----:B------:R-:W-:Y:S01]  /*8050*/  @!P5 IMAD.MOV R123, RZ, RZ, -R123 ;  /* 0x000000ffff7bd224 */ /* 0x000fe200078e0a7b */
[----:B------:R-:W-:Y:S02]  /*8060*/  IABS R124, R2 ;  /* 0x00000002007c7213 */ /* 0x000fe40000000000 */
[----:B------:R-:W-:-:S02]  /*8070*/  ISETP.GT.U32.AND P6, PT, R5, R122, PT ;  /* 0x0000007a0500720c */ /* 0x000fc40003fc4070 */
[----:B------:R-:W-:Y:S01]  /*8080*/  ISETP.GT.U32.AND P5, PT, R5, R125, PT ;  /* 0x0000007d0500720c */ /* 0x000fe20003fa4070 */
[----:B------:R-:W-:-:S04]  /*8090*/  IMAD.HI.U32 R3, R6, R124, RZ ;  /* 0x0000007c06037227 */ /* 0x000fc800078e00ff */
[----:B------:R-:W-:-:S04]  /*80a0*/  IMAD.MOV R3, RZ, RZ, -R3 ;  /* 0x000000ffff037224 */ /* 0x000fc800078e0a03 */
[----:B------:R-:W-:Y:S02]  /*80b0*/  IMAD R124, R5, R3, R124 ;  /* 0x00000003057c7224 */ /* 0x000fe400078e027c */
[--C-:B------:R-:W-:Y:S02]  /*80c0*/  @!P6 IMAD.IADD R122, R122, 0x1, -R5.reuse ;  /* 0x000000017a7ae824 */ /* 0x100fe400078e0a05 */
[----:B------:R-:W-:Y:S01]  /*80d0*/  @!P5 IMAD.IADD R125, R125, 0x1, -R5 ;  /* 0x000000017d7dd824 */ /* 0x000fe200078e0a05 */
[----:B------:R-:W-:Y:S01]  /*80e0*/  ISETP.GE.AND P6, PT, R2, RZ, PT ;  /* 0x000000ff0200720c */ /* 0x000fe20003fc6270 */
[----:B------:R-:W-:Y:S01]  /*80f0*/  @!P3 IMAD.MOV R122, RZ, RZ, -R122 ;  /* 0x000000ffff7ab224 */ /* 0x000fe200078e0a7a */
[----:B------:R-:W-:Y:S02]  /*8100*/  LOP3.LUT R2, R7, 0x8c, RZ, 0xfc, !PT ;  /* 0x0000008c07027812 */ /* 0x000fe400078efcff */
[C---:B------:R-:W-:Y:S02]  /*8110*/  ISETP.GT.U32.AND P5, PT, R5.reuse, R125, PT ;  /* 0x0000007d0500720c */ /* 0x040fe40003fa4070 */
        /* <DEDUP_REMOVED lines=10> */
[----:B------:R-:W-:Y:S02]  /*81c0*/  ISETP.GT.U32.AND P3, PT, R5, R124, PT ;  /* 0x0000007c0500720c */ /* 0x000fe40003f64070 */
[----:B------:R-:W-:-:S02]  /*81d0*/  IABS R126, R2 ;  /* 0x00000002007e7213 */ /* 0x000fc40000000000 */
[----:B------:R-:W-:-:S03]  /*81e0*/  ISETP.GT.U32.AND P4, PT, R5, R127, PT ;  /* 0x0000007f0500720c */ /* 0x000fc60003f84070 */
[----:B------:R-:W-:-:S04]  /*81f0*/  IMAD.HI.U32 R3, R6, R126, RZ ;  /* 0x0000007e06037227 */ /* 0x000fc800078e00ff */
[----:B------:R-:W-:Y:S02]  /*8200*/  IMAD.MOV R3, RZ, RZ, -R3 ;  /* 0x000000ffff037224 */ /* 0x000fe400078e0a03 */
[--C-:B------:R-:W-:Y:S01]  /*8210*/  @!P3 IMAD.IADD R124, R124, 0x1, -R5.reuse ;  /* 0x000000017c7cb824 */ /* 0x100fe200078e0a05 */
[----:B------:R-:W-:Y:S01]  /*8220*/  ISETP.GE.AND P3, PT, R2, RZ, PT ;  /* 0x000000ff0200720c */ /* 0x000fe20003f66270 */
[----:B------:R-:W-:Y:S02]  /*8230*/  IMAD R126, R5, R3, R126 ;  /* 0x00000003057e7224 */ /* 0x000fe400078e027e */
[----:B------:R-:W-:Y:S02]  /*8240*/  VIADD R2, R8, 0x9c ;  /* 0x0000009c08027836 */ /* 0x000fe40000000000 */
[----:B------:R-:W-:Y:S02]  /*8250*/  @!P4 IMAD.IADD R127, R127, 0x1, -R5 ;  /* 0x000000017f7fc824 */ /* 0x000fe400078e0a05 */
[----:B------:R-:W-:Y:S01]  /*8260*/  @!P6 IMAD.MOV R124, RZ, RZ, -R124 ;  /* 0x000000ffff7ce224 */ /* 0x000fe200078e0a7c */
[----:B------:R-:W-:-:S02]  /*8270*/  ISETP.GT.U32.AND P6, PT, R5, R126, PT ;  /* 0x0000007e0500720c */ /* 0x000fc40003fc4070 */
[----:B------:R-:W-:Y:S02]  /*8280*/  IABS R129, R2 ;  /* 0x0000000200817213 */ /* 0x000fe40000000000 */
[----:B------:R-:W-:-:S03]  /*8290*/  ISETP.GT.U32.AND P4, PT, R5, R127, PT ;  /* 0x0000007f0500720c */ /* 0x000fc60003f84070 */
[----:B------:R-:W-:-:S04]  /*82a0*/  IMAD.HI.U32 R3, R6, R129, RZ ;  /* 0x0000008106037227 */ /* 0x000fc800078e00ff */
[----:B------:R-:W-:Y:S02]  /*82b0*/  IMAD.MOV R3, RZ, RZ, -R3 ;  /* 0x000000ffff037224 */ /* 0x000fe400078e0a03 */
[----:B------:R-:W-:Y:S02]  /*82c0*/  @!P6 IMAD.IADD R126, R126, 0x1, -R5 ;  /* 0x000000017e7ee824 */ /* 0x000fe400078e0a05 */
[----:B------:R-:W-:Y:S02]  /*82d0*/  IMAD R129, R5, R3, R129 ;  /* 0x0000000305817224 */ /* 0x000fe400078e0281 */
[----:B------:R-:W-:Y:S01]  /*82e0*/  @!P4 IMAD.IADD R127, R127, 0x1, -R5 ;  /* 0x000000017f7fc824 */ /* 0x000fe200078e0a05 */
[----:B------:R-:W-:Y:S02]  /*82f0*/  ISETP.GE.AND P4, PT, R2, RZ, PT ;  /* 0x000000ff0200720c */ /* 0x000fe40003f86270 */
[----:B------:R-:W-:Y:S01]  /*8300*/  LOP3.LUT R2, R7, 0xa4, RZ, 0xfc, !PT ;  /* 0x000000a407027812 */ /* 0x000fe200078efcff */
[----:B------:R-:W-:Y:S01]  /*8310*/  @!P5 IMAD.MOV R127, RZ, RZ, -R127 ;  /* 0x000000ffff7fd224 */ /* 0x000fe200078e0a7f */
[----:B------:R-:W-:-:S02]  /*8320*/  ISETP.GT.U32.AND P6, PT, R5, R126, PT ;  /* 0x0000007e0500720c */ /* 0x000fc40003fc4070 */
[----:B------:R-:W-:Y:S02]  /*8330*/  ISETP.GT.U32.AND P5, PT, R5, R129, PT ;  /* 0x000000810500720c */ /* 0x000fe40003fa4070 */
        /* <DEDUP_REMOVED lines=20> */
[----:B------:R-:W-:Y:S02]  /*8480*/  ISETP.GT.U32.AND P4, PT, R5, R131, PT ;  /* 0x000000830500720c */ /* 0x000fe40003f84070 */
[----:B------:R-:W-:-:S02]  /*8490*/  IABS R130, R2 ;  /* 0x0000000200827213 */ /* 0x000fc40000000000 */
[----:B------:R-:W-:-:S03]  /*84a0*/  ISETP.GT.U32.AND P3, PT, R5, R128, PT ;  /* 0x000000800500720c */ /* 0x000fc60003f64070 */
[----:B------:R-:W-:-:S04]  /*84b0*/  IMAD.HI.U32 R3, R6, R130, RZ ;  /* 0x0000008206037227 */ /* 0x000fc800078e00ff */
[----:B------:R-:W-:Y:S02]  /*84c0*/  IMAD.MOV R3, RZ, RZ, -R3 ;  /* 0x000000ffff037224 */ /* 0x000fe400078e0a03 */
[--C-:B------:R-:W-:Y:S02]  /*84d0*/  @!P4 IMAD.IADD R131, R131, 0x1, -R5.reuse ;  /* 0x000000018383c824 */ /* 0x100fe400078e0a05 */
[C---:B------:R-:W-:Y:S02]  /*84e0*/  IMAD R130, R5.reuse, R3, R130 ;  /* 0x0000000305827224 */ /* 0x040fe400078e0282 */
[----:B------:R-:W-:Y:S01]  /*84f0*/  @!P3 IMAD.IADD R128, R128, 0x1, -R5 ;  /* 0x000000018080b824 */ /* 0x000fe200078e0a05 */
[----:B------:R-:W-:Y:S01]  /*8500*/  ISETP.GE.AND P3, PT, R2, RZ, PT ;  /* 0x000000ff0200720c */ /* 0x000fe20003f66270 */
        /* <DEDUP_REMOVED lines=30> */
[----:B------:R-:W-:Y:S02]  /*86f0*/  @!P5 IMAD.IADD R133, R133, 0x1, -R5 ;  /* 0x000000018585d824 */ /* 0x000fe400078e0a05 */
[----:B------:R-:W-:Y:S01]  /*8700*/  IMAD R134, R5, R93, R134 ;  /* 0x0000005d05867224 */ /* 0x000fe200078e0286 */
[----:B------:R-:W-:Y:S01]  /*8710*/  ISETP.GE.AND P5, PT, R2, RZ, PT ;  /* 0x000000ff0200720c */ /* 0x000fe20003fa6270 */
[----:B------:R-:W-:Y:S01]  /*8720*/  @!P4 IMAD.MOV R133, RZ, RZ, -R133 ;  /* 0x000000ffff85c224 */ /* 0x000fe200078e0a85 */
[----:B------:R-:W-:Y:S02]  /*8730*/  LOP3.LUT R2, R7, 0xd4, RZ, 0xfc, !PT ;  /* 0x000000d407027812 */ /* 0x000fe400078efcff */
[----:B------:R-:W-:-:S02]  /*8740*/  ISETP.GT.U32.AND P3, PT, R5, R132, PT ;  /* 0x000000840500720c */ /* 0x000fc40003f64070 */
[----:B------:R-:W-:Y:S02]  /*8750*/  ISETP.GT.U32.AND P4, PT, R5, R134, PT ;  /* 0x000000860500720c */ /* 0x000fe40003f84070 */
[----:B------:R-:W-:-:S05]  /*8760*/  IABS R3, R2 ;  /* 0x0000000200037213 */ /* 0x000fca0000000000 */
[----:B------:R-:W-:-:S04]  /*8770*/  IMAD.HI.U32 R93, R6, R3, RZ ;  /* 0x00000003065d7227 */ /* 0x000fc800078e00ff */
[----:B------:R-:W-:Y:S02]  /*8780*/  IMAD.MOV R93, RZ, RZ, -R93 ;  /* 0x000000ffff5d7224 */ /* 0x000fe400078e0a5d */
[--C-:B------:R-:W-:Y:S01]  /*8790*/  @!P3 IMAD.IADD R132, R132, 0x1, -R5.reuse ;  /* 0x000000018484b824 */ /* 0x100fe200078e0a05 */
[----:B------:R-:W-:Y:S01]  /*87a0*/  ISETP.GE.AND P3, PT, R2, RZ, PT ;  /* 0x000000ff0200720c */ /* 0x000fe20003f66270 */
[----:B------:R-:W-:Y:S02]  /*87b0*/  VIADD R2, R8, 0xdc ;  /* 0x000000dc08027836 */ /* 0x000fe40000000000 */
[----:B------:R-:W-:Y:S02]  /*87c0*/  @!P4 IMAD.IADD R134, R134, 0x1, -R5 ;  /* 0x000000018686c824 */ /* 0x000fe400078e0a05 */
[C---:B------:R-:W-:Y:S01]  /*87d0*/  IMAD R3, R5.reuse, R93, R3 ;  /* 0x0000005d05037224 */ /* 0x040fe200078e0203 */
[----:B------:R-:W-:Y:S01]  /*87e0*/  IABS R136, R2 ;  /* 0x0000000200887213 */ /* 0x000fe20000000000 */
[----:B------:R-:W-:Y:S01]  /*87f0*/  @!P6 IMAD.MOV R132, RZ, RZ, -R132 ;  /* 0x000000ffff84e224 */ /* 0x000fe200078e0a84 */
        /* <DEDUP_REMOVED lines=12> */
[----:B------:R-:W-:Y:S01]  /*88c0*/  IABS R93, R2 ;  /* 0x00000002005d7213 */ /* 0x000fe20000000000 */
[----:B--2---:R-:W-:-:S04]  /*88d0*/  @!UP1 UIADD3 UR4, UPT, UPT, -UR6, 0x100000, URZ ;  /* 0x0010000006049890 */ /* 0x004fc8000fffe1ff */
[----:B------:R-:W-:Y:S02]  /*88e0*/  @!UP1 USHF.L.U32 UR5, UR4, 0xb, URZ ;  /* 0x0000000b04059899 */ /* 0x000fe400080006ff */
[----:B------:R-:W-:Y:S01]  /*88f0*/  @!UP1 USHF.L.U32 UR4, UR4, 0x1, URZ ;  /* 0x0000000104049899 */ /* 0x000fe200080006ff */
[----:B------:R-:W-:-:S04]  /*8900*/  IMAD.HI.U32 R135, R6, R93, RZ ;  /* 0x0000005d06877227 */ /* 0x000fc800078e00ff */
[----:B------:R-:W-:Y:S02]  /*8910*/  IMAD.MOV R135, RZ, RZ, -R135 ;  /* 0x000000ffff877224 */ /* 0x000fe400078e0a87 */
[--C-:B------:R-:W-:Y:S02]  /*8920*/  @!P5 IMAD.IADD R136, R136, 0x1, -R5.reuse ;  /* 0x000000018888d824 */ /* 0x100fe400078e0a05 */
[----:B------:R-:W-:Y:S01]  /*8930*/  @!P6 IMAD.IADD R3, R3, 0x1, -R5 ;  /* 0x000000010303e824 */ /* 0x000fe200078e0a05 */
[----:B------:R-:W-:Y:S01]  /*8940*/  ISETP.GE.AND P6, PT, R2, RZ, PT ;  /* 0x000000ff0200720c */ /* 0x000fe20003fc6270 */
[----:B------:R-:W-:Y:S01]  /*8950*/  IMAD R2, R5, R135, R93 ;  /* 0x0000008705027224 */ /* 0x000fe200078e025d */
[----:B------:R-:W-:Y:S01]  /*8960*/  LOP3.LUT R93, R7, 0xec, RZ, 0xfc, !PT ;  /* 0x000000ec075d7812 */ /* 0x000fe200078efcff */
[----:B------:R-:W-:Y:S01]  /*8970*/  VOTEU.ALL UP1, P1 ;  /* 0x0000000000ff7886 */ /* 0x000fe20000820000 */
[----:B------:R-:W-:Y:S02]  /*8980*/  ISETP.GT.U32.AND P5, PT, R5, R136, PT ;  /* 0x000000880500720c */ /* 0x000fe40003fa4070 */
[----:B------:R-:W-:-:S02]  /*8990*/  IABS R135, R93 ;  /* 0x0000005d00877213 */ /* 0x000fc40000000000 */
[----:B------:R0:W1:Y:S01]  /*89a0*/  @!UP1 SYNCS.EXCH.64 URZ, [UR11+0xa008], UR4 ;  /* 0x00a008040bff95b2 */ /* 0x0000620008000100 */
[----:B------:R2:W-:Y:S02]  /*89b0*/  STS.U8 [R51+UR11+0x8000], R79 ;  /* 0x0080004f33007988 */ /* 0x0005e4000800000b */
[----:B--2---:R-:W-:Y:S02]  /*89c0*/  IMAD.MOV.U32 R79, RZ, RZ, R3 ;  /* 0x000000ffff4f7224 */ /* 0x004fe400078e0003 */
[----:B------:R-:W-:Y:S01]  /*89d0*/  IMAD.HI.U32 R3, R6, R135, RZ ;  /* 0x0000008706037227 */ /* 0x000fe200078e00ff */
[----:B------:R2:W-:Y:S03]  /*89e0*/  STS.U8 [R51+UR11+0x8400], R78 ;  /* 0x0084004e33007988 */ /* 0x0005e6000800000b */
[----:B------:R-:W-:Y:S02]  /*89f0*/  IMAD.MOV R3, RZ, RZ, -R3 ;  /* 0x000000ffff037224 */ /* 0x000fe400078e0a03 */
[----:B------:R-:W-:-:S02]  /*8a00*/  @!P5 IMAD.IADD R136, R136, 0x1, -R5 ;  /* 0x000000018888d824 */ /* 0x000fc400078e0a05 */
[C---:B------:R-:W-:Y:S02]  /*8a10*/  IMAD R3, R5.reuse, R3, R135 ;  /* 0x0000000305037224 */ /* 0x040fe400078e0287 */
[----:B--2---:R-:W-:Y:S02]  /*8a20*/  IMAD.MOV.U32 R78, RZ, RZ, R136 ;  /* 0x000000ffff4e7224 */ /* 0x004fe400078e0088 */
[----:B------:R-:W-:Y:S01]  /*8a30*/  @!P3 IMAD.MOV R79, RZ, RZ, -R79 ;  /* 0x000000ffff4fb224 */ /* 0x000fe200078e0a4f */
[C---:B------:R-:W-:Y:S01]  /*8a40*/  ISETP.GT.U32.AND P3, PT, R5.reuse, R2, PT ;  /* 0x000000020500720c */ /* 0x040fe20003f64070 */
[----:B------:R-:W-:Y:S01]  /*8a50*/  @!P4 IMAD.MOV R78, RZ, RZ, -R78 ;  /* 0x000000ffff4ec224 */ /* 0x000fe200078e0a4e */
[----:B------:R-:W-:Y:S02]  /*8a60*/  ISETP.GT.U32.AND P4, PT, R5, R3, PT ;  /* 0x000000030500720c */ /* 0x000fe40003f84070 */
[----:B------:R-:W-:Y:S02]  /*8a70*/  ISETP.GE.AND P5, PT, R93, RZ, PT ;  /* 0x000000ff5d00720c */ /* 0x000fe40003fa6270 */
[----:B------:R-:W-:-:S04]  /*8a80*/  LOP3.LUT R93, R7, 0xf4, RZ, 0xfc, !PT ;  /* 0x000000f4075d7812 */ /* 0x000fc800078efcff */
[----:B------:R-:W-:-:S03]  /*8a90*/  IABS R135, R93 ;  /* 0x0000005d00877213 */ /* 0x000fc60000000000 */
[--C-:B------:R-:W-:Y:S02]  /*8aa0*/  @!P3 IMAD.IADD R2, R2, 0x1, -R5.reuse ;  /* 0x000000010202b824 */ /* 0x100fe400078e0a05 */
[----:B------:R-:W-:-:S03]  /*8ab0*/  @!P4 IMAD.IADD R3, R3, 0x1, -R5 ;  /* 0x000000010303c824 */ /* 0x000fc600078e0a05 */
[C---:B------:R-:W-:Y:S01]  /*8ac0*/  ISETP.GT.U32.AND P3, PT, R5.reuse, R2, PT ;  /* 0x000000020500720c */ /* 0x040fe20003f64070 */
[----:B------:R-:W-:Y:S01]  /*8ad0*/  IMAD.HI.U32 R137, R6, R135, RZ ;  /* 0x0000008706897227 */ /* 0x000fe200078e00ff */
[----:B------:R-:W-:-:S03]  /*8ae0*/  ISETP.GT.U32.AND P4, PT, R5, R3, PT ;  /* 0x000000030500720c */ /* 0x000fc60003f84070 */
[----:B------:R-:W-:-:S04]  /*8af0*/  IMAD.MOV R137, RZ, RZ, -R137 ;  /* 0x000000ffff897224 */ /* 0x000fc800078e0a89 */
[----:B------:R-:W-:-:S04]  /*8b00*/  IMAD R135, R5, R137, R135 ;  /* 0x0000008905877224 */ /* 0x000fc800078e0287 */
[--C-:B------:R-:W-:Y:S01]  /*8b10*/  @!P3 IMAD.IADD R2, R2, 0x1, -R5.reuse ;  /* 0x000000010202b824 */ /* 0x100fe200078e0a05 */
[----:B------:R-:W-:Y:S01]  /*8b20*/  ISETP.GE.AND P3, PT, R93, RZ, PT ;  /* 0x000000ff5d00720c */ /* 0x000fe20003f66270 */
[----:B------:R-:W-:Y:S02]  /*8b30*/  VIADD R93, R8, 0xfc ;  /* 0x000000fc085d7836 */ /* 0x000fe40000000000 */
[----:B------:R-:W-:Y:S01]  /*8b40*/  @!P4 IMAD.IADD R3, R3, 0x1, -R5 ;  /* 0x000000010303c824 */ /* 0x000fe200078e0a05 */
[----:B------:R-:W-:Y:S02]  /*8b50*/  ISETP.GT.U32.AND P4, PT, R5, R135, PT ;  /* 0x000000870500720c */ /* 0x000fe40003f84070 */
[----:B------:R-:W-:-:S05]  /*8b60*/  IABS R136, R93 ;  /* 0x0000005d00887213 */ /* 0x000fca0000000000 */
[----:B------:R-:W-:Y:S01]  /*8b70*/  IMAD.HI.U32 R137, R6, R136, RZ ;  /* 0x0000008806897227 */ /* 0x000fe200078e00ff */
[----:B------:R2:W-:Y:S03]  /*8b80*/  STS.U8 [R51+UR11+0x8800], R77 ;  /* 0x0088004d33007988 */ /* 0x0005e6000800000b */
[----:B------:R-:W-:Y:S02]  /*8b90*/  IMAD.MOV R137, RZ, RZ, -R137 ;  /* 0x000000ffff897224 */ /* 0x000fe400078e0a89 */
[----:B------:R-:W-:Y:S02]  /*8ba0*/  @!P4 IMAD.IADD R135, R135, 0x1, -R5 ;  /* 0x000000018787c824 */ /* 0x000fe400078e0a05 */
[----:B--2---:R-:W-:-:S03]  /*8bb0*/  IMAD.MOV.U32 R77, RZ, RZ, R2 ;  /* 0x000000ffff4d7224 */ /* 0x004fc600078e0002 */
[C---:B------:R-:W-:Y:S01]  /*8bc0*/  ISETP.GT.U32.AND P4, PT, R5.reuse, R135, PT ;  /* 0x000000870500720c */ /* 0x040fe20003f84070 */
[----:B------:R-:W-:Y:S01]  /*8bd0*/  IMAD R2, R5, R137, R136 ;  /* 0x0000008905027224 */ /* 0x000fe200078e0288 */
[----:B------:R-:W-:Y:S01]  /*8be0*/  LOP3.LUT R136, R7, 0x104, RZ, 0xfc, !PT ;  /* 0x0000010407887812 */ /* 0x000fe200078efcff */
[----:B------:R2:W-:Y:S03]  /*8bf0*/  STS.U8 [R51+UR11+0x8c00], R76 ;  /* 0x008c004c33007988 */ /* 0x0005e6000800000b */
[----:B------:R-:W-:Y:S01]  /*8c00*/  IABS R137, R136 ;  /* 0x0000008800897213 */ /* 0x000fe20000000000 */
[----:B------:R-:W-:Y:S01]  /*8c10*/  @!P6 IMAD.MOV R77, RZ, RZ, -R77 ;  /* 0x000000ffff4de224 */ /* 0x000fe200078e0a4d */
[----:B------:R-:W-:Y:S02]  /*8c20*/  ISETP.GE.AND P6, PT, R93, RZ, PT ;  /* 0x000000ff5d00720c */ /* 0x000fe40003fc6270 */
[----:B------:R-:W-:Y:S01]  /*8c30*/  LOP3.LUT R93, R51, 0x10, RZ, 0x3c, !PT ;  /* 0x00000010335d7812 */ /* 0x000fe200078e3cff */
[----:B--2---:R-:W-:-:S02]  /*8c40*/  IMAD.MOV.U32 R76, RZ, RZ, R3 ;  /* 0x000000ffff4c7224 */ /* 0x004fc400078e0003 */
[----:B------:R-:W-:Y:S02]  /*8c50*/  IMAD.HI.U32 R3, R6, R137, RZ ;  /* 0x0000008906037227 */ /* 0x000fe400078e00ff */
[----:B------:R2:W-:Y:S02]  /*8c60*/  STS.U8 [R93+UR11+0x8480], R106 ;  /* 0x0084806a5d007988 */ /* 0x0005e4000800000b */
[----:B------:R-:W-:Y:S02]  /*8c70*/  IMAD.MOV R3, RZ, RZ, -R3 ;  /* 0x000000ffff037224 */ /* 0x000fe400078e0a03 */
[----:B------:R-:W-:Y:S02]  /*8c80*/  @!P4 IMAD.IADD R135, R135, 0x1, -R5 ;  /* 0x000000018787c824 */ /* 0x000fe400078e0a05 */
[----:B------:R-:W-:Y:S01]  /*8c90*/  @!P5 IMAD.MOV R76, RZ, RZ, -R76 ;  /* 0x000000ffff4cd224 */ /* 0x000fe200078e0a4c */
[C---:B------:R-:W-:Y:S01]  /*8ca0*/  ISETP.GT.U32.AND P5, PT, R5.reuse, R2, PT ;  /* 0x000000020500720c */ /* 0x040fe20003fa4070 */
[----:B------:R-:W-:-:S02]  /*8cb0*/  IMAD R3, R5, R3, R137 ;  /* 0x0000000305037224 */ /* 0x000fc400078e0289 */
[----:B--2---:R-:W-:-:S04]  /*8cc0*/  IMAD.MOV.U32 R106, RZ, RZ, R135 ;  /* 0x000000ffff6a7224 */ /* 0x004fc800078e0087 */
[----:B------:R-:W-:Y:S01]  /*8cd0*/  @!P3 IMAD.MOV R106, RZ, RZ, -R106 ;  /* 0x000000ffff6ab224 */ /* 0x000fe200078e0a6a */
[----:B------:R-:W-:Y:S01]  /*8ce0*/  ISETP.GT.U32.AND P3, PT, R5, R3, PT ;  /* 0x000000030500720c */ /* 0x000fe20003f64070 */
[----:B------:R2:W-:Y:S04]  /*8cf0*/  STS.U8 [R93+UR11+0x8080], R113 ;  /* 0x008080715d007988 */ /* 0x0005e8000800000b */
[----:B------:R-:W-:Y:S01]  /*8d00*/  @!P5 IMAD.IADD R2, R2, 0x1, -R5 ;  /* 0x000000010202d824 */ /* 0x000fe200078e0a05 */
[----:B------:R-:W-:Y:S02]  /*8d10*/  ISETP.GE.AND P4, PT, R136, RZ, PT ;  /* 0x000000ff8800720c */ /* 0x000fe40003f86270 */
[----:B--2---:R-:W-:Y:S02]  /*8d20*/  LOP3.LUT R113, R7, 0x10c, RZ, 0xfc, !PT ;  /* 0x0000010c07717812 */ /* 0x004fe400078efcff */
[----:B------:R-:W-:-:S03]  /*8d30*/  ISETP.GT.U32.AND P5, PT, R5, R2, PT ;  /* 0x000000020500720c */ /* 0x000fc60003fa4070 */
[----:B------:R-:W-:Y:S01]  /*8d40*/  @!P3 IMAD.IADD R3, R3, 0x1, -R5 ;  /* 0x000000010303b824 */ /* 0x000fe200078e0a05 */
[----:B------:R-:W-:-:S04]  /*8d50*/  IABS R136, R113 ;  /* 0x0000007100887213 */ /* 0x000fc80000000000 */
[----:B------:R-:W-:Y:S01]  /*8d60*/  ISETP.GT.U32.AND P3, PT, R5, R3, PT ;  /* 0x000000030500720c */ /* 0x000fe20003f64070 */
[----:B------:R-:W-:-:S04]  /*8d70*/  IMAD.HI.U32 R137, R6, R136, RZ ;  /* 0x0000008806897227 */ /* 0x000fc800078e00ff */
[----:B------:R-:W-:Y:S02]  /*8d80*/  IMAD.MOV R137, RZ, RZ, -R137 ;  /* 0x000000ffff897224 */ /* 0x000fe400078e0a89 */
[----:B------:R-:W-:Y:S01]  /*8d90*/  @!P5 IMAD.IADD R2, R2, 0x1, -R5 ;  /* 0x000000010202d824 */ /* 0x000fe200078e0a05 */
[----:B------:R-:W-:Y:S01]  /*8da0*/  ISETP.GE.AND P5, PT, R113, RZ, PT ;  /* 0x000000ff7100720c */ /* 0x000fe20003fa6270 */
[----:B------:R-:W-:-:S04]  /*8db0*/  IMAD R113, R5, R137, R136 ;  /* 0x0000008905717224 */ /* 0x000fc800078e0288 */
[----:B------:R-:W-:Y:S01]  /*8dc0*/  @!P3 IMAD.IADD R3, R3, 0x1, -R5 ;  /* 0x000000010303b824 */ /* 0x000fe200078e0a05 */
[----:B------:R-:W-:Y:S02]  /*8dd0*/  ISETP.GT.U32.AND P3, PT, R5, R113, PT ;  /* 0x000000710500720c */ /* 0x000fe40003f64070 */
[----:B------:R-:W-:Y:S01]  /*8de0*/  LOP3.LUT R135, R7, 0x114, RZ, 0xfc, !PT ;  /* 0x0000011407877812 */ /* 0x000fe200078efcff */
[----:B------:R2:W-:Y:S03]  /*8df0*/  STS.U8 [R93+UR11+0x8880], R99 ;  /* 0x008880635d007988 */ /* 0x0005e6000800000b */
[----:B------:R-:W-:-:S05]  /*8e00*/  IABS R136, R135 ;  /* 0x0000008700887213 */ /* 0x000fca0000000000 */
[----:B------:R-:W-:-:S04]  /*8e10*/  IMAD.HI.U32 R137, R6, R136, RZ ;  /* 0x0000008806897227 */ /* 0x000fc800078e00ff */
[----:B--2---:R-:W-:Y:S02]  /*8e20*/  IMAD.MOV.U32 R99, RZ, RZ, R2 ;  /* 0x000000ffff637224 */ /* 0x004fe400078e0002 */
[----:B------:R-:W-:Y:S02]  /*8e30*/  @!P3 IMAD.IADD R113, R113, 0x1, -R5 ;  /* 0x000000017171b824 */ /* 0x000fe400078e0a05 */
[----:B------:R-:W-:Y:S01]  /*8e40*/  @!P6 IMAD.MOV R99, RZ, RZ, -R99 ;  /* 0x000000ffff63e224 */ /* 0x000fe200078e0a63 */
[----:B------:R-:W-:Y:S01]  /*8e50*/  ISETP.GE.AND P6, PT, R135, RZ, PT ;  /* 0x000000ff8700720c */ /* 0x000fe20003fc6270 */
[----:B------:R-:W-:Y:S01]  /*8e60*/  IMAD.MOV R137, RZ, RZ, -R137 ;  /* 0x000000ffff897224 */ /* 0x000fe200078e0a89 */
[C---:B------:R-:W-:Y:S01]  /*8e70*/  ISETP.GT.U32.AND P3, PT, R5.reuse, R113, PT ;  /* 0x000000710500720c */ /* 0x040fe20003f64070 */
[----:B------:R-:W-:Y:S02]  /*8e80*/  VIADD R135, R8, 0x11c ;  /* 0x0000011c08877836 */ /* 0x000fe40000000000 */
[----:B------:R-:W-:-:S03]  /*8e90*/  IMAD R2, R5, R137, R136 ;  /* 0x0000008905027224 */ /* 0x000fc600078e0288 */
[----:B------:R-:W-:Y:S01]  /*8ea0*/  IABS R136, R135 ;  /* 0x0000008700887213 */ /* 0x000fe20000000000 */
[----:B------:R2:W-:Y:S01]  /*8eb0*/  STS.U8 [R93+UR11+0x8c80], R91 ;  /* 0x008c805b5d007988 */ /* 0x0005e2000800000b */
[----:B------:R-:W-:Y:S01]  /*8ec0*/  LOP3.LUT R151, R51, 0x20, RZ, 0x3c, !PT ;  /* 0x0000002033977812 */ /* 0x000fe200078e3cff */
[----:B--2---:R-:W-:Y:S02]  /*8ed0*/  IMAD.MOV.U32 R91, RZ, RZ, R3 ;  /* 0x000000ffff5b7224 */ /* 0x004fe400078e0003 */
[----:B------:R-:W-:Y:S02]  /*8ee0*/  IMAD.HI.U32 R3, R6, R136, RZ ;  /* 0x0000008806037227 */ /* 0x000fe400078e00ff */
[----:B------:R-:W-:Y:S02]  /*8ef0*/  STS.U8 [R151+UR11+0x8100], R112 ;  /* 0x0081007097007988 */ /* 0x000fe4000800000b */
[----:B------:R-:W-:Y:S02]  /*8f00*/  IMAD.MOV R3, RZ, RZ, -R3 ;  /* 0x000000ffff037224 */ /* 0x000fe400078e0a03 */
[----:B------:R-:W-:Y:S01]  /*8f10*/  @!P3 IMAD.IADD R113, R113, 0x1, -R5 ;  /* 0x000000017171b824 */ /* 0x000fe200078e0a05 */
[----:B------:R2:W-:Y:S01]  /*8f20*/  STS.U8 [R151+UR11+0x8500], R105 ;  /* 0x0085006997007988 */ /* 0x0005e2000800000b */
[----:B------:R-:W-:Y:S01]  /*8f30*/  @!P4 IMAD.MOV R91, RZ, RZ, -R91 ;  /* 0x000000ffff5bc224 */ /* 0x000fe200078e0a5b */
[C---:B------:R-:W-:Y:S01]  /*8f40*/  ISETP.GT.U32.AND P4, PT, R5.reuse, R2, PT ;  /* 0x000000020500720c */ /* 0x040fe20003f84070 */
[----:B------:R-:W-:-:S02]  /*8f50*/  IMAD R3, R5, R3, R136 ;  /* 0x0000000305037224 */ /* 0x000fc400078e0288 */
[----:B--2---:R-:W-:-:S04]  /*8f60*/  IMAD.MOV.U32 R105, RZ, RZ, R113 ;  /* 0x000000ffff697224 */ /* 0x004fc800078e0071 */
[----:B------:R-:W-:Y:S01]  /*8f70*/  @!P5 IMAD.MOV R105, RZ, RZ, -R105 ;  /* 0x000000ffff69d224 */ /* 0x000fe200078e0a69 */
[----:B------:R-:W-:-:S05]  /*8f80*/  ISETP.GT.U32.AND P5, PT, R5, R3, PT ;  /* 0x000000030500720c */ /* 0x000fca0003fa4070 */
[--C-:B------:R-:W-:Y:S01]  /*8f90*/  @!P4 IMAD.IADD R2, R2, 0x1, -R5.reuse ;  /* 0x000000010202c824 */ /* 0x100fe200078e0a05 */
[----:B------:R-:W-:Y:S02]  /*8fa0*/  LOP3.LUT R112, R7, 0x124, RZ, 0xfc, !PT ;  /* 0x0000012407707812 */ /* 0x000fe400078efcff */
[----:B------:R-:W-:Y:S02]  /*8fb0*/  ISETP.GE.AND P3, PT, R135, RZ, PT ;  /* 0x000000ff8700720c */ /* 0x000fe40003f66270 */
[----:B------:R-:W-:Y:S02]  /*8fc0*/  ISETP.GT.U32.AND P4, PT, R5, R2, PT ;  /* 0x000000020500720c */ /* 0x000fe40003f84070 */
[----:B------:R-:W-:Y:S01]  /*8fd0*/  IABS R135, R112 ;  /* 0x0000007000877213 */ /* 0x000fe20000000000 */
[----:B------:R-:W-:-:S04]  /*8fe0*/  @!P5 IMAD.IADD R3, R3, 0x1, -R5 ;  /* 0x000000010303d824 */ /* 0x000fc800078e0a05 */
[----:B------:R-:W-:Y:S01]  /*8ff0*/  IMAD.HI.U32 R136, R6, R135, RZ ;  /* 0x0000008706887227 */ /* 0x000fe200078e00ff */
[----:B------:R-:W-:-:S03]  /*9000*/  ISETP.GT.U32.AND P5, PT, R5, R3, PT ;  /* 0x000000030500720c */ /* 0x000fc60003fa4070 */
[----:B------:R-:W-:Y:S02]  /*9010*/  IMAD.MOV R136, RZ, RZ, -R136 ;  /* 0x000000ffff887224 */ /* 0x000fe400078e0a88 */
[----:B------:R-:W-:Y:S01]  /*9020*/  @!P4 IMAD.IADD R2, R2, 0x1, -R5 ;  /* 0x000000010202c824 */ /* 0x000fe200078e0a05 */
[----:B------:R-:W-:Y:S01]  /*9030*/  ISETP.GE.AND P4, PT, R112, RZ, PT ;  /* 0x000000ff7000720c */ /* 0x000fe20003f86270 */
[----:B------:R-:W-:Y:S01]  /*9040*/  IMAD R112, R5, R136, R135 ;  /* 0x0000008805707224 */ /* 0x000fe200078e0287 */
[----:B------:R-:W-:-:S05]  /*9050*/  LOP3.LUT R113, R7, 0x12c, RZ, 0xfc, !PT ;  /* 0x0000012c07717812 */ /* 0x000fca00078efcff */
[----:B------:R-:W-:Y:S01]  /*9060*/  @!P5 IMAD.IADD R3, R3, 0x1, -R5 ;  /* 0x000000010303d824 */ /* 0x000fe200078e0a05 */
[----:B------:R-:W-:Y:S02]  /*9070*/  ISETP.GT.U32.AND P5, PT, R5, R112, PT ;  /* 0x000000700500720c */ /* 0x000fe40003fa4070 */
[----:B------:R-:W-:Y:S01]  /*9080*/  IABS R135, R113 ;  /* 0x0000007100877213 */ /* 0x000fe20000000000 */
[----:B------:R2:W-:Y:S04]  /*9090*/  STS.U8 [R151+UR11+0x8900], R98 ;  /* 0x0089006297007988 */ /* 0x0005e8000800000b */
[----:B------:R-:W-:-:S04]  /*90a0*/  IMAD.HI.U32 R136, R6, R135, RZ ;  /* 0x0000008706887227 */ /* 0x000fc800078e00ff */
[----:B--2---:R-:W-:Y:S02]  /*90b0*/  IMAD.MOV.U32 R98, RZ, RZ, R2 ;  /* 0x000000ffff627224 */ /* 0x004fe400078e0002 */
[----:B------:R-:W-:Y:S02]  /*90c0*/  @!P5 IMAD.IADD R112, R112, 0x1, -R5 ;  /* 0x000000017070d824 */ /* 0x000fe400078e0a05 */
[----:B------:R-:W-:Y:S01]  /*90d0*/  @!P6 IMAD.MOV R98, RZ, RZ, -R98 ;  /* 0x000000ffff62e224 */ /* 0x000fe200078e0a62 */
[----:B------:R-:W-:Y:S01]  /*90e0*/  ISETP.GE.AND P6, PT, R113, RZ, PT ;  /* 0x000000ff7100720c */ /* 0x000fe20003fc6270 */
[----:B------:R-:W-:Y:S01]  /*90f0*/  IMAD.MOV R136, RZ, RZ, -R136 ;  /* 0x000000ffff887224 */ /* 0x000fe200078e0a88 */
[----:B------:R-:W-:Y:S02]  /*9100*/  LOP3.LUT R113, R7, 0x134, RZ, 0xfc, !PT ;  /* 0x0000013407717812 */ /* 0x000fe400078efcff */
[C---:B------:R-:W-:Y:S01]  /*9110*/  ISETP.GT.U32.AND P5, PT, R5.reuse, R112, PT ;  /* 0x000000700500720c */ /* 0x040fe20003fa4070 */
[----:B------:R-:W-:Y:S01]  /*9120*/  IMAD R2, R5, R136, R135 ;  /* 0x0000008805027224 */ /* 0x000fe200078e0287 */
[----:B------:R-:W-:Y:S01]  /*9130*/  IABS R135, R113 ;  /* 0x0000007100877213 */ /* 0x000fe20000000000 */
[----:B------:R2:W-:Y:S01]  /*9140*/  STS.U8 [R151+UR11+0x8d00], R90 ;  /* 0x008d005a97007988 */ /* 0x0005e2000800000b */
[----:B------:R-:W-:Y:S01]  /*9150*/  LOP3.LUT R136, R51, 0x30, RZ, 0x3c, !PT ;  /* 0x0000003033887812 */ /* 0x000fe200078e3cff */
[----:B--2---:R-:W-:-:S02]  /*9160*/  IMAD.MOV.U32 R90, RZ, RZ, R3 ;  /* 0x000000ffff5a7224 */ /* 0x004fc400078e0003 */
        /* <DEDUP_REMOVED lines=11> */
[--C-:B------:R-:W-:Y:S02]  /*9220*/  @!P3 IMAD.IADD R2, R2, 0x1, -R5.reuse ;  /* 0x000000010202b824 */ /* 0x100fe400078e0a05 */
[----:B------:R-:W-:Y:S01]  /*9230*/  VIADD R111, R8, 0x13c ;  /* 0x0000013c086f7836 */ /* 0x000fe20000000000 */
        /* <DEDUP_REMOVED lines=50> */
[----:B------:R-:W-:Y:S02]  /*9560*/  IMAD R110, R5, R113, R112 ;  /* 0x00000071056e7224 */ /* 0x000fe400078e0270 */
[----:B------:R-:W-:-:S04]  /*9570*/  VIADD R111, R8, 0x15c ;  /* 0x0000015c086f7836 */ /* 0x000fc80000000000 */
        /* <DEDUP_REMOVED lines=14> */
[----:B------:R2:W-:Y:S02]  /*9660*/  STS.U8 [R135+UR11+0x8e00], R88 ;  /* 0x008e005887007988 */ /* 0x0005e4000800000b */
[----:B--2---:R-:W-:Y:S01]  /*9670*/  IMAD.MOV.U32 R88, RZ, RZ, R3 ;  /* 0x000000ffff587224 */ /* 0x004fe200078e0003 */
[----:B------:R-:W-:Y:S01]  /*9680*/  LOP3.LUT R135, R51, 0x50, RZ, 0x3c, !PT ;  /* 0x0000005033877812 */ /* 0x000fe200078e3cff */
[----:B------:R-:W-:-:S04]  /*9690*/  IMAD.HI.U32 R3, R6, R112, RZ ;  /* 0x0000007006037227 */ /* 0x000fc800078e00ff */
[----:B------:R-:W-:Y:S02]  /*96a0*/  IMAD.MOV R3, RZ, RZ, -R3 ;  /* 0x000000ffff037224 */ /* 0x000fe400078e0a03 */
[----:B------:R-:W-:Y:S01]  /*96b0*/  @!P3 IMAD.IADD R110, R110, 0x1, -R5 ;  /* 0x000000016e6eb824 */ /* 0x000fe200078e0a05 */
[----:B------:R-:W-:Y:S01]  /*96c0*/  STS.U8 [R135+UR11+0x8280], R109 ;  /* 0x0082806d87007988 */ /* 0x000fe2000800000b */
[----:B------:R-:W-:Y:S01]  /*96d0*/  @!P4 IMAD.MOV R88, RZ, RZ, -R88 ;  /* 0x000000ffff58c224 */ /* 0x000fe200078e0a58 */
[C---:B------:R-:W-:Y:S01]  /*96e0*/  ISETP.GT.U32.AND P4, PT, R5.reuse, R2, PT ;  /* 0x000000020500720c */ /* 0x040fe20003f84070 */
[----:B------:R-:W-:Y:S01]  /*96f0*/  IMAD R3, R5, R3, R112 ;  /* 0x0000000305037224 */ /* 0x000fe200078e0270 */
[----:B---3--:R2:W-:Y:S02]  /*9700*/  STS.U8 [R135+UR11+0x8680], R102 ;  /* 0x0086806687007988 */ /* 0x0085e4000800000b */
[----:B--2---:R-:W-:-:S04]  /*9710*/  IMAD.MOV.U32 R102, RZ, RZ, R110 ;  /* 0x000000ffff667224 */ /* 0x004fc800078e006e */
[----:B------:R-:W-:Y:S01]  /*9720*/  @!P5 IMAD.MOV R102, RZ, RZ, -R102 ;  /* 0x000000ffff66d224 */ /* 0x000fe200078e0a66 */
[----:B------:R-:W-:-:S04]  /*9730*/  ISETP.GT.U32.AND P5, PT, R5, R3, PT ;  /* 0x000000030500720c */ /* 0x000fc80003fa4070 */
[--C-:B------:R-:W-:Y:S01]  /*9740*/  @!P4 IMAD.IADD R2, R2, 0x1, -R5.reuse ;  /* 0x000000010202c824 */ /* 0x100fe200078e0a05 */
[----:B------:R-:W-:Y:S02]  /*9750*/  LOP3.LUT R109, R7, 0x16c, RZ, 0xfc, !PT ;  /* 0x0000016c076d7812 */ /* 0x000fe400078efcff */
[----:B------:R-:W-:Y:S02]  /*9760*/  ISETP.GE.AND P3, PT, R111, RZ, PT ;  /* 0x000000ff6f00720c */ /* 0x000fe40003f66270 */
[----:B------:R-:W-:Y:S02]  /*9770*/  ISETP.GT.U32.AND P4, PT, R5, R2, PT ;  /* 0x000000020500720c */ /* 0x000fe40003f84070 */
[----:B------:R-:W-:Y:S02]  /*9780*/  IABS R111, R109 ;  /* 0x0000006d006f7213 */ /* 0x000fe40000000000 */
[----:B------:R-:W-:-:S03]  /*9790*/  @!P5 IMAD.IADD R3, R3, 0x1, -R5 ;  /* 0x000000010303d824 */ /* 0x000fc600078e0a05 */
[----:B------:R-:W-:Y:S02]  /*97a0*/  IMAD.HI.U32 R112, R6, R111, RZ ;  /* 0x0000006f06707227 */ /* 0x000fe400078e00ff */
[----:B------:R-:W-:Y:S02]  /*97b0*/  ISETP.GT.U32.AND P5, PT, R5, R3, PT ;  /* 0x000000030500720c */ /* 0x000fe40003fa4070 */
[----:B------:R-:W-:Y:S02]  /*97c0*/  IMAD.MOV R112, RZ, RZ, -R112 ;  /* 0x000000ffff707224 */ /* 0x000fe400078e0a70 */
[----:B------:R-:W-:Y:S01]  /*97d0*/  @!P4 IMAD.IADD R2, R2, 0x1, -R5 ;  /* 0x000000010202c824 */ /* 0x000fe200078e0a05 */
[----:B------:R-:W-:Y:S01]  /*97e0*/  ISETP.GE.AND P4, PT, R109, RZ, PT ;  /* 0x000000ff6d00720c */ /* 0x000fe20003f86270 */
[----:B------:R-:W-:Y:S01]  /*97f0*/  IMAD R109, R5, R112, R111 ;  /* 0x00000070056d7224 */ /* 0x000fe200078e026f */
[----:B------:R-:W-:-:S06]  /*9800*/  LOP3.LUT R110, R7, 0x174, RZ, 0xfc, !PT ;  /* 0x00000174076e7812 */ /* 0x000fcc00078efcff */
[----:B------:R-:W-:Y:S01]  /*9810*/  @!P5 IMAD.IADD R3, R3, 0x1, -R5 ;  /* 0x000000010303d824 */ /* 0x000fe200078e0a05 */
[----:B------:R-:W-:Y:S02]  /*9820*/  ISETP.GT.U32.AND P5, PT, R5, R109, PT ;  /* 0x0000006d0500720c */ /* 0x000fe40003fa4070 */
[----:B------:R-:W-:Y:S01]  /*9830*/  IABS R111, R110 ;  /* 0x0000006e006f7213 */ /* 0x000fe20000000000 */
[----:B----4-:R2:W-:Y:S04]  /*9840*/  STS.U8 [R135+UR11+0x8a80], R95 ;  /* 0x008a805f87007988 */ /* 0x0105e8000800000b */
        /* <DEDUP_REMOVED lines=20> */
[----:B-----5:R2:W-:Y:S02]  /*9990*/  STS.U8 [R135+UR11+0x8700], R101 ;  /* 0x0087006587007988 */ /* 0x0205e4000800000b */
        /* <DEDUP_REMOVED lines=10> */
[C---:B------:R-:W-:Y:S02]  /*9a40*/  ISETP.GT.U32.AND P4, PT, R5.reuse, R3, PT ;  /* 0x000000030500720c */ /* 0x040fe40003f84070 */
        /* <DEDUP_REMOVED lines=8> */
[----:B------:R2:W-:Y:S04]  /*9ad0*/  STS.U8 [R135+UR11+0x8b00], R94 ;  /* 0x008b005e87007988 */ /* 0x0005e8000800000b */
[----:B------:R-:W-:Y:S01]  /*9ae0*/  IMAD.HI.U32 R111, R6, R110, RZ ;  /* 0x0000006e066f7227 */ /* 0x000fe200078e00ff */
[----:B------:R3:W-:Y:S03]  /*9af0*/  STS.U8 [R135+UR11+0x8f00], R86 ;  /* 0x008f005687007988 */ /* 0x0007e6000800000b */
[----:B------:R-:W-:-:S02]  /*9b00*/  IMAD.MOV R111, RZ, RZ, -R111 ;  /* 0x000000ffff6f7224 */ /* 0x000fc400078e0a6f */
[----:B--2---:R-:W-:Y:S02]  /*9b10*/  IMAD.MOV.U32 R94, RZ, RZ, R2 ;  /* 0x000000ffff5e7224 */ /* 0x004fe400078e0002 */
[----:B------:R-:W-:Y:S02]  /*9b20*/  @!P4 IMAD.IADD R108, R108, 0x1, -R5 ;  /* 0x000000016c6cc824 */ /* 0x000fe400078e0a05 */
[----:B------:R-:W-:Y:S01]  /*9b30*/  @!P6 IMAD.MOV R94, RZ, RZ, -R94 ;  /* 0x000000ffff5ee224 */ /* 0x000fe200078e0a5e */
[----:B------:R-:W-:Y:S01]  /*9b40*/  ISETP.GE.AND P6, PT, R109, RZ, PT ;  /* 0x000000ff6d00720c */ /* 0x000fe20003fc6270 */
[----:B------:R-:W-:Y:S01]  /*9b50*/  IMAD R2, R5, R111, R110 ;  /* 0x0000006f05027224 */ /* 0x000fe200078e026e */
[----:B------:R-:W-:Y:S01]  /*9b60*/  LOP3.LUT R109, R7, 0x194, RZ, 0xfc, !PT ;  /* 0x00000194076d7812 */ /* 0x000fe200078efcff */
[----:B---3--:R-:W-:Y:S01]  /*9b70*/  IMAD.MOV.U32 R86, RZ, RZ, R3 ;  /* 0x000000ffff567224 */ /* 0x008fe200078e0003 */
[----:B------:R-:W-:Y:S02]  /*9b80*/  ISETP.GT.U32.AND P4, PT, R5, R108, PT ;  /* 0x0000006c0500720c */ /* 0x000fe40003f84070 */
[----:B------:R-:W-:Y:S01]  /*9b90*/  LOP3.LUT R111, R51, 0x70, RZ, 0x3c, !PT ;  /* 0x00000070336f7812 */ /* 0x000fe200078e3cff */
[----:B------:R-:W-:Y:S01]  /*9ba0*/  @!P5 IMAD.MOV R86, RZ, RZ, -R86 ;  /* 0x000000ffff56d224 */ /* 0x000fe200078e0a56 */
[----:B------:R-:W-:-:S02]  /*9bb0*/  IABS R110, R109 ;  /* 0x0000006d006e7213 */ /* 0x000fc40000000000 */
[----:B------:R-:W-:Y:S01]  /*9bc0*/  ISETP.GT.U32.AND P5, PT, R5, R2, PT ;  /* 0x000000020500720c */ /* 0x000fe20003fa4070 */
[----:B------:R2:W-:Y:S06]  /*9bd0*/  STS.U8 [R111+UR11+0x8380], R107 ;  /* 0x0083806b6f007988 */ /* 0x0005ec000800000b */
[----:B------:R-:W-:Y:S02]  /*9be0*/  @!P4 IMAD.IADD R108, R108, 0x1, -R5 ;  /* 0x000000016c6cc824 */ /* 0x000fe400078e0a05 */
[----:B--2---:R-:W-:Y:S01]  /*9bf0*/  IMAD.HI.U32 R107, R6, R110, RZ ;  /* 0x0000006e066b7227 */ /* 0x004fe200078e00ff */
[----:B------:R2:W-:Y:S03]  /*9c00*/  STS.U8 [R111+UR11+0x8780], R100 ;  /* 0x008780646f007988 */ /* 0x0005e6000800000b */
[----:B------:R-:W-:-:S02]  /*9c10*/  IMAD.MOV R107, RZ, RZ, -R107 ;  /* 0x000000ffff6b7224 */ /* 0x000fc400078e0a6b */
[----:B------:R-:W-:Y:S02]  /*9c20*/  @!P5 IMAD.IADD R2, R2, 0x1, -R5 ;  /* 0x000000010202d824 */ /* 0x000fe400078e0a05 */
[C---:B------:R-:W-:Y:S02]  /*9c30*/  IMAD R3, R5.reuse, R107, R110 ;  /* 0x0000006b05037224 */ /* 0x040fe400078e026e */
[----:B--2---:R-:W-:Y:S01]  /*9c40*/  IMAD.MOV.U32 R100, RZ, RZ, R108 ;  /* 0x000000ffff647224 */ /* 0x004fe200078e006c */
[C---:B------:R-:W-:Y:S01]  /*9c50*/  ISETP.GT.U32.AND P5, PT, R5.reuse, R2, PT ;  /* 0x000000020500720c */ /* 0x040fe20003fa4070 */
[----:B------:R-:W-:Y:S02]  /*9c60*/  VIADD R107, R8, 0x19c ;  /* 0x0000019c086b7836 */ /* 0x000fe40000000000 */
[----:B------:R-:W-:Y:S01]  /*9c70*/  @!P3 IMAD.MOV R100, RZ, RZ, -R100 ;  /* 0x000000ffff64b224 */ /* 0x000fe200078e0a64 */
[----:B------:R-:W-:Y:S02]  /*9c80*/  ISETP.GT.U32.AND P3, PT, R5, R3, PT ;  /* 0x000000030500720c */ /* 0x000fe40003f64070 */
[----:B------:R-:W-:-:S02]  /*9c90*/  ISETP.GE.AND P4, PT, R109, RZ, PT ;  /* 0x000000ff6d00720c */ /* 0x000fc40003f86270 */
[----:B------:R-:W-:-:S05]  /*9ca0*/  IABS R109, R107 ;  /* 0x0000006b006d7213 */ /* 0x000fca0000000000 */
[----:B------:R-:W-:-:S04]  /*9cb0*/  IMAD.HI.U32 R110, R6, R109, RZ ;  /* 0x0000006d066e7227 */ /* 0x000fc800078e00ff */
[--C-:B------:R-:W-:Y:S02]  /*9cc0*/  @!P3 IMAD.IADD R3, R3, 0x1, -R5.reuse ;  /* 0x000000010303b824 */ /* 0x100fe400078e0a05 */
[----:B------:R-:W-:Y:S02]  /*9cd0*/  IMAD.MOV R110, RZ, RZ, -R110 ;  /* 0x000000ffff6e7224 */ /* 0x000fe400078e0a6e */
[----:B------:R-:W-:Y:S01]  /*9ce0*/  @!P5 IMAD.IADD R2, R2, 0x1, -R5 ;  /* 0x000000010202d824 */ /* 0x000fe200078e0a05 */
[----:B------:R-:W-:Y:S01]  /*9cf0*/  ISETP.GE.AND P5, PT, R107, RZ, PT ;  /* 0x000000ff6b00720c */ /* 0x000fe20003fa6270 */
[----:B------:R2:W-:Y:S01]  /*9d00*/  STS.U8 [R111+UR11+0x8b80], R92 ;  /* 0x008b805c6f007988 */ /* 0x0005e2000800000b */
[----:B------:R-:W-:Y:S01]  /*9d10*/  IMAD R107, R5, R110, R109 ;  /* 0x0000006e056b7224 */ /* 0x000fe200078e026d */
[----:B------:R-:W-:Y:S02]  /*9d20*/  LOP3.LUT R108, R7, 0x1a4, RZ, 0xfc, !PT ;  /* 0x000001a4076c7812 */ /* 0x000fe400078efcff */
[----:B------:R-:W-:-:S02]  /*9d30*/  ISETP.GT.U32.AND P3, PT, R5, R3, PT ;  /* 0x000000030500720c */ /* 0x000fc40003f64070 */
[----:B------:R-:W-:Y:S01]  /*9d40*/  IABS R109, R108 ;  /* 0x0000006c006d7213 */ /* 0x000fe20000000000 */
[----:B--2---:R-:W-:-:S04]  /*9d50*/  IMAD.MOV.U32 R92, RZ, RZ, R2 ;  /* 0x000000ffff5c7224 */ /* 0x004fc800078e0002 */
[----:B------:R-:W-:Y:S01]  /*9d60*/  @!P6 IMAD.MOV R92, RZ, RZ, -R92 ;  /* 0x000000ffff5ce224 */ /* 0x000fe200078e0a5c */
[----:B------:R-:W-:Y:S01]  /*9d70*/  ISETP.GT.U32.AND P6, PT, R5, R107, PT ;  /* 0x0000006b0500720c */ /* 0x000fe20003fc4070 */
[----:B------:R-:W-:Y:S01]  /*9d80*/  IMAD.HI.U32 R110, R6, R109, RZ ;  /* 0x0000006d066e7227 */ /* 0x000fe200078e00ff */
[----:B------:R2:W-:Y:S03]  /*9d90*/  STS.U8 [R111+UR11+0x8f80], R85 ;  /* 0x008f80556f007988 */ /* 0x0005e6000800000b */
[----:B------:R-:W-:Y:S02]  /*9da0*/  IMAD.MOV R110, RZ, RZ, -R110 ;  /* 0x000000ffff6e7224 */ /* 0x000fe400078e0a6e */
[----:B------:R-:W-:Y:S01]  /*9db0*/  @!P3 IMAD.IADD R3, R3, 0x1, -R5 ;  /* 0x000000010303b824 */ /* 0x000fe200078e0a05 */
[----:B------:R-:W-:Y:S01]  /*9dc0*/  ISETP.GE.AND P3, PT, R108, RZ, PT ;  /* 0x000000ff6c00720c */ /* 0x000fe20003f66270 */
[----:B------:R-:W-:-:S02]  /*9dd0*/  IMAD R108, R5, R110, R109 ;  /* 0x0000006e056c7224 */ /* 0x000fc400078e026d */
[----:B--2---:R-:W-:Y:S02]  /*9de0*/  IMAD.MOV.U32 R85, RZ, RZ, R3 ;  /* 0x000000ffff557224 */ /* 0x004fe400078e0003 */
[----:B------:R-:W-:Y:S02]  /*9df0*/  @!P6 IMAD.IADD R107, R107, 0x1, -R5 ;  /* 0x000000016b6be824 */ /* 0x000fe400078e0a05 */
[----:B------:R-:W-:Y:S01]  /*9e00*/  @!P4 IMAD.MOV R85, RZ, RZ, -R85 ;  /* 0x000000ffff55c224 */ /* 0x000fe200078e0a55 */
[----:B------:R-:W-:Y:S02]  /*9e10*/  ISETP.GT.U32.AND P4, PT, R5, R108, PT ;  /* 0x0000006c0500720c */ /* 0x000fe40003f84070 */
[----:B------:R-:W-:Y:S02]  /*9e20*/  LOP3.LUT R2, R7, 0x1ac, RZ, 0xfc, !PT ;  /* 0x000001ac07027812 */ /* 0x000fe400078efcff */
[----:B------:R-:W-:Y:S02]  /*9e30*/  ISETP.GT.U32.AND P6, PT, R5, R107, PT ;  /* 0x0000006b0500720c */ /* 0x000fe40003fc4070 */
[----:B------:R-:W-:-:S05]  /*9e40*/  IABS R109, R2 ;  /* 0x00000002006d7213 */ /* 0x000fca0000000000 */
[----:B------:R-:W-:-:S04]  /*9e50*/  IMAD.HI.U32 R110, R6, R109, RZ ;  /* 0x0000006d066e7227 */ /* 0x000fc800078e00ff */
[--C-:B------:R-:W-:Y:S02]  /*9e60*/  @!P4 IMAD.IADD R108, R108, 0x1, -R5.reuse ;  /* 0x000000016c6cc824 */ /* 0x100fe400078e0a05 */
[----:B------:R-:W-:Y:S02]  /*9e70*/  IMAD.MOV R110, RZ, RZ, -R110 ;  /* 0x000000ffff6e7224 */ /* 0x000fe400078e0a6e */
[----:B------:R-:W-:Y:S01]  /*9e80*/  @!P6 IMAD.IADD R107, R107, 0x1, -R5 ;  /* 0x000000016b6be824 */ /* 0x000fe200078e0a05 */
[----:B------:R-:W-:Y:S02]  /*9e90*/  ISETP.GE.AND P6, PT, R2, RZ, PT ;  /* 0x000000ff0200720c */ /* 0x000fe40003fc6270 */
[----:B------:R-:W-:Y:S01]  /*9ea0*/  LOP3.LUT R2, R7, 0x1b4, RZ, 0xfc, !PT ;  /* 0x000001b407027812 */ /* 0x000fe200078efcff */
[C---:B------:R-:W-:Y:S01]  /*9eb0*/  IMAD R109, R5.reuse, R110, R109 ;  /* 0x0000006e056d7224 */ /* 0x040fe200078e026d */
[C---:B------:R-:W-:Y:S02]  /*9ec0*/  ISETP.GT.U32.AND P4, PT, R5.reuse, R108, PT ;  /* 0x0000006c0500720c */ /* 0x040fe40003f84070 */
[----:B------:R-:W-:Y:S01]  /*9ed0*/  IABS R3, R2 ;  /* 0x0000000200037213 */ /* 0x000fe20000000000 */
[----:B------:R-:W-:Y:S01]  /*9ee0*/  @!P5 IMAD.MOV R107, RZ, RZ, -R107 ;  /* 0x000000ffff6bd224 */ /* 0x000fe200078e0a6b */
[----:B------:R-:W-:Y:S01]  /*9ef0*/  ISETP.GT.U32.AND P5, PT, R5, R109, PT ;  /* 0x0000006d0500720c */ /* 0x000fe20003fa4070 */
[----:B------:R2:W-:Y:S02]  /*9f00*/  STS.U8 [R51+UR11], R80 ;  /* 0x0000005033007988 */ /* 0x0005e4000800000b */
[----:B--2---:R-:W-:-:S04]  /*9f10*/  IMAD.HI.U32 R80, R6, R3, RZ ;  /* 0x0000000306507227 */ /* 0x004fc800078e00ff */
[----:B------:R-:W-:Y:S02]  /*9f20*/  IMAD.MOV R80, RZ, RZ, -R80 ;  /* 0x000000ffff507224 */ /* 0x000fe400078e0a50 */
[----:B------:R-:W-:Y:S01]  /*9f30*/  @!P4 IMAD.IADD R108, R108, 0x1, -R5 ;  /* 0x000000016c6cc824 */ /* 0x000fe200078e0a05 */
[----:B------:R-:W-:Y:S01]  /*9f40*/  ISETP.GE.AND P4, PT, R2, RZ, PT ;  /* 0x000000ff0200720c */ /* 0x000fe20003f86270 */
[----:B------:R-:W-:Y:S02]  /*9f50*/  IMAD R2, R5, R80, R3 ;  /* 0x0000005005027224 */ /* 0x000fe400078e0203 */
[----:B------:R-:W-:Y:S02]  /*9f60*/  @!P5 IMAD.IADD R109, R109, 0x1, -R5 ;  /* 0x000000016d6dd824 */ /* 0x000fe400078e0a05 */
[----:B------:R-:W-:Y:S01]  /*9f70*/  @!P3 IMAD.MOV R108, RZ, RZ, -R108 ;  /* 0x000000ffff6cb224 */ /* 0x000fe200078e0a6c */
[C---:B------:R-:W-:Y:S01]  /*9f80*/  ISETP.GT.U32.AND P3, PT, R5.reuse, R2, PT ;  /* 0x000000020500720c */ /* 0x040fe20003f64070 */
[----:B------:R-:W-:Y:S01]  /*9f90*/  VIADD R3, R8, 0x1bc ;  /* 0x000001bc08037836 */ /* 0x000fe20000000000 */
[----:B------:R-:W-:Y:S01]  /*9fa0*/  ISETP.GT.U32.AND P5, PT, R5, R109, PT ;  /* 0x0000006d0500720c */ /* 0x000fe20003fa4070 */
[----:B------:R2:W-:Y:S03]  /*9fb0*/  STS.U8 [R51+UR11+0x100], R20 ;  /* 0x0001001433007988 */ /* 0x0005e6000800000b */
[----:B--2---:R-:W-:-:S07]  /*9fc0*/  IABS R20, R3 ;  /* 0x0000000300147213 */ /* 0x004fce0000000000 */
[----:B------:R-:W-:Y:S02]  /*9fd0*/  @!P3 IMAD.IADD R2, R2, 0x1, -R5 ;  /* 0x000000010202b824 */ /* 0x000fe400078e0a05 */
[----:B------:R-:W-:-:S03]  /*9fe0*/  IMAD.HI.U32 R80, R6, R20, RZ ;  /* 0x0000001406507227 */ /* 0x000fc600078e00ff */
[----:B------:R-:W-:Y:S01]  /*9ff0*/  ISETP.GT.U32.AND P3, PT, R5, R2, PT ;  /* 0x000000020500720c */ /* 0x000fe20003f64070 */
[----:B------:R-:W-:Y:S01]  /*a000*/  @!P5 IMAD.IADD R109, R109, 0x1, -R5 ;  /* 0x000000016d6dd824 */ /* 0x000fe200078e0a05 */
[----:B------:R-:W-:Y:S01]  /*a010*/  ISETP.GE.AND P5, PT, R3, RZ, PT ;  /* 0x000000ff0300720c */ /* 0x000fe20003fa6270 */
[----:B------:R-:W-:Y:S01]  /*a020*/  IMAD.MOV R80, RZ, RZ, -R80 ;  /* 0x000000ffff507224 */ /* 0x000fe200078e0a50 */
[----:B------:R-:W-:-:S03]  /*a030*/  LOP3.LUT R3, R7, 0x1c4, RZ, 0xfc, !PT ;  /* 0x000001c407037812 */ /* 0x000fc600078efcff */
[C---:B------:R-:W-:Y:S01]  /*a040*/  IMAD R20, R5.reuse, R80, R20 ;  /* 0x0000005005147224 */ /* 0x040fe200078e0214 */
[----:B------:R-:W-:Y:S01]  /*a050*/  IABS R80, R3 ;  /* 0x0000000300507213 */ /* 0x000fe20000000000 */
[----:B------:R2:W-:Y:S04]  /*a060*/  STS.U8 [R51+UR11+0x200], R19 ;  /* 0x0002001333007988 */ /* 0x0005e8000800000b */
[----:B------:R-:W-:Y:S02]  /*a070*/  @!P3 IMAD.IADD R2, R2, 0x1, -R5 ;  /* 0x000000010202b824 */ /* 0x000fe400078e0a05 */
[----:B------:R-:W-:Y:S02]  /*a080*/  @!P6 IMAD.MOV R109, RZ, RZ, -R109 ;  /* 0x000000ffff6de224 */ /* 0x000fe400078e0a6d */
[----:B--2---:R-:W-:Y:S01]  /*a090*/  IMAD.HI.U32 R19, R6, R80, RZ ;  /* 0x0000005006137227 */ /* 0x004fe200078e00ff */
[----:B------:R-:W-:-:S03]  /*a0a0*/  ISETP.GT.U32.AND P6, PT, R5, R20, PT ;  /* 0x000000140500720c */ /* 0x000fc60003fc4070 */
[----:B------:R-:W-:Y:S01]  /*a0b0*/  IMAD.MOV R19, RZ, RZ, -R19 ;  /* 0x000000ffff137224 */ /* 0x000fe200078e0a13 */
[----:B------:R2:W-:Y:S03]  /*a0c0*/  STS.U8 [R51+UR11+0x300], R18 ;  /* 0x0003001233007988 */ /* 0x0005e6000800000b */
[----:B------:R-:W-:Y:S02]  /*a0d0*/  IMAD R19, R5, R19, R80 ;  /* 0x0000001305137224 */ /* 0x000fe400078e0250 */
[----:B--2---:R-:W-:-:S04]  /*a0e0*/  IMAD.MOV.U32 R18, RZ, RZ, R2 ;  /* 0x000000ffff127224 */ /* 0x004fc800078e0002 */
[----:B------:R-:W-:Y:S01]  /*a0f0*/  @!P4 IMAD.MOV R18, RZ, RZ, -R18 ;  /* 0x000000ffff12c224 */ /* 0x000fe200078e0a12 */
[----:B------:R-:W-:Y:S01]  /*a100*/  ISETP.GT.U32.AND P4, PT, R5, R19, PT ;  /* 0x000000130500720c */ /* 0x000fe20003f84070 */
[----:B------:R-:W-:Y:S01]  /*a110*/  @!P6 IMAD.IADD R20, R20, 0x1, -R5 ;  /* 0x000000011414e824 */ /* 0x000fe200078e0a05 */
[----:B------:R-:W-:Y:S02]  /*a120*/  ISETP.GE.AND P3, PT, R3, RZ, PT ;  /* 0x000000ff0300720c */ /* 0x000fe40003f66270 */
[----:B------:R-:W-:Y:S02]  /*a130*/  LOP3.LUT R3, R7, 0x1cc, RZ, 0xfc, !PT ;  /* 0x000001cc07037812 */ /* 0x000fe400078efcff */
[----:B------:R-:W-:Y:S02]  /*a140*/  ISETP.GT.U32.AND P6, PT, R5, R20, PT ;  /* 0x000000140500720c */ /* 0x000fe40003fc4070 */
[----:B------:R-:W-:-:S05]  /*a150*/  IABS R80, R3 ;  /* 0x0000000300507213 */ /* 0x000fca0000000000 */
[----:B------:R-:W-:Y:S02]  /*a160*/  @!P4 IMAD.IADD R19, R19, 0x1, -R5 ;  /* 0x000000011313c824 */ /* 0x000fe400078e0a05 */
[----:B------:R-:W-:-:S03]  /*a170*/  IMAD.HI.U32 R2, R6, R80, RZ ;  /* 0x0000005006027227 */ /* 0x000fc600078e00ff */
[----:B------:R-:W-:Y:S01]  /*a180*/  ISETP.GT.U32.AND P4, PT, R5, R19, PT ;  /* 0x000000130500720c */ /* 0x000fe20003f84070 */
[----:B------:R-:W-:Y:S02]  /*a190*/  IMAD.MOV R2, RZ, RZ, -R2 ;  /* 0x000000ffff027224 */ /* 0x000fe400078e0a02 */
[----:B------:R-:W-:Y:S01]  /*a1a0*/  @!P6 IMAD.IADD R20, R20, 0x1, -R5 ;  /* 0x000000011414e824 */ /* 0x000fe200078e0a05 */
[----:B------:R-:W-:Y:S01]  /*a1b0*/  ISETP.GE.AND P6, PT, R3, RZ, PT ;  /* 0x000000ff0300720c */ /* 0x000fe20003fc6270 */
[----:B------:R-:W-:-:S08]  /*a1c0*/  IMAD R3, R5, R2, R80 ;  /* 0x0000000205037224 */ /* 0x000fd000078e0250 */
[----:B------:R-:W-:Y:S01]  /*a1d0*/  @!P4 IMAD.IADD R19, R19, 0x1, -R5 ;  /* 0x000000011313c824 */ /* 0x000fe200078e0a05 */
[----:B------:R-:W-:Y:S01]  /*a1e0*/  ISETP.GT.U32.AND P4, PT, R5, R3, PT ;  /* 0x000000030500720c */ /* 0x000fe20003f84070 */
[----:B------:R-:W-:Y:S01]  /*a1f0*/  VIADD R110, R8, 0x1dc ;  /* 0x000001dc086e7836 */ /* 0x000fe20000000000 */
[----:B------:R-:W-:-:S11]  /*a200*/  LOP3.LUT R80, R7, 0x1d4, RZ, 0xfc, !PT ;  /* 0x000001d407507812 */ /* 0x000fd600078efcff */
[----:B------:R-:W-:Y:S01]  /*a210*/  @!P4 IMAD.IADD R3, R3, 0x1, -R5 ;  /* 0x000000010303c824 */ /* 0x000fe200078e0a05 */
[----:B------:R-:W-:-:S04]  /*a220*/  IABS R111, R110 ;  /* 0x0000006e006f7213 */ /* 0x000fc80000000000 */
[----:B------:R-:W-:Y:S01]  /*a230*/  ISETP.GT.U32.AND P4, PT, R5, R3, PT ;  /* 0x000000030500720c */ /* 0x000fe20003f84070 */
[----:B------:R-:W-:Y:S01]  /*a240*/  IMAD.MOV.U32 R8, RZ, RZ, R19 ;  /* 0x000000ffff087224 */ /* 0x000fe200078e0013 */
[----:B------:R-:W-:Y:S01]  /*a250*/  IABS R2, R80 ;  /* 0x0000005000027213 */ /* 0x000fe20000000000 */
[----:B------:R-:W-:Y:S01]  /*a260*/  IMAD.HI.U32 R19, R6, R111, RZ ;  /* 0x0000006f06137227 */ /* 0x000fe200078e00ff */
[----:B------:R2:W-:Y:S03]  /*a270*/  STS.U8 [R51+UR11+0x400], R17 ;  /* 0x0004001133007988 */ /* 0x0005e6000800000b */
[----:B------:R-:W-:Y:S01]  /*a280*/  IMAD.MOV R19, RZ, RZ, -R19 ;  /* 0x000000ffff137224 */ /* 0x000fe200078e0a13 */
[----:B------:R3:W-:Y:S05]  /*a290*/  STS.U8 [R51+UR11+0x500], R15 ;  /* 0x0005000f33007988 */ /* 0x0007ea000800000b */
[----:B------:R-:W-:-:S02]  /*a2a0*/  @!P4 IMAD.IADD R3, R3, 0x1, -R5 ;  /* 0x000000010303c824 */ /* 0x000fc400078e0a05 */
[----:B--2---:R-:W-:Y:S01]  /*a2b0*/  IMAD.HI.U32 R17, R6, R2, RZ ;  /* 0x0000000206117227 */ /* 0x004fe200078e00ff */
[----:B------:R-:W-:-:S03]  /*a2c0*/  ISETP.GE.AND P4, PT, R110, RZ, PT ;  /* 0x000000ff6e00720c */ /* 0x000fc60003f86270 */
[C---:B------:R-:W-:Y:S02]  /*a2d0*/  IMAD R110, R5.reuse, R19, R111 ;  /* 0x00000013056e7224 */ /* 0x040fe400078e026f */
[----:B---3--:R-:W-:Y:S02]  /*a2e0*/  IMAD.MOV.U32 R15, RZ, RZ, R3 ;  /* 0x000000ffff0f7224 */ /* 0x008fe400078e0003 */
[----:B------:R-:W-:Y:S02]  /*a2f0*/  IMAD.MOV R17, RZ, RZ, -R17 ;  /* 0x000000ffff117224 */ /* 0x000fe400078e0a11 */
[----:B------:R-:W-:Y:S01]  /*a300*/  @!P6 IMAD.MOV R15, RZ, RZ, -R15 ;  /* 0x000000ffff0fe224 */ /* 0x000fe200078e0a0f */
[C---:B------:R-:W-:Y:S01]  /*a310*/  ISETP.GT.U32.AND P6, PT, R5.reuse, R110, PT ;  /* 0x0000006e0500720c */ /* 0x040fe20003fc4070 */
[----:B------:R-:W-:Y:S02]  /*a320*/  IMAD R2, R5, R17, R2 ;  /* 0x0000001105027224 */ /* 0x000fe400078e0202 */
[----:B------:R-:W-:-:S03]  /*a330*/  @!P3 IMAD.MOV R8, RZ, RZ, -R8 ;  /* 0x000000ffff08b224 */ /* 0x000fc600078e0a08 */
[----:B------:R-:W-:Y:S02]  /*a340*/  ISETP.GT.U32.AND P3, PT, R5, R2, PT ;  /* 0x000000020500720c */ /* 0x000fe40003f64070 */
[----:B------:R-:W-:Y:S01]  /*a350*/  LOP3.LUT R19, R7, 0x1e4, RZ, 0xfc, !PT ;  /* 0x000001e407137812 */ /* 0x000fe200078efcff */
[----:B------:R-:W-:-:S03]  /*a360*/  IMAD.MOV.U32 R17, RZ, RZ, R20 ;  /* 0x000000ffff117224 */ /* 0x000fc600078e0014 */
[----:B------:R-:W-:Y:S01]  /*a370*/  IABS R20, R19 ;  /* 0x0000001300147213 */ /* 0x000fe20000000000 */
[----:B------:R-:W-:-:S04]  /*a380*/  @!P6 IMAD.IADD R110, R110, 0x1, -R5 ;  /* 0x000000016e6ee824 */ /* 0x000fc800078e0a05 */
[----:B------:R-:W-:Y:S01]  /*a390*/  IMAD.HI.U32 R3, R6, R20, RZ ;  /* 0x0000001406037227 */ /* 0x000fe200078e00ff */
[----:B------:R-:W-:-:S03]  /*a3a0*/  ISETP.GT.U32.AND P6, PT, R5, R110, PT ;  /* 0x0000006e0500720c */ /* 0x000fc60003fc4070 */
[----:B------:R-:W-:Y:S02]  /*a3b0*/  @!P3 IMAD.IADD R2, R2, 0x1, -R5 ;  /* 0x000000010202b824 */ /* 0x000fe400078e0a05 */
[----:B------:R-:W-:-:S03]  /*a3c0*/  IMAD.MOV R3, RZ, RZ, -R3 ;  /* 0x000000ffff037224 */ /* 0x000fc600078e0a03 */
[C---:B------:R-:W-:Y:S01]  /*a3d0*/  ISETP.GT.U32.AND P3, PT, R5.reuse, R2, PT ;  /* 0x000000020500720c */ /* 0x040fe20003f64070 */
[----:B------:R-:W-:Y:S01]  /*a3e0*/  @!P5 IMAD.MOV R17, RZ, RZ, -R17 ;  /* 0x000000ffff11d224 */ /* 0x000fe200078e0a11 */
[----:B------:R-:W-:Y:S01]  /*a3f0*/  ISETP.GE.AND P5, PT, R80, RZ, PT ;  /* 0x000000ff5000720c */ /* 0x000fe20003fa6270 */
[----:B------:R-:W-:Y:S02]  /*a400*/  IMAD R80, R5, R3, R20 ;  /* 0x0000000305507224 */ /* 0x000fe400078e0214 */
[----:B------:R-:W-:-:S03]  /*a410*/  @!P6 IMAD.IADD R110, R110, 0x1, -R5 ;  /* 0x000000016e6ee824 */ /* 0x000fc600078e0a05 */
[----:B------:R-:W-:-:S05]  /*a420*/  ISETP.GT.U32.AND P6, PT, R5, R80, PT ;  /* 0x000000500500720c */ /* 0x000fca0003fc4070 */
[--C-:B------:R-:W-:Y:S01]  /*a430*/  @!P3 IMAD.IADD R2, R2, 0x1, -R5.reuse ;  /* 0x000000010202b824 */ /* 0x100fe200078e0a05 */
[----:B------:R-:W-:Y:S02]  /*a440*/  ISETP.GE.AND P3, PT, R19, RZ, PT ;  /* 0x000000ff1300720c */ /* 0x000fe40003f66270 */
[----:B------:R-:W-:Y:S01]  /*a450*/  LOP3.LUT R19, R7, 0x1ec, RZ, 0xfc, !PT ;  /* 0x000001ec07137812 */ /* 0x000fe200078efcff */
[----:B------:R2:W-:Y:S04]  /*a460*/  STS.U8 [R51+UR11+0x600], R14 ;  /* 0x0006000e33007988 */ /* 0x0005e8000800000b */
[----:B------:R-:W-:Y:S01]  /*a470*/  @!P6 IMAD.IADD R80, R80, 0x1, -R5 ;  /* 0x000000015050e824 */ /* 0x000fe200078e0a05 */
[----:B--2---:R-:W-:-:S04]  /*a480*/  IABS R14, R19 ;  /* 0x00000013000e7213 */ /* 0x004fc80000000000 */
[----:B------:R-:W-:Y:S01]  /*a490*/  ISETP.GT.U32.AND P6, PT, R5, R80, PT ;  /* 0x000000500500720c */ /* 0x000fe20003fc4070 */
[----:B------:R-:W-:-:S04]  /*a4a0*/  IMAD.HI.U32 R3, R6, R14, RZ ;  /* 0x0000000e06037227 */ /* 0x000fc800078e00ff */
[----:B------:R-:W-:-:S04]  /*a4b0*/  IMAD.MOV R3, RZ, RZ, -R3 ;  /* 0x000000ffff037224 */ /* 0x000fc800078e0a03 */
[----:B------:R-:W-:Y:S01]  /*a4c0*/  IMAD R14, R5, R3, R14 ;  /* 0x00000003050e7224 */ /* 0x000fe200078e020e */
[----:B------:R-:W-:-:S03]  /*a4d0*/  LOP3.LUT R3, R7, 0x1f4, RZ, 0xfc, !PT ;  /* 0x000001f407037812 */ /* 0x000fc600078efcff */
[----:B------:R-:W-:Y:S01]  /*a4e0*/  @!P6 IMAD.IADD R80, R80, 0x1, -R5 ;  /* 0x000000015050e824 */ /* 0x000fe200078e0a05 */
[----:B------:R-:W-:Y:S02]  /*a4f0*/  IABS R7, R3 ;  /* 0x0000000300077213 */ /* 0x000fe40000000000 */
[----:B------:R-:W-:-:S03]  /*a500*/  ISETP.GT.U32.AND P6, PT, R5, R14, PT ;  /* 0x0000000e0500720c */ /* 0x000fc60003fc4070 */
[----:B------:R-:W-:-:S04]  /*a510*/  IMAD.HI.U32 R6, R6, R7, RZ ;  /* 0x0000000706067227 */ /* 0x000fc800078e00ff */
[----:B------:R-:W-:-:S04]  /*a520*/  IMAD.MOV R6, RZ, RZ, -R6 ;  /* 0x000000ffff067224 */ /* 0x000fc800078e0a06 */
[----:B------:R-:W-:Y:S02]  /*a530*/  IMAD R6, R5, R6, R7 ;  /* 0x0000000605067224 */ /* 0x000fe400078e0207 */
[----:B------:R-:W-:-:S03]  /*a540*/  @!P6 IMAD.IADD R14, R14, 0x1, -R5 ;  /* 0x000000010e0ee824 */ /* 0x000fc600078e0a05 */
[----:B------:R-:W-:Y:S01]  /*a550*/  ISETP.GT.U32.AND P6, PT, R5, R6, PT ;  /* 0x000000060500720c */ /* 0x000fe20003fc4070 */
[----:B------:R-:W-:-:S04]  /*a560*/  IMAD.MOV.U32 R7, RZ, RZ, R2 ;  /* 0x000000ffff077224 */ /* 0x000fc800078e0002 */
[----:B------:R-:W-:-:S08]  /*a570*/  @!P5 IMAD.MOV R7, RZ, RZ, -R7 ;  /* 0x000000ffff07d224 */ /* 0x000fd000078e0a07 */
[----:B------:R-:W-:Y:S01]  /*a580*/  @!P6 IMAD.IADD R6, R6, 0x1, -R5 ;  /* 0x000000010606e824 */ /* 0x000fe200078e0a05 */
[----:B------:R-:W-:-:S04]  /*a590*/  ISETP.GT.U32.AND P6, PT, R5, R14, PT ;  /* 0x0000000e0500720c */ /* 0x000fc80003fc4070 */
[----:B------:R-:W-:Y:S02]  /*a5a0*/  ISETP.GT.U32.AND P5, PT, R5, R6, PT ;  /* 0x000000060500720c */ /* 0x000fe40003fa4070 */
[----:B------:R-:W-:-:S05]  /*a5b0*/  SEL R2, R4, R9, !P2 ;  /* 0x0000000904027207 */ /* 0x000fca0005000000 */
[----:B------:R-:W-:Y:S02]  /*a5c0*/  IMAD R2, R2, UR9, RZ ;  /* 0x0000000902027c24 */ /* 0x000fe4000f8e02ff */
[----:B------:R-:W-:-:S04]  /*a5d0*/  @!P6 IMAD.IADD R14, R14, 0x1, -R5 ;  /* 0x000000010e0ee824 */ /* 0x000fc800078e0a05 */
[----:B------:R-:W-:Y:S01]  /*a5e0*/  @!P5 IMAD.IADD R6, R6, 0x1, -R5 ;  /* 0x000000010606d824 */ /* 0x000fe200078e0a05 */
[C---:B------:R-:W-:Y:S02]  /*a5f0*/  IADD3 R20, P5, PT, R2.reuse, R84, RZ ;  /* 0x0000005402147210 */ /* 0x040fe40007fbe0ff */
[----:B------:R-:W-:Y:S02]  /*a600*/  ISETP.GE.AND P6, PT, R19, RZ, PT ;  /* 0x000000ff1300720c */ /* 0x000fe40003fc6270 */
[----:B------:R-:W-:Y:S02]  /*a610*/  LEA.HI.X.SX32 R19, R2, R81, 0x1, P5 ;  /* 0x0000005102137211 */ /* 0x000fe400028f0eff */
[----:B------:R-:W-:Y:S01]  /*a620*/  ISETP.GE.AND P5, PT, R3, RZ, PT ;  /* 0x000000ff0300720c */ /* 0x000fe20003fa6270 */
[----:B------:R-:W-:Y:S01]  /*a630*/  @P0 IMAD.MOV.U32 R2, RZ, RZ, R20 ;  /* 0x000000ffff020224 */ /* 0x000fe200078e0014 */
[----:B------:R-:W-:Y:S01]  /*a640*/  PRMT R112, RZ, 0x7610, R112 ;  /* 0x00007610ff707816 */ /* 0x000fe20000000070 */
[----:B------:R-:W-:Y:S01]  /*a650*/  @P0 IMAD.MOV.U32 R3, RZ, RZ, R19 ;  /* 0x000000ffff030224 */ /* 0x000fe200078e0013 */
[----:B------:R-:W-:Y:S01]  /*a660*/  SEL R13, R4, R13, !P2 ;  /* 0x0000000d040d7207 */ /* 0x000fe20005000000 */
[----:B------:R-:W-:-:S02]  /*a670*/  IMAD.MOV.U32 R9, RZ, RZ, R14 ;  /* 0x000000ffff097224 */ /* 0x000fc400078e000e */
[----:B------:R-:W-:Y:S01]  /*a680*/  IMAD.MOV.U32 R14, RZ, RZ, R6 ;  /* 0x000000ffff0e7224 */ /* 0x000fe200078e0006 */
[----:B------:R2:W3:Y:S01]  /*a690*/  @P0 LDG.E.U8 R112, desc[UR24][R2.64] ;  /* 0x0000001802700981 */ /* 0x0004e2000c1e1100 */
[----:B------:R-:W-:Y:S01]  /*a6a0*/  @!P6 IMAD.MOV R9, RZ, RZ, -R9 ;  /* 0x000000ffff09e224 */ /* 0x000fe200078e0a09 */
[----:B------:R-:W-:Y:S01]  /*a6b0*/  SEL R10, R4, R10, !P2 ;  /* 0x0000000a040a7207 */ /* 0x000fe20005000000 */
[----:B------:R-:W-:Y:S02]  /*a6c0*/  IMAD R13, R13, UR9, RZ ;  /* 0x000000090d0d7c24 */ /* 0x000fe4000f8e02ff */
[----:B------:R-:W-:Y:S02]  /*a6d0*/  @!P5 IMAD.MOV R14, RZ, RZ, -R14 ;  /* 0x000000ffff0ed224 */ /* 0x000fe400078e0a0e */
[----:B--2---:R-:W-:Y:S02]  /*a6e0*/  IMAD.MOV.U32 R3, RZ, RZ, R110 ;  /* 0x000000ffff037224 */ /* 0x004fe400078e006e */
[----:B------:R-:W-:-:S02]  /*a6f0*/  IMAD.MOV.U32 R2, RZ, RZ, R80 ;  /* 0x000000ffff027224 */ /* 0x000fc400078e0050 */
[----:B------:R-:W-:Y:S02]  /*a700*/  @!P4 IMAD.MOV R3, RZ, RZ, -R3 ;  /* 0x000000ffff03c224 */ /* 0x000fe400078e0a03 */
[----:B------:R-:W-:Y:S01]  /*a710*/  @!P3 IMAD.MOV R2, RZ, RZ, -R2 ;  /* 0x000000ffff02b224 */ /* 0x000fe200078e0a02 */
[C---:B------:R-:W-:Y:S02]  /*a720*/  SEL R187, R4.reuse, R79, !P2 ;  /* 0x0000004f04bb7207 */ /* 0x040fe40005000000 */
[C---:B------:R-:W-:Y:S02]  /*a730*/  SEL R191, R4.reuse, R78, !P2 ;  /* 0x0000004e04bf7207 */ /* 0x040fe40005000000 */
[C---:B------:R-:W-:Y:S02]  /*a740*/  SEL R195, R4.reuse, R77, !P2 ;  /* 0x0000004d04c37207 */ /* 0x040fe40005000000 */
[C---:B------:R-:W-:Y:S02]  /*a750*/  SEL R199, R4.reuse, R76, !P2 ;  /* 0x0000004c04c77207 */ /* 0x040fe40005000000 */
[----:B------:R-:W-:-:S02]  /*a760*/  SEL R203, R4, R106, !P2 ;  /* 0x0000006a04cb7207 */ /* 0x000fc40005000000 */
[C---:B------:R-:W-:Y:S02]  /*a770*/  SEL R207, R4.reuse, R99, !P2 ;  /* 0x0000006304cf7207 */ /* 0x040fe40005000000 */
        /* <DEDUP_REMOVED lines=53> */
[----:B------:R-:W-:Y:S01]  /*aad0*/  SEL R76, R4, R14, !P2 ;  /* 0x0000000e044c7207 */ /* 0x000fe20005000000 */
[----:B------:R-:W-:Y:S01]  /*aae0*/  IMAD R10, R10, UR9, RZ ;  /* 0x000000090a0a7c24 */ /* 0x000fe2000f8e02ff */
[CC--:B------:R-:W-:Y:S01]  /*aaf0*/  IADD3 R18, P2, PT, R13.reuse, R84.reuse, RZ ;  /* 0x000000540d127210 */ /* 0x0c0fe20007f5e0ff */
[----:B------:R2:W-:Y:S03]  /*ab00*/  STS.U8 [R51+UR11+0x700], R16 ;  /* 0x0007001033007988 */ /* 0x0005e6000800000b */
[----:B------:R-:W-:Y:S01]  /*ab10*/  LEA.HI.X.SX32 R17, R13, R81, 0x1, P2 ;  /* 0x000000510d117211 */ /* 0x000fe200010f0eff */
[----:B------:R-:W-:Y:S01]  /*ab20*/  @P0 IMAD.MOV.U32 R2, RZ, RZ, R18 ;  /* 0x000000ffff020224 */ /* 0x000fe200078e0012 */
[----:B------:R-:W-:Y:S02]  /*ab30*/  PRMT R113, RZ, 0x7610, R113 ;  /* 0x00007610ff717816 */ /* 0x000fe40000000071 */
[----:B--2---:R-:W-:Y:S01]  /*ab40*/  IADD3 R16, P2, PT, R10, R84, RZ ;  /* 0x000000540a107210 */ /* 0x004fe20007f5e0ff */
[----:B------:R-:W-:-:S03]  /*ab50*/  @P0 IMAD.MOV.U32 R3, RZ, RZ, R17 ;  /* 0x000000ffff030224 */ /* 0x000fc600078e0011 */
[----:B------:R-:W-:Y:S02]  /*ab60*/  LEA.HI.X.SX32 R15, R10, R81, 0x1, P2 ;  /* 0x000000510a0f7211 */ /* 0x000fe400010f0eff */
[----:B------:R2:W4:Y:S01]  /*ab70*/  @P0 LDG.E.U8 R113, desc[UR24][R2.64] ;  /* 0x0000001802710981 */ /* 0x000522000c1e1100 */
[----:B------:R-:W-:Y:S01]  /*ab80*/  PRMT R116, RZ, 0x7610, R116 ;  /* 0x00007610ff747816 */ /* 0x000fe20000000074 */
[----:B--2---:R-:W-:Y:S02]  /*ab90*/  @P0 IMAD.MOV.U32 R2, RZ, RZ, R16 ;  /* 0x000000ffff020224 */ /* 0x004fe400078e0010 */
[----:B------:R-:W-:-:S05]  /*aba0*/  @P0 IMAD.MOV.U32 R3, RZ, RZ, R15 ;  /* 0x000000ffff030224 */ /* 0x000fca00078e000f */
[----:B------:R2:W5:Y:S01]  /*abb0*/  @P0 LDG.E.U8 R116, desc[UR24][R2.64] ;  /* 0x0000001802740981 */ /* 0x000562000c1e1100 */
[----:B------:R-:W-:Y:S02]  /*abc0*/  IMAD R12, R12, UR9, RZ ;  /* 0x000000090c0c7c24 */ /* 0x000fe4000f8e02ff */
[----:B------:R-:W-:-:S03]  /*abd0*/  IMAD R11, R11, UR9, RZ ;  /* 0x000000090b0b7c24 */ /* 0x000fc6000f8e02ff */
[----:B------:R-:W-:Y:S01]  /*abe0*/  IADD3 R14, P2, PT, R12, R84, RZ ;  /* 0x000000540c0e7210 */ /* 0x000fe20007f5e0ff */
[----:B------:R-:W-:-:S03]  /*abf0*/  IMAD R115, R115, UR9, RZ ;  /* 0x0000000973737c24 */ /* 0x000fc6000f8e02ff */
[-C--:B------:R-:W-:Y:S02]  /*ac00*/  LEA.HI.X.SX32 R13, R12, R81.reuse, 0x1, P2 ;  /* 0x000000510c0d7211 */ /* 0x080fe400010f0eff */
[CC--:B------:R-:W-:Y:S01]  /*ac10*/  IADD3 R12, P2, PT, R11.reuse, R84.reuse, RZ ;  /* 0x000000540b0c7210 */ /* 0x0c0fe20007f5e0ff */
[----:B--2---:R-:W-:Y:S01]  /*ac20*/  @P0 IMAD.MOV.U32 R2, RZ, RZ, R14 ;  /* 0x000000ffff020224 */ /* 0x004fe200078e000e */
[----:B------:R-:W-:Y:S01]  /*ac30*/  PRMT R118, RZ, 0x7610, R118 ;  /* 0x00007610ff767816 */ /* 0x000fe20000000076 */
[----:B------:R-:W-:Y:S01]  /*ac40*/  @P0 IMAD.MOV.U32 R3, RZ, RZ, R13 ;  /* 0x000000ffff030224 */ /* 0x000fe200078e000d */
[----:B------:R-:W-:Y:S01]  /*ac50*/  LEA.HI.X.SX32 R11, R11, R81, 0x1, P2 ;  /* 0x000000510b0b7211 */ /* 0x000fe200010f0eff */
[----:B------:R-:W-:Y:S01]  /*ac60*/  IMAD R6, R6, UR9, RZ ;  /* 0x0000000906067c24 */ /* 0x000fe2000f8e02ff */
[----:B------:R-:W-:Y:S02]  /*ac70*/  IADD3 R10, P2, PT, R115, R84, RZ ;  /* 0x00000054730a7210 */ /* 0x000fe40007f5e0ff */
[----:B------:R2:W3:Y:S01]  /*ac80*/  @P0 LDG.E.U8 R118, desc[UR24][R2.64] ;  /* 0x0000001802760981 */ /* 0x0004e2000c1e1100 */
[----:B------:R-:W-:-:S02]  /*ac90*/  PRMT R117, RZ, 0x7610, R117 ;  /* 0x00007610ff757816 */ /* 0x000fc40000000075 */
[-C--:B------:R-:W-:Y:S01]  /*aca0*/  LEA.HI.X.SX32 R9, R115, R81.reuse, 0x1, P2 ;  /* 0x0000005173097211 */ /* 0x080fe200010f0eff */
[----:B------:R-:W-:Y:S01]  /*acb0*/  IMAD R5, R5, UR9, RZ ;  /* 0x0000000905057c24 */ /* 0x000fe2000f8e02ff */
[CC--:B------:R-:W-:Y:S01]  /*acc0*/  IADD3 R8, P2, PT, R6.reuse, R84.reuse, RZ ;  /* 0x0000005406087210 */ /* 0x0c0fe20007f5e0ff */
[----:B--2---:R-:W-:Y:S02]  /*acd0*/  @P0 IMAD.MOV.U32 R2, RZ, RZ, R12 ;  /* 0x000000ffff020224 */ /* 0x004fe400078e000c */
[----:B------:R-:W-:Y:S01]  /*ace0*/  @P0 IMAD.MOV.U32 R3, RZ, RZ, R11 ;  /* 0x000000ffff030224 */ /* 0x000fe200078e000b */
[----:B------:R-:W-:Y:S02]  /*acf0*/  PRMT R114, RZ, 0x7610, R114 ;  /* 0x00007610ff727816 */ /* 0x000fe40000000072 */
[----:B------:R-:W-:Y:S02]  /*ad00*/  LEA.HI.X.SX32 R7, R6, R81, 0x1, P2 ;  /* 0x0000005106077211 */ /* 0x000fe400010f0eff */
[----:B------:R2:W3:Y:S01]  /*ad10*/  @P0 LDG.E.U8 R117, desc[UR24][R2.64] ;  /* 0x0000001802750981 */ /* 0x0004e2000c1e1100 */
[----:B------:R-:W-:-:S02]  /*ad20*/  IADD3 R6, P2, PT, R5, R84, RZ ;  /* 0x0000005405067210 */ /* 0x000fc40007f5e0ff */
[----:B------:R-:W-:Y:S01]  /*ad30*/  PRMT R115, RZ, 0x7610, R115 ;  /* 0x00007610ff737816 */ /* 0x000fe20000000073 */
[----:B--2---:R-:W-:Y:S02]  /*ad40*/  @P0 IMAD.MOV.U32 R2, RZ, RZ, R10 ;  /* 0x000000ffff020224 */ /* 0x004fe400078e000a */
[----:B------:R-:W-:Y:S01]  /*ad50*/  @P0 IMAD.MOV.U32 R3, RZ, RZ, R9 ;  /* 0x000000ffff030224 */ /* 0x000fe200078e0009 */
[----:B------:R-:W-:Y:S01]  /*ad60*/  LEA.HI.X.SX32 R5, R5, R81, 0x1, P2 ;  /* 0x0000005105057211 */ /* 0x000fe200010f0eff */
[----:B------:R-:W-:-:S03]  /*ad70*/  IMAD R80, R80, UR9, RZ ;  /* 0x0000000950507c24 */ /* 0x000fc6000f8e02ff */
[----:B------:R2:W3:Y:S01]  /*ad80*/  @P0 LDG.E.U8 R114, desc[UR24][R2.64] ;  /* 0x0000001802720981 */ /* 0x0004e2000c1e1100 */
[----:B------:R-:W-:Y:S02]  /*ad90*/  PRMT R110, RZ, 0x7610, R110 ;  /* 0x00007610ff6e7816 */ /* 0x000fe4000000006e */
[----:B------:R-:W-:Y:S01]  /*ada0*/  IADD3 R4, P2, PT, R80, R84, RZ ;  /* 0x0000005450047210 */ /* 0x000fe20007f5e0ff */
[----:B--2---:R-:W-:Y:S02]  /*adb0*/  @P0 IMAD.MOV.U32 R2, RZ, RZ, R8 ;  /* 0x000000ffff020224 */ /* 0x004fe400078e0008 */
[----:B------:R-:W-:-:S05]  /*adc0*/  @P0 IMAD.MOV.U32 R3, RZ, RZ, R7 ;  /* 0x000000ffff030224 */ /* 0x000fca00078e0007 */
[----:B------:R2:W3:Y:S01]  /*add0*/  @P0 LDG.E.U8 R115, desc[UR24][R2.64] ;  /* 0x0000001802730981 */ /* 0x0004e2000c1e1100 */
[----:B------:R-:W-:Y:S01]  /*ade0*/  PRMT R111, RZ, 0x7610, R111 ;  /* 0x00007610ff6f7816 */ /* 0x000fe2000000006f */
[----:B------:R-:W-:Y:S02]  /*adf0*/  IMAD R119, R119, UR9, RZ ;  /* 0x0000000977777c24 */ /* 0x000fe4000f8e02ff */
[----:B--2---:R-:W-:Y:S02]  /*ae00*/  @P0 IMAD.MOV.U32 R2, RZ, RZ, R6 ;  /* 0x000000ffff020224 */ /* 0x004fe400078e0006 */
[----:B------:R-:W-:-:S05]  /*ae10*/  @P0 IMAD.MOV.U32 R3, RZ, RZ, R5 ;  /* 0x000000ffff030224 */ /* 0x000fca00078e0005 */
[----:B------:R2:W3:Y:S01]  /*ae20*/  @P0 LDG.E.U8 R110, desc[UR24][R2.64] ;  /* 0x00000018026e0981 */ /* 0x0004e2000c1e1100 */
[----:B------:R-:W-:Y:S01]  /*ae30*/  IMAD R135, R135, UR9, RZ ;  /* 0x0000000987877c24 */ /* 0x000fe2000f8e02ff */
[----:B--2---:R-:W-:Y:S01]  /*ae40*/  LEA.HI.X.SX32 R3, R80, R81, 0x1, P2 ;  /* 0x0000005150037211 */ /* 0x004fe200010f0eff */
[----:B------:R-:W-:-:S05]  /*ae50*/  @P0 IMAD.MOV.U32 R2, RZ, RZ, R4 ;  /* 0x000000ffff020224 */ /* 0x000fca00078e0004 */
[----:B------:R2:W3:Y:S01]  /*ae60*/  @P0 LDG.E.U8 R111, desc[UR24][R2.64] ;  /* 0x00000018026f0981 */ /* 0x0004e2000c1e1100 */
[----:B------:R-:W-:Y:S01]  /*ae70*/  IMAD R121, R121, UR9, RZ ;  /* 0x0000000979797c24 */ /* 0x000fe2000f8e02ff */
[----:B------:R-:W-:Y:S02]  /*ae80*/  PRMT R94, RZ, 0x7610, R94 ;  /* 0x00007610ff5e7816 */ /* 0x000fe4000000005e */
[----:B--2---:R-:W-:-:S04]  /*ae90*/  IADD3 R2, P2, PT, R119, R84, RZ ;  /* 0x0000005477027210 */ /* 0x004fc80007f5e0ff */
[-C--:B------:R-:W-:Y:S02]  /*aea0*/  LEA.HI.X.SX32 R96, R119, R81.reuse, 0x1, P2 ;  /* 0x0000005177607211 */ /* 0x080fe400010f0eff */
[C---:B------:R-:W-:Y:S01]  /*aeb0*/  IADD3 R80, P2, PT, R135.reuse, R84, RZ ;  /* 0x0000005487507210 */ /* 0x040fe20007f5e0ff */
[----:B------:R2:W-:Y:S04]  /*aec0*/  STS.U8 [R51+UR11+0xb00], R70 ;  /* 0x000b004633007988 */ /* 0x0005e8000800000b */
[----:B------:R0:W-:Y:S01]  /*aed0*/  STS.U8 [R51+UR11+0xd00], R71 ;  /* 0x000d004733007988 */ /* 0x0001e2000800000b */
[----:B------:R-:W-:-:S03]  /*aee0*/  LEA.HI.X.SX32 R97, R135, R81, 0x1, P2 ;  /* 0x0000005187617211 */ /* 0x000fc600010f0eff */
[----:B------:R1:W-:Y:S01]  /*aef0*/  STS.U8 [R51+UR11+0x1500], R141 ;  /* 0x0015008d33007988 */ /* 0x0003e2000800000b */
[----:B--2---:R-:W-:Y:S02]  /*af00*/  @P0 IMAD.MOV.U32 R70, RZ, RZ, R2 ;  /* 0x000000ffff460224 */ /* 0x004fe400078e0002 */
[----:B0-----:R-:W-:Y:S01]  /*af10*/  @P0 IMAD.MOV.U32 R71, RZ, RZ, R96 ;  /* 0x000000ffff470224 */ /* 0x001fe200078e0060 */
[----:B------:R0:W-:Y:S01]  /*af20*/  STS.U8 [R51+UR11+0x1200], R144 ;  /* 0x0012009033007988 */ /* 0x0001e2000800000b */
[----:B------:R-:W-:Y:S02]  /*af30*/  IMAD R120, R120, UR9, RZ ;  /* 0x0000000978787c24 */ /* 0x000fe4000f8e02ff */
[----:B-1----:R-:W-:Y:S01]  /*af40*/  IMAD.MOV.U32 R141, RZ, RZ, R79 ;  /* 0x000000ffff8d7224 */ /* 0x002fe200078e004f */
[----:B------:R-:W-:Y:S01]  /*af50*/  IADD3 R79, P2, PT, R121, R84, RZ ;  /* 0x00000054794f7210 */ /* 0x000fe20007f5e0ff */
[----:B------:R1:W2:Y:S01]  /*af60*/  @P0 LDG.E.U8 R94, desc[UR24][R70.64] ;  /* 0x00000018465e0981 */ /* 0x0002a2000c1e1100 */
[----:B------:R-:W-:-:S03]  /*af70*/  PRMT R95, RZ, 0x7610, R95 ;  /* 0x00007610ff5f7816 */ /* 0x000fc6000000005f */
[----:B------:R1:W-:Y:S01]  /*af80*/  STS.U8 [R51+UR11+0x1000], R142 ;  /* 0x0010008e33007988 */ /* 0x0003e2000800000b */
[----:B0-----:R-:W-:Y:S01]  /*af90*/  IMAD.MOV.U32 R144, RZ, RZ, R98 ;  /* 0x000000ffff907224 */ /* 0x001fe200078e0062 */
[----:B------:R-:W-:Y:S01]  /*afa0*/  LEA.HI.X.SX32 R98, R121, R81, 0x1, P2 ;  /* 0x0000005179627211 */ /* 0x000fe200010f0eff */
[----:B-1----:R-:W-:Y:S02]  /*afb0*/  @P0 IMAD.MOV.U32 R70, RZ, RZ, R80 ;  /* 0x000000ffff460224 */ /* 0x002fe400078e0050 */
[----:B------:R-:W-:Y:S02]  /*afc0*/  @P0 IMAD.MOV.U32 R71, RZ, RZ, R97 ;  /* 0x000000ffff470224 */ /* 0x000fe400078e0061 */
[----:B------:R-:W-:Y:S01]  /*afd0*/  IMAD.MOV.U32 R142, RZ, RZ, R78 ;  /* 0x000000ffff8e7224 */ /* 0x000fe200078e004e */
[----:B------:R-:W-:Y:S01]  /*afe0*/  IADD3 R78, P2, PT, R120, R84, RZ ;  /* 0x00000054784e7210 */ /* 0x000fe20007f5e0ff */
[----:B------:R-:W-:Y:S01]  /*aff0*/  IMAD R123, R123, UR9, RZ ;  /* 0x000000097b7b7c24 */ /* 0x000fe2000f8e02ff */
[----:B------:R0:W-:Y:S01]  /*b000*/  STS.U8 [R51+UR11+0x1700], R143 ;  /* 0x0017008f33007988 */ /* 0x0001e2000800000b */
[----:B------:R-:W-:-:S03]  /*b010*/  PRMT R91, RZ, 0x7610, R91 ;  /* 0x00007610ff5b7816 */ /* 0x000fc6000000005b */
[----:B------:R1:W2:Y:S01]  /*b020*/  @P0 LDG.E.U8 R95, desc[UR24][R70.64] ;  /* 0x00000018465f0981 */ /* 0x0002a2000c1e1100 */
[----:B------:R-:W-:-:S03]  /*b030*/  IMAD R122, R122, UR9, RZ ;  /* 0x000000097a7a7c24 */ /* 0x000fc6000f8e02ff */
[----:B------:R1:W-:Y:S01]  /*b040*/  STS.U8 [R51+UR11+0x1300], R139 ;  /* 0x0013008b33007988 */ /* 0x0003e2000800000b */
[----:B0-----:R-:W-:Y:S01]  /*b050*/  IMAD.MOV.U32 R143, RZ, RZ, R99 ;  /* 0x000000ffff8f7224 */ /* 0x001fe200078e0063 */
[----:B------:R-:W-:Y:S01]  /*b060*/  LEA.HI.X.SX32 R99, R120, R81, 0x1, P2 ;  /* 0x0000005178637211 */ /* 0x000fe200010f0eff */
[----:B-1----:R-:W-:Y:S02]  /*b070*/  @P0 IMAD.MOV.U32 R70, RZ, RZ, R79 ;  /* 0x000000ffff460224 */ /* 0x002fe400078e004f */
[----:B------:R-:W-:Y:S02]  /*b080*/  @P0 IMAD.MOV.U32 R71, RZ, RZ, R98 ;  /* 0x000000ffff470224 */ /* 0x000fe400078e0062 */
[----:B------:R-:W-:Y:S01]  /*b090*/  IMAD.MOV.U32 R139, RZ, RZ, R77 ;  /* 0x000000ffff8b7224 */ /* 0x000fe200078e004d */
[----:B------:R-:W-:Y:S02]  /*b0a0*/  IADD3 R77, P2, PT, R123, R84, RZ ;  /* 0x000000547b4d7210 */ /* 0x000fe40007f5e0ff */
[----:B------:R0:W2:Y:S01]  /*b0b0*/  @P0 LDG.E.U8 R91, desc[UR24][R70.64] ;  /* 0x00000018465b0981 */ /* 0x0000a2000c1e1100 */
[----:B------:R-:W-:-:S02]  /*b0c0*/  PRMT R92, RZ, 0x7610, R92 ;  /* 0x00007610ff5c7816 */ /* 0x000fc4000000005c */
[----:B------:R-:W-:Y:S01]  /*b0d0*/  LEA.HI.X.SX32 R100, R123, R81, 0x1, P2 ;  /* 0x000000517b647211 */ /* 0x000fe200010f0eff */
[----:B------:R1:W-:Y:S01]  /*b0e0*/  STS.U8 [R51+UR11+0xc00], R138 ;  /* 0x000c008a33007988 */ /* 0x0003e2000800000b */
[----:B------:R-:W-:Y:S02]  /*b0f0*/  IMAD R125, R125, UR9, RZ ;  /* 0x000000097d7d7c24 */ /* 0x000fe4000f8e02ff */
[----:B0-----:R-:W-:Y:S02]  /*b100*/  @P0 IMAD.MOV.U32 R70, RZ, RZ, R78 ;  /* 0x000000ffff460224 */ /* 0x001fe400078e004e */
[----:B------:R-:W-:Y:S02]  /*b110*/  @P0 IMAD.MOV.U32 R71, RZ, RZ, R99 ;  /* 0x000000ffff470224 */ /* 0x000fe400078e0063 */
[----:B-1----:R-:W-:Y:S01]  /*b120*/  IMAD.MOV.U32 R138, RZ, RZ, R76 ;  /* 0x000000ffff8a7224 */ /* 0x002fe200078e004c */
[----:B------:R-:W-:Y:S02]  /*b130*/  IADD3 R76, P2, PT, R122, R84, RZ ;  /* 0x000000547a4c7210 */ /* 0x000fe40007f5e0ff */
[----:B------:R0:W2:Y:S01]  /*b140*/  @P0 LDG.E.U8 R92, desc[UR24][R70.64] ;  /* 0x00000018465c0981 */ /* 0x0000a2000c1e1100 */
[----:B------:R-:W-:-:S02]  /*b150*/  PRMT R89, RZ, 0x7610, R89 ;  /* 0x00007610ff597816 */ /* 0x000fc40000000059 */
[-C--:B------:R-:W-:Y:S01]  /*b160*/  LEA.HI.X.SX32 R101, R122, R81.reuse, 0x1, P2 ;  /* 0x000000517a657211 */ /* 0x080fe200010f0eff */
[----:B------:R1:W-:Y:S01]  /*b170*/  STS.U8 [R51+UR11+0x1100], R75 ;  /* 0x0011004b33007988 */ /* 0x0003e2000800000b */
[----:B------:R-:W-:Y:S02]  /*b180*/  IMAD R124, R124, UR9, RZ ;  /* 0x000000097c7c7c24 */ /* 0x000fe4000f8e02ff */
[----:B0-----:R-:W-:Y:S02]  /*b190*/  @P0 IMAD.MOV.U32 R70, RZ, RZ, R77 ;  /* 0x000000ffff460224 */ /* 0x001fe400078e004d */
[----:B------:R-:W-:Y:S01]  /*b1a0*/  @P0 IMAD.MOV.U32 R71, RZ, RZ, R100 ;  /* 0x000000ffff470224 */ /* 0x000fe200078e0064 */
[C---:B-1----:R-:W-:Y:S02]  /*b1b0*/  IADD3 R75, P2, PT, R125.reuse, R84, RZ ;  /* 0x000000547d4b7210 */ /* 0x042fe40007f5e0ff */
[----:B------:R-:W-:Y:S02]  /*b1c0*/  PRMT R90, RZ, 0x7610, R90 ;  /* 0x00007610ff5a7816 */ /* 0x000fe4000000005a */
[----:B------:R0:W2:Y:S01]  /*b1d0*/  @P0 LDG.E.U8 R89, desc[UR24][R70.64] ;  /* 0x0000001846590981 */ /* 0x0000a2000c1e1100 */
[----:B------:R-:W-:Y:S01]  /*b1e0*/  LEA.HI.X.SX32 R102, R125, R81, 0x1, P2 ;  /* 0x000000517d667211 */ /* 0x000fe200010f0eff */
[----:B------:R-:W-:-:S02]  /*b1f0*/  IMAD R127, R127, UR9, RZ ;  /* 0x000000097f7f7c24 */ /* 0x000fc4000f8e02ff */
[----:B------:R1:W-:Y:S01]  /*b200*/  STS.U8 [R51+UR11+0xa00], R74 ;  /* 0x000a004a33007988 */ /* 0x0003e2000800000b */
[----:B------:R-:W-:Y:S01]  /*b210*/  PRMT R87, RZ, 0x7610, R87 ;  /* 0x00007610ff577816 */ /* 0x000fe20000000057 */
[----:B0-----:R-:W-:Y:S02]  /*b220*/  @P0 IMAD.MOV.U32 R70, RZ, RZ, R76 ;  /* 0x000000ffff460224 */ /* 0x001fe400078e004c */
[----:B------:R-:W-:Y:S01]  /*b230*/  @P0 IMAD.MOV.U32 R71, RZ, RZ, R101 ;  /* 0x000000ffff470224 */ /* 0x000fe200078e0065 */
[----:B-1----:R-:W-:-:S04]  /*b240*/  IADD3 R74, P2, PT, R124, R84, RZ ;  /* 0x000000547c4a7210 */ /* 0x002fc80007f5e0ff */
[----:B------:R0:W2:Y:S01]  /*b250*/  @P0 LDG.E.U8 R90, desc[UR24][R70.64] ;  /* 0x00000018465a0981 */ /* 0x0000a2000c1e1100 */
[----:B------:R-:W-:Y:S01]  /*b260*/  LEA.HI.X.SX32 R103, R124, R81, 0x1, P2 ;  /* 0x000000517c677211 */ /* 0x000fe200010f0eff */
[----:B------:R-:W-:Y:S02]  /*b270*/  IMAD R126, R126, UR9, RZ ;  /* 0x000000097e7e7c24 */ /* 0x000fe4000f8e02ff */
[----:B------:R1:W-:Y:S01]  /*b280*/  STS.U8 [R51+UR11+0xf00], R73 ;  /* 0x000f004933007988 */ /* 0x0003e2000800000b */
[----:B------:R-:W-:Y:S01]  /*b290*/  PRMT R88, RZ, 0x7610, R88 ;  /* 0x00007610ff587816 */ /* 0x000fe20000000058 */
[----:B0-----:R-:W-:Y:S02]  /*b2a0*/  @P0 IMAD.MOV.U32 R70, RZ, RZ, R75 ;  /* 0x000000ffff460224 */ /* 0x001fe400078e004b */
[----:B------:R-:W-:Y:S01]  /*b2b0*/  @P0 IMAD.MOV.U32 R71, RZ, RZ, R102 ;  /* 0x000000ffff470224 */ /* 0x000fe200078e0066 */
[----:B-1----:R-:W-:Y:S01]  /*b2c0*/  IADD3 R73, P2, PT, R127, R84, RZ ;  /* 0x000000547f497210 */ /* 0x002fe20007f5e0ff */
[----:B------:R0:W-:Y:S04]  /*b2d0*/  STS.U8 [R51+UR11+0x1600], R148 ;  /* 0x0016009433007988 */ /* 0x0001e8000800000b */
[----:B------:R1:W2:Y:S01]  /*b2e0*/  @P0 LDG.E.U8 R87, desc[UR24][R70.64] ;  /* 0x0000001846570981 */ /* 0x0002a2000c1e1100 */
[----:B------:R-:W-:-:S03]  /*b2f0*/  PRMT R85, RZ, 0x7610, R85 ;  /* 0x00007610ff557816 */ /* 0x000fc60000000055 */
[----:B------:R1:W-:Y:S01]  /*b300*/  STS.U8 [R51+UR11+0x800], R72 ;  /* 0x0008004833007988 */ /* 0x0003e2000800000b */
[----:B0-----:R-:W-:Y:S01]  /*b310*/  IMAD.MOV.U32 R148, RZ, RZ, R104 ;  /* 0x000000ffff947224 */ /* 0x001fe200078e0068 */
[-C--:B------:R-:W-:Y:S01]  /*b320*/  LEA.HI.X.SX32 R104, R127, R81.reuse, 0x1, P2 ;  /* 0x000000517f687211 */ /* 0x080fe200010f0eff */
[----:B-1----:R-:W-:Y:S02]  /*b330*/  @P0 IMAD.MOV.U32 R70, RZ, RZ, R74 ;  /* 0x000000ffff460224 */ /* 0x002fe400078e004a */
[----:B------:R-:W-:Y:S01]  /*b340*/  @P0 IMAD.MOV.U32 R71, RZ, RZ, R103 ;  /* 0x000000ffff470224 */ /* 0x000fe200078e0067 */
[C---:B------:R-:W-:Y:S01]  /*b350*/  IADD3 R72, P2, PT, R126.reuse, R84, RZ ;  /* 0x000000547e487210 */ /* 0x040fe20007f5e0ff */
[----:B------:R0:W-:Y:S04]  /*b360*/  STS.U8 [R51+UR11+0xe00], R140 ;  /* 0x000e008c33007988 */ /* 0x0001e8000800000b */
[----:B------:R1:W2:Y:S01]  /*b370*/  @P0 LDG.E.U8 R88, desc[UR24][R70.64] ;  /* 0x0000001846580981 */ /* 0x0002a2000c1e1100 */
[----:B------:R-:W-:Y:S01]  /*b380*/  PRMT R86, RZ, 0x7610, R86 ;  /* 0x00007610ff567816 */ /* 0x000fe20000000056 */
[----:B0-----:R-:W-:Y:S01]  /*b390*/  IMAD.MOV.U32 R140, RZ, RZ, R105 ;  /* 0x000000ffff8c7224 */ /* 0x001fe200078e0069 */
[----:B------:R-:W-:Y:S01]  /*b3a0*/  LEA.HI.X.SX32 R105, R126, R81, 0x1, P2 ;  /* 0x000000517e697211 */ /* 0x000fe200010f0eff */
[----:B-1----:R-:W-:-:S02]  /*b3b0*/  @P0 IMAD.MOV.U32 R70, RZ, RZ, R73 ;  /* 0x000000ffff460224 */ /* 0x002fc400078e0049 */
[----:B------:R-:W-:-:S05]  /*b3c0*/  @P0 IMAD.MOV.U32 R71, RZ, RZ, R104 ;  /* 0x000000ffff470224 */ /* 0x000fca00078e0068 */
[----:B------:R0:W2:Y:S01]  /*b3d0*/  @P0 LDG.E.U8 R85, desc[UR24][R70.64] ;  /* 0x0000001846550981 */ /* 0x0000a2000c1e1100 */
[----:B------:R-:W-:Y:S02]  /*b3e0*/  IMAD R129, R129, UR9, RZ ;  /* 0x0000000981817c24 */ /* 0x000fe4000f8e02ff */
[----:B0-----:R-:W-:Y:S02]  /*b3f0*/  @P0 IMAD.MOV.U32 R70, RZ, RZ, R72 ;  /* 0x000000ffff460224 */ /* 0x001fe400078e0048 */
[----:B------:R-:W-:-:S05]  /*b400*/  @P0 IMAD.MOV.U32 R71, RZ, RZ, R105 ;  /* 0x000000ffff470224 */ /* 0x000fca00078e0069 */
[----:B------:R0:W2:Y:S01]  /*b410*/  @P0 LDG.E.U8 R86, desc[UR24][R70.64] ;  /* 0x0000001846560981 */ /* 0x0000a2000c1e1100 */
[----:B------:R-:W-:-:S03]  /*b420*/  IMAD R128, R128, UR9, RZ ;  /* 0x0000000980807c24 */ /* 0x000fc6000f8e02ff */
[----:B------:R1:W-:Y:S01]  /*b430*/  STS.U8 [R51+UR11+0x1400], R146 ;  /* 0x0014009233007988 */ /* 0x0003e2000800000b */
[----:B0-----:R-:W-:Y:S01]  /*b440*/  IADD3 R71, P2, PT, R129, R84, RZ ;  /* 0x0000005481477210 */ /* 0x001fe20007f5e0ff */
[----:B-1----:R-:W-:-:S03]  /*b450*/  IMAD.MOV.U32 R146, RZ, RZ, R106 ;  /* 0x000000ffff927224 */ /* 0x002fc600078e006a */
[-C--:B------:R-:W-:Y:S01]  /*b460*/  LEA.HI.X.SX32 R106, R129, R81.reuse, 0x1, P2 ;  /* 0x00000051816a7211 */ /* 0x080fe200010f0eff */
[----:B------:R0:W-:Y:S01]  /*b470*/  STS.U8 [R51+UR11+0x1800], R150 ;  /* 0x0018009633007988 */ /* 0x0001e2000800000b */
[C---:B------:R-:W-:Y:S01]  /*b480*/  IADD3 R70, P2, PT, R128.reuse, R84, RZ ;  /* 0x0000005480467210 */ /* 0x040fe20007f5e0ff */
[----:B------:R-:W-:Y:S01]  /*b490*/  @P0 IMAD.MOV.U32 R108, RZ, RZ, R71 ;  /* 0x000000ffff6c0224 */ /* 0x000fe200078e0047 */
[----:B------:R-:W-:Y:S02]  /*b4a0*/  PRMT R120, RZ, 0x7610, R120 ;  /* 0x00007610ff787816 */ /* 0x000fe40000000078 */
[----:B------:R-:W-:Y:S01]  /*b4b0*/  LEA.HI.X.SX32 R107, R128, R81, 0x1, P2 ;  /* 0x00000051806b7211 */ /* 0x000fe200010f0eff */
[----:B------:R-:W-:Y:S02]  /*b4c0*/  IMAD R131, R131, UR9, RZ ;  /* 0x0000000983837c24 */ /* 0x000fe4000f8e02ff */
[----:B0-----:R-:W-:Y:S02]  /*b4d0*/  IMAD.MOV.U32 R150, RZ, RZ, R109 ;  /* 0x000000ffff967224 */ /* 0x001fe400078e006d */
[----:B------:R-:W-:Y:S01]  /*b4e0*/  @P0 IMAD.MOV.U32 R109, RZ, RZ, R106 ;  /* 0x000000ffff6d0224 */ /* 0x000fe200078e006a */
[----:B------:R-:W-:Y:S01]  /*b4f0*/  PRMT R119, RZ, 0x7610, R119 ;  /* 0x00007610ff777816 */ /* 0x000fe20000000077 */
[----:B------:R0:W-:Y:S01]  /*b500*/  STS.U8 [R51+UR11+0x900], R69 ;  /* 0x0009004533007988 */ /* 0x0001e2000800000b */
[----:B------:R-:W-:-:S03]  /*b510*/  IMAD R130, R130, UR9, RZ ;  /* 0x0000000982827c24 */ /* 0x000fc6000f8e02ff */
[----:B------:R1:W2:Y:S01]  /*b520*/  @P0 LDG.E.U8 R120, desc[UR24][R108.64] ;  /* 0x000000186c780981 */ /* 0x0002a2000c1e1100 */
[----:B------:R-:W-:Y:S01]  /*b530*/  IMAD R133, R133, UR9, RZ ;  /* 0x0000000985857c24 */ /* 0x000fe2000f8e02ff */
[----:B0-----:R-:W-:Y:S01]  /*b540*/  IADD3 R69, P2, PT, R131, R84, RZ ;  /* 0x0000005483457210 */ /* 0x001fe20007f5e0ff */
[----:B-1----:R-:W-:Y:S02]  /*b550*/  @P0 IMAD.MOV.U32 R108, RZ, RZ, R70 ;  /* 0x000000ffff6c0224 */ /* 0x002fe400078e0046 */
[----:B------:R-:W-:Y:S01]  /*b560*/  @P0 IMAD.MOV.U32 R109, RZ, RZ, R107 ;  /* 0x000000ffff6d0224 */ /* 0x000fe200078e006b */
[----:B------:R0:W-:Y:S04]  /*b570*/  STS.U8 [R51+UR11+0x2900], R171 ;  /* 0x002900ab33007988 */ /* 0x0001e8000800000b */
[----:B------:R1:W2:Y:S01]  /*b580*/  @P0 LDG.E.U8 R119, desc[UR24][R108.64] ;  /* 0x000000186c770981 */ /* 0x0002a2000c1e1100 */
[----:B------:R-:W-:-:S03]  /*b590*/  IMAD R132, R132, UR9, RZ ;  /* 0x0000000984847c24 */ /* 0x000fc6000f8e02ff */
[----:B------:R4:W-:Y:S01]  /*b5a0*/  STS.U8 [R51+UR11+0x2800], R175 ;  /* 0x002800af33007988 */ /* 0x0009e2000800000b */
[----:B-1----:R-:W-:Y:S02]  /*b5b0*/  LEA.HI.X.SX32 R108, R131, R81, 0x1, P2 ;  /* 0x00000051836c7211 */ /* 0x002fe400010f0eff */
[----:B0-----:R-:W-:-:S04]  /*b5c0*/  IADD3 R171, P2, PT, R130, R84, RZ ;  /* 0x0000005482ab7210 */ /* 0x001fc80007f5e0ff */
[----:B------:R-:W-:Y:S02]  /*b5d0*/  LEA.HI.X.SX32 R109, R130, R81, 0x1, P2 ;  /* 0x00000051826d7211 */ /* 0x000fe400010f0eff */
[----:B----4-:R-:W-:Y:S01]  /*b5e0*/  IADD3 R175, P2, PT, R133, R84, RZ ;  /* 0x0000005485af7210 */ /* 0x010fe20007f5e0ff */
[----:B------:R0:W-:Y:S01]  /*b5f0*/  STS.U8 [R51+UR11+0x2600], R174 ;  /* 0x002600ae33007988 */ /* 0x0001e2000800000b */
[----:B------:R-:W-:-:S03]  /*b600*/  IMAD R134, R134, UR9, RZ ;  /* 0x0000000986867c24 */ /* 0x000fc6000f8e02ff */
[----:B------:R1:W-:Y:S01]  /*b610*/  STS.U8 [R51+UR11+0x2f00], R180 ;  /* 0x002f00b433007988 */ /* 0x0003e2000800000b */
[----:B0-----:R-:W-:-:S03]  /*b620*/  LEA.HI.X.SX32 R174, R133, R81, 0x1, P2 ;  /* 0x0000005185ae7211 */ /* 0x001fc600010f0eff */
[----:B------:R0:W-:Y:S01]  /*b630*/  STS.U8 [R51+UR11+0x2a00], R179 ;  /* 0x002a00b333007988 */ /* 0x0001e2000800000b */
[----:B-1----:R-:W-:-:S03]  /*b640*/  IADD3 R180, P2, PT, R132, R84, RZ ;  /* 0x0000005484b47210 */ /* 0x002fc60007f5e0ff */
[----:B------:R1:W-:Y:S01]  /*b650*/  STS.U8 [R51+UR11+0x3100], R184 ;  /* 0x003100b833007988 */ /* 0x0003e2000800000b */
[----:B------:R-:W-:Y:S01]  /*b660*/  IMAD R187, R187, UR9, RZ ;  /* 0x00000009bbbb7c24 */ /* 0x000fe2000f8e02ff */
[----:B0-----:R-:W-:Y:S02]  /*b670*/  LEA.HI.X.SX32 R179, R132, R81, 0x1, P2 ;  /* 0x0000005184b37211 */ /* 0x001fe400010f0eff */
[----:B------:R0:W-:Y:S01]  /*b680*/  STS.U8 [R51+UR11+0x2c00], R183 ;  /* 0x002c00b733007988 */ /* 0x0001e2000800000b */
[----:B-1----:R-:W-:-:S03]  /*b690*/  IADD3 R184, P2, PT, R134, R84, RZ ;  /* 0x0000005486b87210 */ /* 0x002fc60007f5e0ff */
[----:B------:R1:W-:Y:S01]  /*b6a0*/  STS.U8 [R51+UR11+0x2e00], R188 ;  /* 0x002e00bc33007988 */ /* 0x0003e2000800000b */
[----:B------:R-:W-:Y:S01]  /*b6b0*/  IMAD R191, R191, UR9, RZ ;  /* 0x00000009bfbf7c24 */ /* 0x000fe2000f8e02ff */
[-C--:B0-----:R-:W-:Y:S02]  /*b6c0*/  LEA.HI.X.SX32 R183, R134, R81.reuse, 0x1, P2 ;  /* 0x0000005186b77211 */ /* 0x081fe400010f0eff */
[-C--:B-1----:R-:W-:Y:S01]  /*b6d0*/  IADD3 R188, P2, PT, R187, R84.reuse, RZ ;  /* 0x00000054bbbc7210 */ /* 0x082fe20007f5e0ff */
[----:B------:R0:W-:Y:S01]  /*b6e0*/  STS.U8 [R51+UR11+0x3000], R192 ;  /* 0x003000c033007988 */ /* 0x0001e2000800000b */
[----:B------:R-:W-:Y:S02]  /*b6f0*/  IMAD R195, R195, UR9, RZ ;  /* 0x00000009c3c37c24 */ /* 0x000fe4000f8e02ff */
[----:B------:R-:W-:Y:S01]  /*b700*/  LEA.HI.X.SX32 R187, R187, R81, 0x1, P2 ;  /* 0x00000051bbbb7211 */ /* 0x000fe200010f0eff */
[----:B------:R1:W-:Y:S01]  /*b710*/  STS.U8 [R51+UR11+0x3500], R196 ;  /* 0x003500c433007988 */ /* 0x0003e2000800000b */
[----:B------:R-:W-:Y:S01]  /*b720*/  IMAD R199, R199, UR9, RZ ;  /* 0x00000009c7c77c24 */ /* 0x000fe2000f8e02ff */
[----:B0-----:R-:W-:-:S04]  /*b730*/  IADD3 R192, P2, PT, R191, R84, RZ ;  /* 0x00000054bfc07210 */ /* 0x001fc80007f5e0ff */
[-C--:B------:R-:W-:Y:S02]  /*b740*/  LEA.HI.X.SX32 R191, R191, R81.reuse, 0x1, P2 ;  /* 0x00000051bfbf7211 */ /* 0x080fe400010f0eff */
        /* <DEDUP_REMOVED lines=8> */
[CC--:B-1----:R-:W-:Y:S01]  /*b7d0*/  IADD3 R204, P2, PT, R203.reuse, R84.reuse, RZ ;  /* 0x00000054cbcc7210 */ /* 0x0c2fe20007f5e0ff */
[----:B------:R0:W-:Y:S03]  /*b7e0*/  STS.U8 [R51+UR11+0x3200], R208 ;  /* 0x003200d033007988 */ /* 0x0001e6000800000b */
[----:B------:R-:W-:Y:S01]  /*b7f0*/  LEA.HI.X.SX32 R203, R203, R81, 0x1, P2 ;  /* 0x00000051cbcb7211 */ /* 0x000fe200010f0eff */
[----:B------:R-:W-:Y:S01]  /*b800*/  STS.U8 [R51+UR11+0x1900], R145 ;  /* 0x0019009133007988 */ /* 0x000fe2000800000b */
[----:B0-----:R-:W-:-:S03]  /*b810*/  IADD3 R208, P2, PT, R207, R84, RZ ;  /* 0x00000054cfd07210 */ /* 0x001fc60007f5e0ff */
[----:B------:R-:W-:Y:S01]  /*b820*/  STS.U8 [R51+UR11+0x1a00], R153 ;  /* 0x001a009933007988 */ /* 0x000fe2000800000b */
[----:B------:R-:W-:-:S03]  /*b830*/  LEA.HI.X.SX32 R207, R207, R81, 0x1, P2 ;  /* 0x00000051cfcf7211 */ /* 0x000fc600010f0eff */
[----:B------:R-:W-:Y:S04]  /*b840*/  STS.U8 [R51+UR11+0x1b00], R147 ;  /* 0x001b009333007988 */ /* 0x000fe8000800000b */
        /* <DEDUP_REMOVED lines=23> */
[----:B-----5:R0:W-:Y:S04]  /*b9c0*/  STS.U8 [R93+UR11+0x280], R116 ;  /* 0x000280745d007988 */ /* 0x0201e8000800000b */
[----:B---3--:R1:W-:Y:S04]  /*b9d0*/  STS.U8 [R93+UR11+0x80], R112 ;  /* 0x000080705d007988 */ /* 0x0083e8000800000b */
[----:B------:R3:W-:Y:S01]  /*b9e0*/  STS.U8 [R93+UR11+0x180], R113 ;  /* 0x000180715d007988 */ /* 0x0007e2000800000b */
[----:B0-----:R-:W-:Y:S01]  /*b9f0*/  PRMT R116, RZ, 0x7610, R116 ;  /* 0x00007610ff747816 */ /* 0x001fe20000000074 */
[----:B-1----:R-:W-:-:S02]  /*ba00*/  @P0 IMAD.MOV.U32 R112, RZ, RZ, R208 ;  /* 0x000000ffff700224 */ /* 0x002fc400078e00d0 */
[----:B---3--:R-:W-:-:S05]  /*ba10*/  @P0 IMAD.MOV.U32 R113, RZ, RZ, R207 ;  /* 0x000000ffff710224 */ /* 0x008fca00078e00cf */
[----:B------:R-:W3:Y:S01]  /*ba20*/  @P0 LDG.E.U8 R116, desc[UR24][R112.64] ;  /* 0x0000001870740981 */ /* 0x000ee2000c1e1100 */
[----:B------:R-:W-:Y:S01]  /*ba30*/  PRMT R122, RZ, 0x7610, R122 ;  /* 0x00007610ff7a7816 */ /* 0x000fe2000000007a */
[----:B------:R-:W-:Y:S02]  /*ba40*/  @P0 IMAD.MOV.U32 R124, RZ, RZ, R69 ;  /* 0x000000ffff7c0224 */ /* 0x000fe400078e0045 */
[----:B------:R-:W-:Y:S01]  /*ba50*/  @P0 IMAD.MOV.U32 R125, RZ, RZ, R108 ;  /* 0x000000ffff7d0224 */ /* 0x000fe200078e006c */
[----:B------:R-:W-:-:S04]  /*ba60*/  PRMT R121, RZ, 0x7610, R121 ;  /* 0x00007610ff797816 */ /* 0x000fc80000000079 */
[----:B------:R0:W4:Y:S01]  /*ba70*/  @P0 LDG.E.U8 R122, desc[UR24][R124.64] ;  /* 0x000000187c7a0981 */ /* 0x000122000c1e1100 */
[----:B------:R-:W-:Y:S02]  /*ba80*/  @P0 IMAD.MOV.U32 R126, RZ, RZ, R175 ;  /* 0x000000ffff7e0224 */ /* 0x000fe400078e00af */
[----:B------:R-:W-:Y:S02]  /*ba90*/  @P0 IMAD.MOV.U32 R127, RZ, RZ, R174 ;  /* 0x000000ffff7f0224 */ /* 0x000fe400078e00ae */
[----:B0-----:R-:W-:Y:S02]  /*baa0*/  @P0 IMAD.MOV.U32 R124, RZ, RZ, R171 ;  /* 0x000000ffff7c0224 */ /* 0x001fe400078e00ab */
[----:B------:R-:W-:-:S05]  /*bab0*/  @P0 IMAD.MOV.U32 R125, RZ, RZ, R109 ;  /* 0x000000ffff7d0224 */ /* 0x000fca00078e006d */
[----:B------:R0:W5:Y:S01]  /*bac0*/  @P0 LDG.E.U8 R121, desc[UR24][R124.64] ;  /* 0x000000187c790981 */ /* 0x000162000c1e1100 */
[----:B------:R-:W-:Y:S02]  /*bad0*/  PRMT R123, RZ, 0x7610, R123 ;  /* 0x00007610ff7b7816 */ /* 0x000fe4000000007b */
[----:B0-----:R-:W-:-:S06]  /*bae0*/  PRMT R124, RZ, 0x7610, R124 ;  /* 0x00007610ff7c7816 */ /* 0x001fcc000000007c */
[----:B------:R0:W3:Y:S01]  /*baf0*/  @P0 LDG.E.U8 R124, desc[UR24][R126.64] ;  /* 0x000000187e7c0981 */ /* 0x0000e2000c1e1100 */
[----:B------:R-:W-:Y:S02]  /*bb00*/  @P0 IMAD.MOV.U32 R128, RZ, RZ, R184 ;  /* 0x000000ffff800224 */ /* 0x000fe400078e00b8 */
[----:B------:R-:W-:Y:S02]  /*bb10*/  @P0 IMAD.MOV.U32 R129, RZ, RZ, R183 ;  /* 0x000000ffff810224 */ /* 0x000fe400078e00b7 */
[----:B0-----:R-:W-:Y:S02]  /*bb20*/  @P0 IMAD.MOV.U32 R126, RZ, RZ, R180 ;  /* 0x000000ffff7e0224 */ /* 0x001fe400078e00b4 */
[----:B------:R-:W-:-:S05]  /*bb30*/  @P0 IMAD.MOV.U32 R127, RZ, RZ, R179 ;  /* 0x000000ffff7f0224 */ /* 0x000fca00078e00b3 */
[----:B------:R0:W3:Y:S01]  /*bb40*/  @P0 LDG.E.U8 R123, desc[UR24][R126.64] ;  /* 0x000000187e7b0981 */ /* 0x0000e2000c1e1100 */
[----:B------:R-:W-:Y:S02]  /*bb50*/  PRMT R125, RZ, 0x7610, R125 ;  /* 0x00007610ff7d7816 */ /* 0x000fe4000000007d */
[----:B0-----:R-:W-:Y:S01]  /*bb60*/  PRMT R126, RZ, 0x7610, R126 ;  /* 0x00007610ff7e7816 */ /* 0x001fe2000000007e */
[----:B------:R-:W-:-:S05]  /*bb70*/  IMAD R211, R211, UR9, RZ ;  /* 0x00000009d3d37c24 */ /* 0x000fca000f8e02ff */
[----:B------:R0:W3:Y:S01]  /*bb80*/  @P0 LDG.E.U8 R126, desc[UR24][R128.64] ;  /* 0x00000018807e0981 */ /* 0x0000e2000c1e1100 */
[----:B------:R-:W-:Y:S02]  /*bb90*/  @P0 IMAD.MOV.U32 R130, RZ, RZ, R192 ;  /* 0x000000ffff820224 */ /* 0x000fe400078e00c0 */
[----:B------:R-:W-:Y:S02]  /*bba0*/  @P0 IMAD.MOV.U32 R131, RZ, RZ, R191 ;  /* 0x000000ffff830224 */ /* 0x000fe400078e00bf */
[----:B0-----:R-:W-:Y:S02]  /*bbb0*/  @P0 IMAD.MOV.U32 R128, RZ, RZ, R188 ;  /* 0x000000ffff800224 */ /* 0x001fe400078e00bc */
[----:B------:R-:W-:Y:S01]  /*bbc0*/  @P0 IMAD.MOV.U32 R129, RZ, RZ, R187 ;  /* 0x000000ffff810224 */ /* 0x000fe200078e00bb */
[----:B------:R-:W-:-:S04]  /*bbd0*/  IADD3 R212, P2, PT, R211, R84, RZ ;  /* 0x00000054d3d47210 */ /* 0x000fc80007f5e0ff */
[----:B------:R0:W3:Y:S01]  /*bbe0*/  @P0 LDG.E.U8 R125, desc[UR24][R128.64] ;  /* 0x00000018807d0981 */ /* 0x0000e2000c1e1100 */
[----:B------:R-:W-:Y:S01]  /*bbf0*/  IMAD R215, R215, UR9, RZ ;  /* 0x00000009d7d77c24 */ /* 0x000fe2000f8e02ff */
[----:B------:R-:W-:Y:S02]  /*bc00*/  PRMT R127, RZ, 0x7610, R127 ;  /* 0x00007610ff7f7816 */ /* 0x000fe4000000007f */
[----:B0-----:R-:W-:Y:S01]  /*bc10*/  PRMT R128, RZ, 0x7610, R128 ;  /* 0x00007610ff807816 */ /* 0x001fe20000000080 */
[----:B------:R-:W-:Y:S01]  /*bc20*/  IMAD R219, R219, UR9, RZ ;  /* 0x00000009dbdb7c24 */ /* 0x000fe2000f8e02ff */
[-C--:B------:R-:W-:Y:S02]  /*bc30*/  LEA.HI.X.SX32 R211, R211, R81.reuse, 0x1, P2 ;  /* 0x00000051d3d37211 */ /* 0x080fe400010f0eff */
[-C--:B------:R-:W-:Y:S02]  /*bc40*/  IADD3 R216, P2, PT, R215, R84.reuse, RZ ;  /* 0x00000054d7d87210 */ /* 0x080fe40007f5e0ff */
[----:B------:R0:W4:Y:S01]  /*bc50*/  @P0 LDG.E.U8 R128, desc[UR24][R130.64] ;  /* 0x0000001882800981 */ /* 0x000122000c1e1100 */
[----:B------:R-:W-:Y:S01]  /*bc60*/  IMAD R223, R223, UR9, RZ ;  /* 0x00000009dfdf7c24 */ /* 0x000fe2000f8e02ff */
[----:B------:R-:W-:Y:S01]  /*bc70*/  LEA.HI.X.SX32 R215, R215, R81, 0x1, P2 ;  /* 0x00000051d7d77211 */ /* 0x000fe200010f0eff */
[----:B------:R-:W-:Y:S01]  /*bc80*/  @P0 IMAD.MOV.U32 R132, RZ, RZ, R200 ;  /* 0x000000ffff840224 */ /* 0x000fe200078e00c8 */
[----:B------:R-:W-:Y:S01]  /*bc90*/  IADD3 R220, P2, PT, R219, R84, RZ ;  /* 0x00000054dbdc7210 */ /* 0x000fe20007f5e0ff */
[----:B0-----:R-:W-:-:S02]  /*bca0*/  @P0 IMAD.MOV.U32 R130, RZ, RZ, R196 ;  /* 0x000000ffff820224 */ /* 0x001fc400078e00c4 */
[----:B------:R-:W-:Y:S02]  /*bcb0*/  @P0 IMAD.MOV.U32 R131, RZ, RZ, R195 ;  /* 0x000000ffff830224 */ /* 0x000fe400078e00c3 */
[----:B------:R-:W-:-:S03]  /*bcc0*/  @P0 IMAD.MOV.U32 R133, RZ, RZ, R199 ;  /* 0x000000ffff850224 */ /* 0x000fc600078e00c7 */
[----:B------:R0:W4:Y:S01]  /*bcd0*/  @P0 LDG.E.U8 R127, desc[UR24][R130.64] ;  /* 0x00000018827f0981 */ /* 0x000122000c1e1100 */
[----:B------:R-:W-:Y:S01]  /*bce0*/  LEA.HI.X.SX32 R219, R219, R81, 0x1, P2 ;  /* 0x00000051dbdb7211 */ /* 0x000fe200010f0eff */
[----:B------:R-:W-:Y:S01]  /*bcf0*/  IMAD R227, R227, UR9, RZ ;  /* 0x00000009e3e37c24 */ /* 0x000fe2000f8e02ff */
[----:B------:R-:W-:Y:S02]  /*bd00*/  IADD3 R224, P2, PT, R223, R84, RZ ;  /* 0x00000054dfe07210 */ /* 0x000fe40007f5e0ff */
[----:B0-----:R-:W-:Y:S02]  /*bd10*/  PRMT R130, RZ, 0x7610, R130 ;  /* 0x00007610ff827816 */ /* 0x001fe40000000082 */
[----:B------:R-:W-:-:S04]  /*bd20*/  PRMT R129, RZ, 0x7610, R129 ;  /* 0x00007610ff817816 */ /* 0x000fc80000000081 */
[----:B------:R0:W4:Y:S01]  /*bd30*/  @P0 LDG.E.U8 R130, desc[UR24][R132.64] ;  /* 0x0000001884820981 */ /* 0x000122000c1e1100 */
[-C--:B------:R-:W-:Y:S01]  /*bd40*/  LEA.HI.X.SX32 R223, R223, R81.reuse, 0x1, P2 ;  /* 0x00000051dfdf7211 */ /* 0x080fe200010f0eff */
[----:B------:R-:W-:Y:S01]  /*bd50*/  IMAD R231, R231, UR9, RZ ;  /* 0x00000009e7e77c24 */ /* 0x000fe2000f8e02ff */
[C---:B------:R-:W-:Y:S02]  /*bd60*/  IADD3 R228, P2, PT, R227.reuse, R84, RZ ;  /* 0x00000054e3e47210 */ /* 0x040fe40007f5e0ff */
[----:B------:R-:W-:Y:S01]  /*bd70*/  PRMT R113, RZ, 0x7610, R113 ;  /* 0x00007610ff717816 */ /* 0x000fe20000000071 */
[----:B0-----:R-:W-:Y:S02]  /*bd80*/  @P0 IMAD.MOV.U32 R132, RZ, RZ, R204 ;  /* 0x000000ffff840224 */ /* 0x001fe400078e00cc */
[----:B------:R-:W-:Y:S01]  /*bd90*/  @P0 IMAD.MOV.U32 R133, RZ, RZ, R203 ;  /* 0x000000ffff850224 */ /* 0x000fe200078e00cb */
[----:B------:R-:W-:Y:S01]  /*bda0*/  LEA.HI.X.SX32 R227, R227, R81, 0x1, P2 ;  /* 0x00000051e3e37211 */ /* 0x000fe200010f0eff */
[----:B------:R-:W-:-:S03]  /*bdb0*/  IMAD R235, R235, UR9, RZ ;  /* 0x00000009ebeb7c24 */ /* 0x000fc6000f8e02ff */
[----:B------:R0:W4:Y:S01]  /*bdc0*/  @P0 LDG.E.U8 R129, desc[UR24][R132.64] ;  /* 0x0000001884810981 */ /* 0x000122000c1e1100 */
[-C--:B------:R-:W-:Y:S01]  /*bdd0*/  IADD3 R232, P2, PT, R231, R84.reuse, RZ ;  /* 0x00000054e7e87210 */ /* 0x080fe20007f5e0ff */
[----:B------:R-:W-:Y:S02]  /*bde0*/  IMAD R239, R239, UR9, RZ ;  /* 0x00000009efef7c24 */ /* 0x000fe4000f8e02ff */
[----:B0-----:R-:W-:Y:S02]  /*bdf0*/  @P0 IMAD.MOV.U32 R132, RZ, RZ, R212 ;  /* 0x000000ffff840224 */ /* 0x001fe400078e00d4 */
[----:B------:R-:W-:Y:S01]  /*be00*/  @P0 IMAD.MOV.U32 R133, RZ, RZ, R211 ;  /* 0x000000ffff850224 */ /* 0x000fe200078e00d3 */
[-C--:B------:R-:W-:Y:S02]  /*be10*/  LEA.HI.X.SX32 R231, R231, R81.reuse, 0x1, P2 ;  /* 0x00000051e7e77211 */ /* 0x080fe400010f0eff */
[CC--:B------:R-:W-:Y:S02]  /*be20*/  IADD3 R236, P2, PT, R235.reuse, R84.reuse, RZ ;  /* 0x00000054ebec7210 */ /* 0x0c0fe40007f5e0ff */
[----:B------:R0:W4:Y:S02]  /*be30*/  @P0 LDG.E.U8 R113, desc[UR24][R132.64] ;  /* 0x0000001884710981 */ /* 0x000124000c1e1100 */
[----:B------:R-:W-:Y:S01]  /*be40*/  LEA.HI.X.SX32 R235, R235, R81, 0x1, P2 ;  /* 0x00000051ebeb7211 */ /* 0x000fe200010f0eff */
[----:B------:R-:W-:Y:S01]  /*be50*/  IMAD R243, R243, UR9, RZ ;  /* 0x00000009f3f37c24 */ /* 0x000fe2000f8e02ff */
[----:B------:R-:W-:Y:S01]  /*be60*/  IADD3 R240, P2, PT, R239, R84, RZ ;  /* 0x00000054eff07210 */ /* 0x000fe20007f5e0ff */
[----:B--2---:R1:W-:Y:S01]  /*be70*/  STS.U8 [R93+UR11+0x980], R94 ;  /* 0x0009805e5d007988 */ /* 0x0043e2000800000b */
[----:B------:R-:W-:-:S03]  /*be80*/  PRMT R112, RZ, 0x7610, R112 ;  /* 0x00007610ff707816 */ /* 0x000fc60000000070 */
[----:B------:R2:W-:Y:S01]  /*be90*/  STS.U8 [R93+UR11+0xa80], R95 ;  /* 0x000a805f5d007988 */ /* 0x0005e2000800000b */
[----:B------:R-:W-:Y:S02]  /*bea0*/  LEA.HI.X.SX32 R239, R239, R81, 0x1, P2 ;  /* 0x00000051efef7211 */ /* 0x000fe400010f0eff */
[----:B------:R-:W-:Y:S01]  /*beb0*/  IADD3 R244, P2, PT, R243, R84, RZ ;  /* 0x00000054f3f47210 */ /* 0x000fe20007f5e0ff */
[----:B-1----:R-:W-:Y:S02]  /*bec0*/  @P0 IMAD.MOV.U32 R94, RZ, RZ, R224 ;  /* 0x000000ffff5e0224 */ /* 0x002fe400078e00e0 */
[----:B--2---:R-:W-:Y:S01]  /*bed0*/  @P0 IMAD.MOV.U32 R95, RZ, RZ, R223 ;  /* 0x000000ffff5f0224 */ /* 0x004fe200078e00df */
[----:B------:R1:W-:Y:S01]  /*bee0*/  STS.U8 [R93+UR11+0x780], R110 ;  /* 0x0007806e5d007988 */ /* 0x0003e2000800000b */
[----:B------:R-:W-:-:S03]  /*bef0*/  IMAD R247, R247, UR9, RZ ;  /* 0x00000009f7f77c24 */ /* 0x000fc6000f8e02ff */
[----:B------:R2:W-:Y:S01]  /*bf00*/  STS.U8 [R93+UR11+0xc80], R92 ;  /* 0x000c805c5d007988 */ /* 0x0005e2000800000b */
[----:B0-----:R-:W-:Y:S01]  /*bf10*/  @P0 IMAD.MOV.U32 R132, RZ, RZ, R216 ;  /* 0x000000ffff840224 */ /* 0x001fe200078e00d8 */
[----:B------:R-:W-:Y:S02]  /*bf20*/  LEA.HI.X.SX32 R243, R243, R81, 0x1, P2 ;  /* 0x00000051f3f37211 */ /* 0x000fe400010f0eff */
[----:B------:R0:W-:Y:S01]  /*bf30*/  STS.U8 [R93+UR11+0x580], R114 ;  /* 0x000580725d007988 */ /* 0x0001e2000800000b */
[----:B-1----:R-:W-:-:S03]  /*bf40*/  PRMT R110, RZ, 0x7610, R110 ;  /* 0x00007610ff6e7816 */ /* 0x002fc6000000006e */
[----:B------:R1:W5:Y:S01]  /*bf50*/  @P0 LDG.E.U8 R112, desc[UR24][R94.64] ;  /* 0x000000185e700981 */ /* 0x000362000c1e1100 */
[----:B--2---:R-:W-:-:S03]  /*bf60*/  PRMT R92, RZ, 0x7610, R92 ;  /* 0x00007610ff5c7816 */ /* 0x004fc6000000005c */
[----:B------:R2:W-:Y:S01]  /*bf70*/  STS.U8 [R93+UR11+0xf80], R87 ;  /* 0x000f80575d007988 */ /* 0x0005e2000800000b */
[----:B------:R-:W-:Y:S01]  /*bf80*/  @P0 IMAD.MOV.U32 R133, RZ, RZ, R215 ;  /* 0x000000ffff850224 */ /* 0x000fe200078e00d7 */
[----:B0-----:R-:W-:Y:S02]  /*bf90*/  PRMT R114, RZ, 0x7610, R114 ;  /* 0x00007610ff727816 */ /* 0x001fe40000000072 */
[----:B------:R0:W-:Y:S01]  /*bfa0*/  STS.U8 [R93+UR11+0x1280], R86 ;  /* 0x001280565d007988 */ /* 0x0001e2000800000b */
[----:B-1----:R-:W-:Y:S02]  /*bfb0*/  @P0 IMAD.MOV.U32 R94, RZ, RZ, R228 ;  /* 0x000000ffff5e0224 */ /* 0x002fe400078e00e4 */
[----:B------:R-:W-:Y:S01]  /*bfc0*/  @P0 IMAD.MOV.U32 R95, RZ, RZ, R227 ;  /* 0x000000ffff5f0224 */ /* 0x000fe200078e00e3 */
[----:B------:R1:W-:Y:S01]  /*bfd0*/  STS.U8 [R93+UR11+0x1180], R85 ;  /* 0x001180555d007988 */ /* 0x0003e2000800000b */
[----:B--2---:R-:W-:Y:S01]  /*bfe0*/  @P0 IMAD.MOV.U32 R87, RZ, RZ, R239 ;  /* 0x000000ffff570224 */ /* 0x004fe200078e00ef */
[----:B------:R-:W-:Y:S01]  /*bff0*/  IADD3 R248, P2, PT, R247, R84, RZ ;  /* 0x00000054f7f87210 */ /* 0x000fe20007f5e0ff */
[----:B------:R-:W-:Y:S01]  /*c000*/  IMAD R251, R251, UR9, RZ ;  /* 0x00000009fbfb7c24 */ /* 0x000fe2000f8e02ff */
[----:B------:R2:W-:Y:S01]  /*c010*/  STS.U8 [R93+UR11+0x880], R111 ;  /* 0x0008806f5d007988 */ /* 0x0005e2000800000b */
[----:B0-----:R-:W-:-:S03]  /*c020*/  @P0 IMAD.MOV.U32 R86, RZ, RZ, R240 ;  /* 0x000000ffff560224 */ /* 0x001fc600078e00f0 */
[----:B------:R0:W5:Y:S01]  /*c030*/  @P0 LDG.E.U8 R110, desc[UR24][R94.64] ;  /* 0x000000185e6e0981 */ /* 0x000162000c1e1100 */
[----:B-1----:R-:W-:-:S03]  /*c040*/  PRMT R85, RZ, 0x7610, R85 ;  /* 0x00007610ff557816 */ /* 0x002fc60000000055 */
[----:B------:R1:W5:Y:S01]  /*c050*/  @P0 LDG.E.U8 R92, desc[UR24][R86.64] ;  /* 0x00000018565c0981 */ /* 0x000362000c1e1100 */
[----:B--2---:R-:W-:-:S03]  /*c060*/  PRMT R111, RZ, 0x7610, R111 ;  /* 0x00007610ff6f7816 */ /* 0x004fc6000000006f */
[----:B------:R2:W5:Y:S01]  /*c070*/  @P0 LDG.E.U8 R114, desc[UR24][R132.64] ;  /* 0x0000001884720981 */ /* 0x000562000c1e1100 */
[----:B0-----:R-:W-:-:S03]  /*c080*/  PRMT R94, RZ, 0x7610, R94 ;  /* 0x00007610ff5e7816 */ /* 0x001fc6000000005e */
[----:B------:R0:W-:Y:S01]  /*c090*/  STS.U8 [R93+UR11+0xd80], R89 ;  /* 0x000d80595d007988 */ /* 0x0001e2000800000b */
[----:B-1----:R-:W-:-:S03]  /*c0a0*/  @P0 IMAD.MOV.U32 R86, RZ, RZ, R244 ;  /* 0x000000ffff560224 */ /* 0x002fc600078e00f4 */
[----:B------:R1:W-:Y:S01]  /*c0b0*/  STS.U8 [R93+UR11+0x1080], R88 ;  /* 0x001080585d007988 */ /* 0x0003e2000800000b */
[----:B------:R-:W-:Y:S01]  /*c0c0*/  @P0 IMAD.MOV.U32 R87, RZ, RZ, R243 ;  /* 0x000000ffff570224 */ /* 0x000fe200078e00f3 */
[----:B------:R-:W-:Y:S01]  /*c0d0*/  LEA.HI.X.SX32 R247, R247, R81, 0x1, P2 ;  /* 0x00000051f7f77211 */ /* 0x000fe200010f0eff */
[----:B--2---:R-:W-:Y:S02]  /*c0e0*/  @P0 IMAD.MOV.U32 R132, RZ, RZ, R220 ;  /* 0x000000ffff840224 */ /* 0x004fe400078e00dc */
[----:B------:R-:W-:Y:S01]  /*c0f0*/  @P0 IMAD.MOV.U32 R133, RZ, RZ, R219 ;  /* 0x000000ffff850224 */ /* 0x000fe200078e00db */
[----:B------:R2:W-:Y:S01]  /*c100*/  STS.U8 [R93+UR11+0x3f80], R252 ;  /* 0x003f80fc5d007988 */ /* 0x0005e2000800000b */
[----:B0-----:R-:W-:Y:S02]  /*c110*/  @P0 IMAD.MOV.U32 R89, RZ, RZ, R235 ;  /* 0x000000ffff590224 */ /* 0x001fe400078e00eb */
[----:B-1----:R-:W-:Y:S01]  /*c120*/  @P0 IMAD.MOV.U32 R88, RZ, RZ, R236 ;  /* 0x000000ffff580224 */ /* 0x002fe200078e00ec */
[----:B------:R0:W5:Y:S04]  /*c130*/  @P0 LDG.E.U8 R85, desc[UR24][R86.64] ;  /* 0x0000001856550981 */ /* 0x000168000c1e1100 */
[----:B------:R-:W5:Y:S01]  /*c140*/  @P0 LDG.E.U8 R111, desc[UR24][R132.64] ;  /* 0x00000018846f0981 */ /* 0x000f62000c1e1100 */
[----:B--2---:R-:W-:-:S03]  /*c150*/  IADD3 R252, P2, PT, R251, R84, RZ ;  /* 0x00000054fbfc7210 */ /* 0x004fc60007f5e0ff */
[----:B------:R1:W2:Y:S01]  /*c160*/  @P0 LDG.E.U8 R94, desc[UR24][R88.64] ;  /* 0x00000018585e0981 */ /* 0x0002a2000c1e1100 */
[----:B0-----:R-:W-:Y:S02]  /*c170*/  PRMT R87, RZ, 0x7610, R87 ;  /* 0x00007610ff577816 */ /* 0x001fe40000000057 */
[----:B------:R-:W-:Y:S01]  /*c180*/  LEA.HI.X.SX32 R251, R251, R81, 0x1, P2 ;  /* 0x00000051fbfb7211 */ /* 0x000fe200010f0eff */
[----:B-1----:R-:W-:Y:S02]  /*c190*/  @P0 IMAD.MOV.U32 R88, RZ, RZ, R248 ;  /* 0x000000ffff580224 */ /* 0x002fe400078e00f8 */
[----:B------:R-:W-:Y:S01]  /*c1a0*/  @P0 IMAD.MOV.U32 R89, RZ, RZ, R247 ;  /* 0x000000ffff590224 */ /* 0x000fe200078e00f7 */
[----:B------:R-:W-:Y:S01]  /*c1b0*/  PRMT R86, RZ, 0x7610, R86 ;  /* 0x00007610ff567816 */ /* 0x000fe20000000056 */
[----:B------:R0:W-:Y:S01]  /*c1c0*/  STS.U8 [R93+UR11+0xb80], R91 ;  /* 0x000b805b5d007988 */ /* 0x0001e2000800000b */
[----:B------:R-:W-:-:S03]  /*c1d0*/  PRMT R95, RZ, 0x7610, R95 ;  /* 0x00007610ff5f7816 */ /* 0x000fc6000000005f */
[----:B------:R1:W2:Y:S04]  /*c1e0*/  @P0 LDG.E.U8 R87, desc[UR24][R88.64] ;  /* 0x0000001858570981 */ /* 0x0002a8000c1e1100 */
[----:B------:R1:W-:Y:S01]  /*c1f0*/  STS.U8 [R93+UR11+0xe80], R90 ;  /* 0x000e805a5d007988 */ /* 0x0003e2000800000b */
[----:B0-----:R-:W-:Y:S02]  /*c200*/  @P0 IMAD.MOV.U32 R91, RZ, RZ, R231 ;  /* 0x000000ffff5b0224 */ /* 0x001fe400078e00e7 */
[----:B-1----:R-:W-:Y:S02]  /*c210*/  @P0 IMAD.MOV.U32 R88, RZ, RZ, R252 ;  /* 0x000000ffff580224 */ /* 0x002fe400078e00fc */
[----:B------:R-:W-:Y:S02]  /*c220*/  @P0 IMAD.MOV.U32 R89, RZ, RZ, R251 ;  /* 0x000000ffff590224 */ /* 0x000fe400078e00fb */
[----:B------:R-:W-:-:S03]  /*c230*/  @P0 IMAD.MOV.U32 R90, RZ, RZ, R232 ;  /* 0x000000ffff5a0224 */ /* 0x000fc600078e00e8 */
[----:B------:R0:W2:Y:S04]  /*c240*/  @P0 LDG.E.U8 R86, desc[UR24][R88.64] ;  /* 0x0000001858560981 */ /* 0x0000a8000c1e1100 */
[----:B------:R1:W2:Y:S01]  /*c250*/  @P0 LDG.E.U8 R95, desc[UR24][R90.64] ;  /* 0x000000185a5f0981 */ /* 0x0002a2000c1e1100 */
[----:B0-----:R-:W-:-:S05]  /*c260*/  IMAD R88, R136, UR9, RZ ;  /* 0x0000000988587c24 */ /* 0x001fca000f8e02ff */
[----:B------:R-:W-:-:S04]  /*c270*/  IADD3 R145, P2, PT, R88, R84, RZ ;  /* 0x0000005458917210 */ /* 0x000fc80007f5e0ff */
[----:B------:R-:W-:Y:S01]  /*c280*/  LEA.HI.X.SX32 R135, R88, R81, 0x1, P2 ;  /* 0x0000005158877211 */ /* 0x000fe200010f0eff */
[----:B------:R-:W-:Y:S01]  /*c290*/  IMAD R88, R137, UR9, RZ ;  /* 0x0000000989587c24 */ /* 0x000fe2000f8e02ff */
[----:B------:R0:W-:Y:S01]  /*c2a0*/  STS.U8 [R93+UR11+0x680], R115 ;  /* 0x000680735d007988 */ /* 0x0001e2000800000b */
[----:B------:R-:W-:Y:S01]  /*c2b0*/  PRMT R89, RZ, 0x7610, R89 ;  /* 0x00007610ff597816 */ /* 0x000fe20000000059 */
[----:B-1----:R-:W-:Y:S02]  /*c2c0*/  @P0 IMAD.MOV.U32 R90, RZ, RZ, R145 ;  /* 0x000000ffff5a0224 */ /* 0x002fe400078e0091 */
[----:B------:R1:W-:Y:S01]  /*c2d0*/  STS.U8 [R93+UR11+0x480], R117 ;  /* 0x000480755d007988 */ /* 0x0003e2000800000b */
[----:B------:R-:W-:Y:S01]  /*c2e0*/  @P0 IMAD.MOV.U32 R91, RZ, RZ, R135 ;  /* 0x000000ffff5b0224 */ /* 0x000fe200078e0087 */
[----:B0-----:R-:W-:-:S04]  /*c2f0*/  IADD3 R115, P2, PT, R88, R84, RZ ;  /* 0x0000005458737210 */ /* 0x001fc80007f5e0ff */
[----:B------:R0:W2:Y:S01]  /*c300*/  @P0 LDG.E.U8 R89, desc[UR24][R90.64] ;  /* 0x000000185a590981 */ /* 0x0000a2000c1e1100 */
[----:B-1----:R-:W-:Y:S02]  /*c310*/  LEA.HI.X.SX32 R117, R88, R81, 0x1, P2 ;  /* 0x0000005158757211 */ /* 0x002fe400010f0eff */
[----:B------:R-:W-:Y:S01]  /*c320*/  PRMT R88, RZ, 0x7610, R88 ;  /* 0x00007610ff587816 */ /* 0x000fe20000000058 */
[----:B0-----:R-:W-:Y:S02]  /*c330*/  @P0 IMAD.MOV.U32 R90, RZ, RZ, R115 ;  /* 0x000000ffff5a0224 */ /* 0x001fe400078e0073 */
[----:B------:R-:W-:-:S05]  /*c340*/  @P0 IMAD.MOV.U32 R91, RZ, RZ, R117 ;  /* 0x000000ffff5b0224 */ /* 0x000fca00078e0075 */
[----:B------:R0:W2:Y:S04]  /*c350*/  @P0 LDG.E.U8 R88, desc[UR24][R90.64] ;  /* 0x000000185a580981 */ /* 0x0000a8000c1e1100 */
[----:B------:R-:W-:Y:S01]  /*c360*/  STL [R1+0xc], R145 ;  /* 0x00000c9101007387 */ /* 0x000fe20000100800 */
[----:B0-----:R-:W-:-:S03]  /*c370*/  IMAD R90, R151, UR9, RZ ;  /* 0x00000009975a7c24 */ /* 0x001fc6000f8e02ff */
[----:B------:R-:W-:Y:S04]  /*c380*/  STL [R1+0x8], R135 ;  /* 0x0000088701007387 */ /* 0x000fe80000100800 */
[----:B------:R0:W-:Y:S04]  /*c390*/  STL [R1+0x1c], R115 ;  /* 0x00001c7301007387 */ /* 0x0001e80000100800 */
[----:B------:R1:W-:Y:S01]  /*c3a0*/  STL [R1+0x18], R117 ;  /* 0x0000187501007387 */ /* 0x0003e20000100800 */
[----:B0-----:R-:W-:-:S04]  /*c3b0*/  IADD3 R115, P2, PT, R90, R84, RZ ;  /* 0x000000545a737210 */ /* 0x001fc80007f5e0ff */
[----:B-1----:R-:W-:Y:S01]  /*c3c0*/  LEA.HI.X.SX32 R117, R90, R81, 0x1, P2 ;  /* 0x000000515a757211 */ /* 0x002fe200010f0eff */
[----:B------:R-:W-:Y:S01]  /*c3d0*/  IMAD R90, R154, UR9, RZ ;  /* 0x000000099a5a7c24 */ /* 0x000fe2000f8e02ff */
[----:B------:R0:W-:Y:S04]  /*c3e0*/  STS.U8 [R93+UR11+0x380], R118 ;  /* 0x000380765d007988 */ /* 0x0001e8000800000b */
[----:B------:R1:W-:Y:S01]  /*c3f0*/  STL [R1+0x2c], R115 ;  /* 0x00002c7301007387 */ /* 0x0003e20000100800 */
[----:B0-----:R-:W-:-:S03]  /*c400*/  @P0 IMAD.MOV.U32 R118, RZ, RZ, R115 ;  /* 0x000000ffff760224 */ /* 0x001fc600078e0073 */
[----:B------:R0:W-:Y:S01]  /*c410*/  STS.U8 [R93+UR11+0x1480], R119 ;  /* 0x001480775d007988 */ /* 0x0001e2000800000b */
[----:B-1----:R-:W-:-:S03]  /*c420*/  IADD3 R115, P2, PT, R90, R84, RZ ;  /* 0x000000545a737210 */ /* 0x002fc60007f5e0ff */
[----:B------:R1:W-:Y:S04]  /*c430*/  STL [R1+0x28], R117 ;  /* 0x0000287501007387 */ /* 0x0003e80000100800 */
[----:B---3--:R3:W-:Y:S01]  /*c440*/  STS.U8 [R93+UR11+0x1f80], R116 ;  /* 0x001f80745d007988 */ /* 0x0087e2000800000b */
[----:B0-----:R-:W-:Y:S01]  /*c450*/  @P0 IMAD.MOV.U32 R119, RZ, RZ, R117 ;  /* 0x000000ffff770224 */ /* 0x001fe200078e0075 */
[----:B-1----:R-:W-:Y:S02]  /*c460*/  LEA.HI.X.SX32 R117, R90, R81, 0x1, P2 ;  /* 0x000000515a757211 */ /* 0x002fe400010f0eff */
[----:B------:R-:W-:Y:S01]  /*c470*/  PRMT R90, RZ, 0x7610, R90 ;  /* 0x00007610ff5a7816 */ /* 0x000fe2000000005a */
[----:B---3--:R-:W-:Y:S01]  /*c480*/  @P0 IMAD.MOV.U32 R116, RZ, RZ, R115 ;  /* 0x000000ffff740224 */ /* 0x008fe200078e0073 */
[----:B------:R-:W-:-:S04]  /*c490*/  PRMT R91, RZ, 0x7610, R91 ;  /* 0x00007610ff5b7816 */ /* 0x000fc8000000005b */
[----:B------:R-:W3:Y:S04]  /*c4a0*/  @P0 LDG.E.U8 R90, desc[UR24][R116.64] ;  /* 0x00000018745a0981 */ /* 0x000ee8000c1e1100 */
[----:B------:R0:W3:Y:S04]  /*c4b0*/  @P0 LDG.E.U8 R91, desc[UR24][R118.64] ;  /* 0x00000018765b0981 */ /* 0x0000e8000c1e1100 */
[----:B------:R-:W-:Y:S04]  /*c4c0*/  STL [R1+0x3c], R115 ;  /* 0x00003c7301007387 */ /* 0x000fe80000100800 */
[----:B------:R-:W-:Y:S04]  /*c4d0*/  STL [R1+0x38], R117 ;  /* 0x0000387501007387 */ /* 0x000fe80000100800 */
[----:B----4-:R1:W-:Y:S02]  /*c4e0*/  STS.U8 [R93+UR11+0x2080], R113 ;  /* 0x002080715d007988 */ /* 0x0103e4000800000b */
[----:B-1----:R-:W-:-:S05]  /*c4f0*/  IMAD R113, R155, UR9, RZ ;  /* 0x000000099b717c24 */ /* 0x002fca000f8e02ff */
[----:B------:R-:W-:-:S04]  /*c500*/  IADD3 R115, P2, PT, R113, R84, RZ ;  /* 0x0000005471737210 */ /* 0x000fc80007f5e0ff */
[----:B0-----:R-:W-:Y:S01]  /*c510*/  LEA.HI.X.SX32 R118, R113, R81, 0x1, P2 ;  /* 0x0000005171767211 */ /* 0x001fe200010f0eff */
[----:B------:R-:W-:-:S05]  /*c520*/  IMAD R113, R159, UR9, RZ ;  /* 0x000000099f717c24 */ /* 0x000fca000f8e02ff */
[----:B------:R-:W-:-:S04]  /*c530*/  IADD3 R116, P2, PT, R113, R84, RZ ;  /* 0x0000005471747210 */ /* 0x000fc80007f5e0ff */
[----:B------:R-:W-:Y:S01]  /*c540*/  LEA.HI.X.SX32 R117, R113, R81, 0x1, P2 ;  /* 0x0000005171757211 */ /* 0x000fe200010f0eff */
[----:B-----5:R0:W-:Y:S04]  /*c550*/  STS.U8 [R93+UR11+0x2380], R112 ;  /* 0x002380705d007988 */ /* 0x0201e8000800000b */
[----:B------:R-:W-:Y:S01]  /*c560*/  @P0 IMAD.MOV.U32 R113, RZ, RZ, R117 ;  /* 0x000000ffff710224 */ /* 0x000fe200078e0075 */
[----:B------:R-:W-:Y:S01]  /*c570*/  STL [R1+0x4c], R115 ;  /* 0x00004c7301007387 */ /* 0x000fe20000100800 */
[----:B0-----:R-:W-:-:S03]  /*c580*/  @P0 IMAD.MOV.U32 R112, RZ, RZ, R116 ;  /* 0x000000ffff700224 */ /* 0x001fc600078e0074 */
[----:B------:R0:W-:Y:S02]  /*c590*/  STS.U8 [R93+UR11+0x2480], R110 ;  /* 0x0024806e5d007988 */ /* 0x0001e4000800000b */
[----:B0-----:R-:W-:Y:S02]  /*c5a0*/  PRMT R110, RZ, 0x7610, R110 ;  /* 0x00007610ff6e7816 */ /* 0x001fe4000000006e */
[----:B------:R0:W-:Y:S04]  /*c5b0*/  STS.U8 [R93+UR11+0x2180], R114 ;  /* 0x002180725d007988 */ /* 0x0001e8000800000b */
[----:B------:R1:W4:Y:S01]  /*c5c0*/  @P0 LDG.E.U8 R110, desc[UR24][R112.64] ;  /* 0x00000018706e0981 */ /* 0x000322000c1e1100 */
[----:B0-----:R-:W-:Y:S02]  /*c5d0*/  @P0 IMAD.MOV.U32 R114, RZ, RZ, R115 ;  /* 0x000000ffff720224 */ /* 0x001fe400078e0073 */
[----:B------:R-:W-:-:S02]  /*c5e0*/  @P0 IMAD.MOV.U32 R115, RZ, RZ, R118 ;  /* 0x000000ffff730224 */ /* 0x000fc400078e0076 */
[----:B-1----:R-:W-:Y:S01]  /*c5f0*/  IMAD R112, R161, UR9, RZ ;  /* 0x00000009a1707c24 */ /* 0x002fe2000f8e02ff */
[----:B------:R0:W-:Y:S02]  /*c600*/  STS.U8 [R93+UR11+0x2280], R111 ;  /* 0x0022806f5d007988 */ /* 0x0001e4000800000b */
[----:B0-----:R-:W-:Y:S02]  /*c610*/  PRMT R111, RZ, 0x7610, R111 ;  /* 0x00007610ff6f7816 */ /* 0x001fe4000000006f */
[----:B--2---:R0:W-:Y:S04]  /*c620*/  STS.U8 [R93+UR11+0x2680], R94 ;  /* 0x0026805e5d007988 */ /* 0x0041e8000800000b */
[----:B------:R1:W2:Y:S04]  /*c630*/  @P0 LDG.E.U8 R111, desc[UR24][R114.64] ;  /* 0x00000018726f0981 */ /* 0x0002a8000c1e1100 */
[----:B------:R-:W-:Y:S01]  /*c640*/  STL [R1+0x48], R118 ;  /* 0x0000487601007387 */ /* 0x000fe20000100800 */
[----:B0-----:R-:W-:Y:S01]  /*c650*/  IMAD R94, R163, UR9, RZ ;  /* 0x00000009a35e7c24 */ /* 0x001fe2000f8e02ff */
[----:B-1----:R-:W-:-:S02]  /*c660*/  IADD3 R114, P2, PT, R112, R84, RZ ;  /* 0x0000005470727210 */ /* 0x002fc40007f5e0ff */
[----:B------:R-:W-:Y:S02]  /*c670*/  STL [R1+0x5c], R116 ;  /* 0x00005c7401007387 */ /* 0x000fe40000100800 */
[----:B------:R-:W-:Y:S02]  /*c680*/  LEA.HI.X.SX32 R115, R112, R81, 0x1, P2 ;  /* 0x0000005170737211 */ /* 0x000fe400010f0eff */
[----:B------:R-:W-:Y:S01]  /*c690*/  STL [R1+0x58], R117 ;  /* 0x0000587501007387 */ /* 0x000fe20000100800 */
[----:B------:R-:W-:-:S03]  /*c6a0*/  @P0 IMAD.MOV.U32 R112, RZ, RZ, R114 ;  /* 0x000000ffff700224 */ /* 0x000fc600078e0072 */
[----:B------:R0:W-:Y:S01]  /*c6b0*/  STL [R1+0x6c], R114 ;  /* 0x00006c7201007387 */ /* 0x0001e20000100800 */
[----:B------:R-:W-:-:S03]  /*c6c0*/  @P0 IMAD.MOV.U32 R113, RZ, RZ, R115 ;  /* 0x000000ffff710224 */ /* 0x000fc600078e0073 */
[----:B------:R1:W-:Y:S04]  /*c6d0*/  STS.U8 [R93+UR11+0x2880], R85 ;  /* 0x002880555d007988 */ /* 0x0003e8000800000b */
[----:B------:R5:W-:Y:S01]  /*c6e0*/  STS.U8 [R93+UR11+0x2580], R95 ;  /* 0x0025805f5d007988 */ /* 0x000be2000800000b */
[----:B0-----:R-:W-:-:S03]  /*c6f0*/  IADD3 R114, P2, PT, R94, R84, RZ ;  /* 0x000000545e727210 */ /* 0x001fc60007f5e0ff */
[----:B------:R0:W-:Y:S01]  /*c700*/  STL [R1+0x68], R115 ;  /* 0x0000687301007387 */ /* 0x0001e20000100800 */
[----:B-1----:R-:W-:Y:S01]  /*c710*/  IMAD R85, R165, UR9, RZ ;  /* 0x00000009a5557c24 */ /* 0x002fe2000f8e02ff */
[----:B-----5:R-:W-:Y:S02]  /*c720*/  PRMT R95, RZ, 0x7610, R95 ;  /* 0x00007610ff5f7816 */ /* 0x020fe4000000005f */
[----:B------:R1:W-:Y:S01]  /*c730*/  STL [R1+0x7c], R114 ;  /* 0x00007c7201007387 */ /* 0x0003e20000100800 */
[----:B0-----:R-:W-:-:S03]  /*c740*/  LEA.HI.X.SX32 R115, R94, R81, 0x1, P2 ;  /* 0x000000515e737211 */ /* 0x001fc600010f0eff */
[----:B------:R0:W5:Y:S01]  /*c750*/  @P0 LDG.E.U8 R95, desc[UR24][R112.64] ;  /* 0x00000018705f0981 */ /* 0x000162000c1e1100 */
[----:B------:R-:W-:-:S03]  /*c760*/  PRMT R94, RZ, 0x7610, R94 ;  /* 0x00007610ff5e7816 */ /* 0x000fc6000000005e */
[----:B------:R1:W-:Y:S01]  /*c770*/  STL [R1+0x78], R115 ;  /* 0x0000787301007387 */ /* 0x0003e20000100800 */
[----:B0-----:R-:W-:Y:S01]  /*c780*/  @P0 IMAD.MOV.U32 R112, RZ, RZ, R114 ;  /* 0x000000ffff700224 */ /* 0x001fe200078e0072 */
[----:B-1----:R-:W-:Y:S01]  /*c790*/  IADD3 R114, P2, PT, R85, R84, RZ ;  /* 0x0000005455727210 */ /* 0x002fe20007f5e0ff */
[----:B------:R-:W-:-:S03]  /*c7a0*/  @P0 IMAD.MOV.U32 R113, RZ, RZ, R115 ;  /* 0x000000ffff710224 */ /* 0x000fc600078e0073 */
[----:B------:R-:W-:Y:S01]  /*c7b0*/  LEA.HI.X.SX32 R115, R85, R81, 0x1, P2 ;  /* 0x0000005155737211 */ /* 0x000fe200010f0eff */
[----:B------:R-:W-:Y:S01]  /*c7c0*/  IMAD R85, R167, UR9, RZ ;  /* 0x00000009a7557c24 */ /* 0x000fe2000f8e02ff */
[----:B------:R0:W2:Y:S04]  /*c7d0*/  @P0 LDG.E.U8 R94, desc[UR24][R112.64] ;  /* 0x00000018705e0981 */ /* 0x0000a8000c1e1100 */
[----:B------:R1:W-:Y:S04]  /*c7e0*/  STS.U8 [R93+UR11+0x2780], R92 ;  /* 0x0027805c5d007988 */ /* 0x0003e8000800000b */
[----:B------:R1:W-:Y:S01]  /*c7f0*/  STS.U8 [R93+UR11+0x2980], R87 ;  /* 0x002980575d007988 */ /* 0x0003e2000800000b */
[----:B0-----:R-:W-:-:S03]  /*c800*/  IADD3 R112, P2, PT, R85, R84, RZ ;  /* 0x0000005455707210 */ /* 0x001fc60007f5e0ff */
[----:B------:R0:W-:Y:S01]  /*c810*/  STS.U8 [R93+UR11+0x2a80], R86 ;  /* 0x002a80565d007988 */ /* 0x0001e2000800000b */
[----:B-1----:R-:W-:Y:S02]  /*c820*/  PRMT R92, RZ, 0x7610, R92 ;  /* 0x00007610ff5c7816 */ /* 0x002fe4000000005c */
[----:B------:R-:W-:Y:S01]  /*c830*/  LEA.HI.X.SX32 R113, R85, R81, 0x1, P2 ;  /* 0x0000005155717211 */ /* 0x000fe200010f0eff */
[----:B------:R-:W-:Y:S02]  /*c840*/  @P0 IMAD.MOV.U32 R87, RZ, RZ, R115 ;  /* 0x000000ffff570224 */ /* 0x000fe400078e0073 */
[----:B0-----:R-:W-:Y:S01]  /*c850*/  @P0 IMAD.MOV.U32 R86, RZ, RZ, R114 ;  /* 0x000000ffff560224 */ /* 0x001fe200078e0072 */
[----:B------:R0:W-:Y:S01]  /*c860*/  STS.U8 [R93+UR11+0x2b80], R89 ;  /* 0x002b80595d007988 */ /* 0x0001e2000800000b */
[----:B------:R-:W-:-:S03]  /*c870*/  IMAD R85, R150, UR9, RZ ;  /* 0x0000000996557c24 */ /* 0x000fc6000f8e02ff */
[----:B------:R1:W2:Y:S04]  /*c880*/  @P0 LDG.E.U8 R92, desc[UR24][R86.64] ;  /* 0x00000018565c0981 */ /* 0x0002a8000c1e1100 */
[----:B------:R1:W-:Y:S01]  /*c890*/  STS.U8 [R93+UR11+0x2c80], R88 ;  /* 0x002c80585d007988 */ /* 0x0003e2000800000b */
[----:B0-----:R-:W-:Y:S01]  /*c8a0*/  @P0 IMAD.MOV.U32 R89, RZ, RZ, R113 ;  /* 0x000000ffff590224 */ /* 0x001fe200078e0071 */
[----:B-1----:R-:W-:Y:S01]  /*c8b0*/  PRMT R87, RZ, 0x7610, R87 ;  /* 0x00007610ff577816 */ /* 0x002fe20000000057 */
[----:B------:R-:W-:Y:S01]  /*c8c0*/  @P0 IMAD.MOV.U32 R88, RZ, RZ, R112 ;  /* 0x000000ffff580224 */ /* 0x000fe200078e0070 */
[----:B------:R-:W-:-:S04]  /*c8d0*/  PRMT R86, RZ, 0x7610, R86 ;  /* 0x00007610ff567816 */ /* 0x000fc80000000056 */
[----:B------:R0:W2:Y:S04]  /*c8e0*/  @P0 LDG.E.U8 R87, desc[UR24][R88.64] ;  /* 0x0000001858570981 */ /* 0x0000a8000c1e1100 */
[----:B------:R-:W-:Y:S01]  /*c8f0*/  STL [R1+0x8c], R114 ;  /* 0x00008c7201007387 */ /* 0x000fe20000100800 */
[----:B0-----:R-:W-:-:S03]  /*c900*/  IADD3 R88, P2, PT, R85, R84, RZ ;  /* 0x0000005455587210 */ /* 0x001fc60007f5e0ff */
[----:B------:R-:W-:Y:S01]  /*c910*/  STL [R1+0x88], R115 ;  /* 0x0000887301007387 */ /* 0x000fe20000100800 */
[----:B------:R-:W-:Y:S01]  /*c920*/  LEA.HI.X.SX32 R89, R85, R81, 0x1, P2 ;  /* 0x0000005155597211 */ /* 0x000fe200010f0eff */
[----:B------:R-:W-:Y:S02]  /*c930*/  IMAD R85, R143, UR9, RZ ;  /* 0x000000098f557c24 */ /* 0x000fe4000f8e02ff */
[----:B------:R-:W-:Y:S04]  /*c940*/  STL [R1+0x9c], R112 ;  /* 0x00009c7001007387 */ /* 0x000fe80000100800 */
[----:B------:R-:W-:Y:S04]  /*c950*/  STL [R1+0x98], R113 ;  /* 0x0000987101007387 */ /* 0x000fe80000100800 */
[----:B------:R0:W-:Y:S04]  /*c960*/  STL [R1+0xac], R88 ;  /* 0x0000ac5801007387 */ /* 0x0001e80000100800 */
[----:B------:R0:W4:Y:S04]  /*c970*/  @P0 LDG.E.U8 R86, desc[UR24][R88.64] ;  /* 0x0000001858560981 */ /* 0x000128000c1e1100 */
[----:B------:R1:W-:Y:S01]  /*c980*/  STL [R1+0xa8], R89 ;  /* 0x0000a85901007387 */ /* 0x0003e20000100800 */
[----:B0-----:R-:W-:-:S04]  /*c990*/  IADD3 R88, P2, PT, R85, R84, RZ ;  /* 0x0000005455587210 */ /* 0x001fc80007f5e0ff */
[----:B-1----:R-:W-:Y:S02]  /*c9a0*/  LEA.HI.X.SX32 R89, R85, R81, 0x1, P2 ;  /* 0x0000005155597211 */ /* 0x002fe400010f0eff */
[----:B------:R-:W-:Y:S01]  /*c9b0*/  PRMT R85, RZ, 0x7610, R85 ;  /* 0x00007610ff557816 */ /* 0x000fe20000000055 */
[----:B------:R0:W-:Y:S05]  /*c9c0*/  STL [R1+0xbc], R88 ;  /* 0x0000bc5801007387 */ /* 0x0001ea0000100800 */
[----:B------:R0:W5:Y:S04]  /*c9d0*/  @P0 LDG.E.U8 R85, desc[UR24][R88.64] ;  /* 0x0000001858550981 */ /* 0x000168000c1e1100 */
[----:B------:R1:W-:Y:S01]  /*c9e0*/  STL [R1+0xb8], R89 ;  /* 0x0000b85901007387 */ /* 0x0003e20000100800 */
[----:B0-----:R-:W-:-:S03]  /*c9f0*/  IMAD R88, R148, UR9, RZ ;  /* 0x0000000994587c24 */ /* 0x001fc6000f8e02ff */
[----:B---3--:R0:W-:Y:S02]  /*ca00*/  STS.U8 [R93+UR11+0x2e80], R90 ;  /* 0x002e805a5d007988 */ /* 0x0081e4000800000b */
[C---:B-1----:R-:W-:Y:S02]  /*ca10*/  IADD3 R89, P2, PT, R88.reuse, R84, RZ ;  /* 0x0000005458597210 */ /* 0x042fe40007f5e0ff */
[----:B------:R1:W-:Y:S02]  /*ca20*/  STS.U8 [R93+UR11+0x2d80], R91 ;  /* 0x002d805b5d007988 */ /* 0x0003e4000800000b */
[----:B0-----:R-:W-:Y:S02]  /*ca30*/  LEA.HI.X.SX32 R90, R88, R81, 0x1, P2 ;  /* 0x00000051585a7211 */ /* 0x001fe400010f0eff */
[----:B------:R-:W-:Y:S01]  /*ca40*/  STL [R1+0xcc], R89 ;  /* 0x0000cc5901007387 */ /* 0x000fe20000100800 */
[----:B------:R-:W-:-:S03]  /*ca50*/  PRMT R88, RZ, 0x7610, R88 ;  /* 0x00007610ff587816 */ /* 0x000fc60000000058 */
[----:B------:R0:W-:Y:S01]  /*ca60*/  STL [R1+0xc8], R90 ;  /* 0x0000c85a01007387 */ /* 0x0001e20000100800 */
[----:B-1----:R-:W-:Y:S02]  /*ca70*/  @P0 IMAD.MOV.U32 R91, RZ, RZ, R90 ;  /* 0x000000ffff5b0224 */ /* 0x002fe400078e005a */
[----:B0-----:R-:W-:-:S05]  /*ca80*/  @P0 IMAD.MOV.U32 R90, RZ, RZ, R89 ;  /* 0x000000ffff5a0224 */ /* 0x001fca00078e0059 */
[----:B------:R0:W3:Y:S01]  /*ca90*/  @P0 LDG.E.U8 R88, desc[UR24][R90.64] ;  /* 0x000000185a580981 */ /* 0x0000e2000c1e1100 */
[----:B------:R-:W-:-:S05]  /*caa0*/  IMAD R89, R141, UR9, RZ ;  /* 0x000000098d597c24 */ /* 0x000fca000f8e02ff */
[----:B0-----:R-:W-:-:S04]  /*cab0*/  IADD3 R90, P2, PT, R89, R84, RZ ;  /* 0x00000054595a7210 */ /* 0x001fc80007f5e0ff */
[----:B------:R-:W-:Y:S01]  /*cac0*/  LEA.HI.X.SX32 R91, R89, R81, 0x1, P2 ;  /* 0x00000051595b7211 */ /* 0x000fe200010f0eff */
[----:B------:R-:W-:Y:S01]  /*cad0*/  IMAD R89, R146, UR9, RZ ;  /* 0x0000000992597c24 */ /* 0x000fe2000f8e02ff */
[----:B------:R-:W-:Y:S04]  /*cae0*/  STL [R1+0xdc], R90 ;  /* 0x0000dc5a01007387 */ /* 0x000fe80000100800 */
[----:B------:R-:W-:Y:S04]  /*caf0*/  STL [R1+0xd8], R91 ;  /* 0x0000d85b01007387 */ /* 0x000fe80000100800 */
[----:B--2---:R0:W-:Y:S02]  /*cb00*/  STS.U8 [R93+UR11+0x3480], R87 ;  /* 0x003480575d007988 */ /* 0x0041e4000800000b */
[----:B0-----:R-:W-:-:S06]  /*cb10*/  PRMT R87, RZ, 0x7610, R87 ;  /* 0x00007610ff577816 */ /* 0x001fcc0000000057 */
[----:B------:R0:W2:Y:S02]  /*cb20*/  @P0 LDG.E.U8 R87, desc[UR24][R90.64] ;  /* 0x000000185a570981 */ /* 0x0000a4000c1e1100 */
[C---:B0-----:R-:W-:Y:S02]  /*cb30*/  IADD3 R90, P2, PT, R89.reuse, R84, RZ ;  /* 0x00000054595a7210 */ /* 0x041fe40007f5e0ff */
[----:B----4-:R0:W-:Y:S02]  /*cb40*/  STS.U8 [R93+UR11+0x3580], R86 ;  /* 0x003580565d007988 */ /* 0x0101e4000800000b */
[----:B------:R-:W-:Y:S02]  /*cb50*/  LEA.HI.X.SX32 R91, R89, R81, 0x1, P2 ;  /* 0x00000051595b7211 */ /* 0x000fe400010f0eff */
[----:B------:R-:W-:Y:S01]  /*cb60*/  STL [R1+0xec], R90 ;  /* 0x0000ec5a01007387 */ /* 0x000fe20000100800 */
[----:B0-----:R-:W-:-:S03]  /*cb70*/  PRMT R86, RZ, 0x7610, R86 ;  /* 0x00007610ff567816 */ /* 0x001fc60000000056 */
[----:B-----5:R0:W-:Y:S04]  /*cb80*/  STS.U8 [R93+UR11+0x3680], R85 ;  /* 0x003680555d007988 */ /* 0x0201e8000800000b */
[----:B------:R1:W4:Y:S01]  /*cb90*/  @P0 LDG.E.U8 R86, desc[UR24][R90.64] ;  /* 0x000000185a560981 */ /* 0x000322000c1e1100 */
[----:B0-----:R-:W-:-:S05]  /*cba0*/  IMAD R85, R139, UR9, RZ ;  /* 0x000000098b557c24 */ /* 0x001fca000f8e02ff */
[C---:B------:R-:W-:Y:S01]  /*cbb0*/  IADD3 R89, P2, PT, R85.reuse, R84, RZ ;  /* 0x0000005455597210 */ /* 0x040fe20007f5e0ff */
[----:B------:R-:W-:Y:S03]  /*cbc0*/  STL [R1+0xe8], R91 ;  /* 0x0000e85b01007387 */ /* 0x000fe60000100800 */
[----:B-1----:R-:W-:Y:S01]  /*cbd0*/  LEA.HI.X.SX32 R90, R85, R81, 0x1, P2 ;  /* 0x00000051555a7211 */ /* 0x002fe200010f0eff */
[----:B------:R-:W-:Y:S01]  /*cbe0*/  STL [R1+0xfc], R89 ;  /* 0x0000fc5901007387 */ /* 0x000fe20000100800 */
[----:B------:R-:W-:-:S03]  /*cbf0*/  PRMT R85, RZ, 0x7610, R85 ;  /* 0x00007610ff557816 */ /* 0x000fc60000000055 */
[----:B---3--:R0:W-:Y:S02]  /*cc00*/  STS.U8 [R93+UR11+0x3780], R88 ;  /* 0x003780585d007988 */ /* 0x0081e4000800000b */
[----:B0-----:R-:W-:Y:S02]  /*cc10*/  @P0 IMAD.MOV.U32 R88, RZ, RZ, R89 ;  /* 0x000000ffff580224 */ /* 0x001fe400078e0059 */
[----:B------:R-:W-:-:S05]  /*cc20*/  @P0 IMAD.MOV.U32 R89, RZ, RZ, R90 ;  /* 0x000000ffff590224 */ /* 0x000fca00078e005a */
[----:B------:R0:W3:Y:S04]  /*cc30*/  @P0 LDG.E.U8 R85, desc[UR24][R88.64] ;  /* 0x0000001858550981 */ /* 0x0000e8000c1e1100 */
[----:B--2---:R1:W-:Y:S02]  /*cc40*/  STS.U8 [R93+UR11+0x3880], R87 ;  /* 0x003880575d007988 */ /* 0x0043e4000800000b */
[----:B-1----:R-:W-:-:S05]  /*cc50*/  IMAD R87, R144, UR9, RZ ;  /* 0x0000000990577c24 */ /* 0x002fca000f8e02ff */
[----:B0-----:R-:W-:-:S04]  /*cc60*/  IADD3 R88, P2, PT, R87, R84, RZ ;  /* 0x0000005457587210 */ /* 0x001fc80007f5e0ff */
[----:B------:R-:W-:-:S05]  /*cc70*/  LEA.HI.X.SX32 R89, R87, R81, 0x1, P2 ;  /* 0x0000005157597211 */ /* 0x000fca00010f0eff */
[----:B------:R-:W-:Y:S01]  /*cc80*/  @P0 IMAD.MOV.U32 R87, RZ, RZ, R89 ;  /* 0x000000ffff570224 */ /* 0x000fe200078e0059 */
[----:B----4-:R0:W-:Y:S02]  /*cc90*/  STS.U8 [R93+UR11+0x3980], R86 ;  /* 0x003980565d007988 */ /* 0x0101e4000800000b */
[----:B0-----:R-:W-:Y:S02]  /*cca0*/  @P0 IMAD.MOV.U32 R86, RZ, RZ, R88 ;  /* 0x000000ffff560224 */ /* 0x001fe400078e0058 */
[----:B---3--:R0:W-:Y:S02]  /*ccb0*/  STS.U8 [R93+UR11+0x3a80], R85 ;  /* 0x003a80555d007988 */ /* 0x0081e4000800000b */
[----:B0-----:R-:W-:-:S06]  /*ccc0*/  PRMT R85, RZ, 0x7610, R85 ;  /* 0x00007610ff557816 */ /* 0x001fcc0000000055 */
[----:B------:R0:W2:Y:S02]  /*ccd0*/  @P0 LDG.E.U8 R85, desc[UR24][R86.64] ;  /* 0x0000001856550981 */ /* 0x0000a4000c1e1100 */
[----:B0-----:R-:W-:Y:S02]  /*cce0*/  IMAD R86, R142, UR9, RZ ;  /* 0x000000098e567c24 */ /* 0x001fe4000f8e02ff */
[----:B------:R-:W-:Y:S03]  /*ccf0*/  STL [R1+0xf8], R90 ;  /* 0x0000f85a01007387 */ /* 0x000fe60000100800 */
[C---:B------:R-:W-:Y:S01]  /*cd00*/  IADD3 R87, P2, PT, R86.reuse, R84, RZ ;  /* 0x0000005456577210 */ /* 0x040fe20007f5e0ff */
[----:B------:R0:W-:Y:S04]  /*cd10*/  STL [R1+0x10c], R88 ;  /* 0x00010c5801007387 */ /* 0x0001e80000100800 */
[----:B------:R-:W-:Y:S01]  /*cd20*/  STL [R1+0x108], R89 ;  /* 0x0001085901007387 */ /* 0x000fe20000100800 */
[----:B0-----:R-:W-:-:S03]  /*cd30*/  LEA.HI.X.SX32 R88, R86, R81, 0x1, P2 ;  /* 0x0000005156587211 */ /* 0x001fc600010f0eff */
[----:B------:R0:W-:Y:S01]  /*cd40*/  STL [R1+0x11c], R87 ;  /* 0x00011c5701007387 */ /* 0x0001e20000100800 */
[----:B------:R-:W-:Y:S02]  /*cd50*/  @P0 IMAD.MOV.U32 R86, RZ, RZ, R87 ;  /* 0x000000ffff560224 */ /* 0x000fe400078e0057 */
[----:B0-----:R-:W-:Y:S01]  /*cd60*/  @P0 IMAD.MOV.U32 R87, RZ, RZ, R88 ;  /* 0x000000ffff570224 */ /* 0x001fe200078e0058 */
[----:B--2---:R0:W-:Y:S02]  /*cd70*/  STS.U8 [R93+UR11+0x3b80], R85 ;  /* 0x003b80555d007988 */ /* 0x0041e4000800000b */
[----:B0-----:R-:W-:-:S06]  /*cd80*/  PRMT R85, RZ, 0x7610, R85 ;  /* 0x00007610ff557816 */ /* 0x001fcc0000000055 */
[----:B------:R0:W2:Y:S02]  /*cd90*/  @P0 LDG.E.U8 R85, desc[UR24][R86.64] ;  /* 0x0000001856550981 */ /* 0x0000a4000c1e1100 */
[----:B0-----:R-:W-:Y:S02]  /*cda0*/  IMAD R86, R140, UR9, RZ ;  /* 0x000000098c567c24 */ /* 0x001fe4000f8e02ff */
[----:B------:R0:W-:Y:S03]  /*cdb0*/  STL [R1+0x118], R88 ;  /* 0x0001185801007387 */ /* 0x0001e60000100800 */
[----:B------:R-:W-:-:S04]  /*cdc0*/  IADD3 R87, P2, PT, R86, R84, RZ ;  /* 0x0000005456577210 */ /* 0x000fc80007f5e0ff */
[----:B0-----:R-:W-:Y:S01]  /*cdd0*/  LEA.HI.X.SX32 R88, R86, R81, 0x1, P2 ;  /* 0x0000005156587211 */ /* 0x001fe200010f0eff */
[----:B------:R0:W-:Y:S01]  /*cde0*/  STL [R1+0x134], R87 ;  /* 0x0001345701007387 */ /* 0x0001e20000100800 */
[----:B------:R-:W-:-:S03]  /*cdf0*/  @P0 IMAD.MOV.U32 R86, RZ, RZ, R87 ;  /* 0x000000ffff560224 */ /* 0x000fc600078e0057 */
[----:B0-----:R-:W-:Y:S01]  /*ce00*/  @P0 IMAD.MOV.U32 R87, RZ, RZ, R88 ;  /* 0x000000ffff570224 */ /* 0x001fe200078e0058 */
[----:B--2---:R0:W-:Y:S02]  /*ce10*/  STS.U8 [R93+UR11+0x3c80], R85 ;  /* 0x003c80555d007988 */ /* 0x0041e4000800000b */
[----:B0-----:R-:W-:-:S06]  /*ce20*/  PRMT R85, RZ, 0x7610, R85 ;  /* 0x00007610ff557816 */ /* 0x001fcc0000000055 */
[----:B------:R0:W2:Y:S02]  /*ce30*/  @P0 LDG.E.U8 R85, desc[UR24][R86.64] ;  /* 0x0000001856550981 */ /* 0x0000a4000c1e1100 */
[----:B0-----:R-:W-:Y:S02]  /*ce40*/  IMAD R86, R138, UR9, RZ ;  /* 0x000000098a567c24 */ /* 0x001fe4000f8e02ff */
[----:B------:R-:W0:Y:S03]  /*ce50*/  LDC R138, c[0x0][0x3a0] ;  /* 0x0000e800ff8a7b82 */ /* 0x000e260000000800 */
[----:B------:R-:W-:-:S04]  /*ce60*/  IADD3 R84, P2, PT, R86, R84, RZ ;  /* 0x0000005456547210 */ /* 0x000fc80007f5e0ff */
[----:B------:R-:W-:Y:S02]  /*ce70*/  LEA.HI.X.SX32 R87, R86, R81, 0x1, P2 ;  /* 0x0000005156577211 */ /* 0x000fe400010f0eff */
[----:B------:R-:W-:Y:S01]  /*ce80*/  PRMT R81, RZ, 0x7610, R81 ;  /* 0x00007610ff517816 */ /* 0x000fe20000000051 */
[----:B--2---:R1:W-:Y:S02]  /*ce90*/  STS.U8 [R93+UR11+0x3d80], R85 ;  /* 0x003d80555d007988 */ /* 0x0043e4000800000b */
[----:B-1----:R-:W-:-:S05]  /*cea0*/  @P0 IMAD.MOV.U32 R85, RZ, RZ, R87 ;  /* 0x000000ffff550224 */ /* 0x002fca00078e0057 */
[----:B------:R-:W2:Y:S04]  /*ceb0*/  @P0 LDG.E.U8 R81, desc[UR24][R84.64] ;  /* 0x0000001854510981 */ /* 0x000ea8000c1e1100 */
[----:B------:R1:W-:Y:S04]  /*cec0*/  STS.U8 [R93+UR11+0x1380], R120 ;  /* 0x001380785d007988 */ /* 0x0003e8000800000b */
        /* <DEDUP_REMOVED lines=14> */
[----:B------:R1:W-:Y:S01]  /*cfb0*/  STS.U8 [R93+UR11+0x3380], R92 ;  /* 0x0033805c5d007988 */ /* 0x0003e2000800000b */
[----:B0-----:R-:W-:-:S03]  /*cfc0*/  VIADD R138, R138, 0x1f ;  /* 0x0000001f8a8a7836 */ /* 0x001fc60000000000 */
[----:B------:R1:W-:Y:S01]  /*cfd0*/  STL [R1+0x130], R88 ;  /* 0x0001305801007387 */ /* 0x0003e20000100800 */
[----:B------:R-:W-:-:S03]  /*cfe0*/  ISETP.NE.U32.AND P0, PT, RZ, UR7, PT ;  /* 0x00000007ff007c0c */ /* 0x000fc6000bf05070 */
[----:B------:R1:W-:Y:S04]  /*cff0*/  STL [R1+0x124], R84 ;  /* 0x0001245401007387 */ /* 0x0003e80000100800 */
[----:B------:R1:W-:Y:S01]  /*d000*/  STL [R1+0x120], R87 ;  /* 0x0001205701007387 */ /* 0x0003e20000100800 */
[C---:B------:R-:W-:Y:S02]  /*d010*/  ISETP.LT.OR P2, PT, R138.reuse, 0x20, P0 ;  /* 0x000000208a00780c */ /* 0x040fe40000741670 */
[----:B------:R-:W-:Y:S01]  /*d020*/  ISETP.GE.AND P3, PT, R138, 0x40, PT ;  /* 0x000000408a00780c */ /* 0x000fe20003f66270 */
[----:B--2---:R1:W-:Y:S01]  /*d030*/  STS.U8 [R93+UR11+0x3e80], R81 ;  /* 0x003e80515d007988 */ /* 0x0043e2000800000b */
[----:B------:R0:W-:Y:S06]  /*d040*/  MEMBAR.ALL.CTA ;  /* 0x0000000000007992 */ /* 0x0001ec0000008000 */
[----:B0-----:R-:W0:Y:S02]  /*d050*/  FENCE.VIEW.ASYNC.S ;  /* 0x00000000000073c6 */ /* 0x001e240000000000 */
[----:B0-----:R-:W-:Y:S06]  /*d060*/  BAR.SYNC.DEFER_BLOCKING 0x0 ;  /* 0x0000000000007b1d */ /* 0x001fec0000010000 */
[----:B------:R-:W-:Y:S05]  /*d070*/  @P2 BRA `(.L_x_6) ;  /* 0x00000000005c2947 */ /* 0x000fea0003800000 */
[----:B------:R-:W-:Y:S02]  /*d080*/  UIADD3 UR4, UPT, UPT, UR11, 0x8000, URZ ;  /* 0x000080000b047890 */ /* 0x000fe4000fffe0ff */
[----:B------:R-:W-:Y:S02]  /*d090*/  USHF.R.U32.HI UR6, URZ, 0x4, UR11 ;  /* 0x00000004ff067899 */ /* 0x000fe4000801160b */
[----:B------:R-:W-:Y:S02]  /*d0a0*/  USHF.R.U32.HI UR4, URZ, 0x4, UR4 ;  /* 0x00000004ff047899 */ /* 0x000fe40008011604 */
[----:B------:R-:W-:Y:S01]  /*d0b0*/  USGXT.U32 UR6, UR6, 0xe ;  /* 0x0000000e0606789a */ /* 0x000fe20008000000 */
[----:B------:R-:W-:Y:S01]  /*d0c0*/  UMOV UR16, 0xfffffe00 ;  /* 0xfffffe0000107882 */ /* 0x000fe20000000000 */
[----:B------:R-:W-:Y:S01]  /*d0d0*/  UMOV UR17, 0x3fffbfef ;  /* 0x3fffbfef00117882 */ /* 0x000fe20000000000 */
[----:B------:R-:W-:Y:S01]  /*d0e0*/  UMOV UR7, URZ ;  /* 0x000000ff00077c82 */ /* 0x000fe20008000000 */
[----:B------:R-:W-:-:S02]  /*d0f0*/  USGXT.U32 UR14, UR4, 0xe ;  /* 0x0000000e040e789a */ /* 0x000fc40008000000 */
[----:B------:R-:W-:Y:S02]  /*d100*/  UIADD3 UR9, UPT, UPT, UR10, 0x100, URZ ;  /* 0x000001000a097890 */ /* 0x000fe4000fffe0ff */
[----:B------:R-:W-:Y:S01]  /*d110*/  UIADD3.64 UR16, UPT, UPT, UR6, -UR16, URZ ;  /* 0x8000001006107297 */ /* 0x000fe2000fffe0ff */
[----:B------:R-:W-:Y:S01]  /*d120*/  UMOV UR18, 0x0 ;  /* 0x0000000000127882 */ /* 0x000fe20000000000 */
[----:B------:R-:W-:Y:S01]  /*d130*/  UMOV UR19, 0x8408010 ;  /* 0x0840801000137882 */ /* 0x000fe20000000000 */
[----:B------:R-:W-:Y:S01]  /*d140*/  UMOV UR4, UR8 ;  /* 0x0000000800047c82 */ /* 0x000fe20008000000 */
[----:B------:R-:W-:Y:S01]  /*d150*/  UMOV UR5, URZ ;  /* 0x000000ff00057c82 */ /* 0x000fe20008000000 */
[----:B------:R-:W-:Y:S01]  /*d160*/  UMOV UR7, 0xc0004010 ;  /* 0xc000401000077882 */ /* 0x000fe20000000000 */
[----:B------:R-:W-:Y:S01]  /*d170*/  UMOV UR15, 0x40004040 ;  /* 0x40004040000f7882 */ /* 0x000fe20000000000 */
[----:B------:R-:W-:Y:S01]  /*d180*/  UMOV UR22, 0x0 ;  /* 0x0000000000167882 */ /* 0x000fe20000000000 */
[----:B------:R-:W-:Y:S01]  /*d190*/  UMOV UR23, 0x8408010 ;  /* 0x0840801000177882 */ /* 0x000fe20000000000 */
[----:B------:R-:W-:Y:S01]  /*d1a0*/  UMOV UR4, UR4 ;  /* 0x0000000400047c82 */ /* 0x000fe20008000000 */
[----:B------:R0:W-:Y:S01]  /*d1b0*/  UTCQMMA gdesc[UR14], gdesc[UR6], tmem[UR10], tmem[UR18], idesc[UR19], !UPT ;  /* 0x00ff12060e0075ea */ /* 0x0001e2000f80030a */
[----:B------:R0:W-:Y:S01]  /*d1c0*/  UTCQMMA gdesc[UR14], gdesc[UR16], tmem[UR9], tmem[UR22], idesc[UR23], !UPT ;  /* 0x00ff16100e0075ea */ /* 0x0001e2000f800309 */
[----:B------:R0:W-:Y:S01]  /*d1d0*/  UTCBAR [UR4], URZ ;  /* 0x000000ff040073e9 */ /* 0x0001e200080000ff */
[----:B------:R-:W-:Y:S01]  /*d1e0*/  NOP ;  /* 0x0000000000007918 */ /* 0x000fe20000000000 */
.L_x_6:
[----:B0-----:R-:W-:Y:S01]  /*d1f0*/  UMOV UR4, URZ ;  /* 0x000000ff00047c82 */ /* 0x001fe20008000000 */
[----:B------:R-:W-:Y:S05]  /*d200*/  @!P3 BRA `(.L_x_7) ;  /* 0x000000580054b947 */ /* 0x000fea0003800000 */
[----:B-1----:R-:W2:Y:S01]  /*d210*/  LDL.LU R81, [R1+0x150] ;  /* 0x0001500001517983 */ /* 0x002ea20000300800 */
[----:B------:R-:W-:Y:S01]  /*d220*/  IMAD.SHL.U32 R82, R82, 0x20, RZ ;  /* 0x0000002052527824 */ /* 0x000fe200078e00ff */
[----:B------:R-:W-:Y:S02]  /*d230*/  UIADD3 UR5, UPT, UPT, UR11, 0x4000, URZ ;  /* 0x000040000b057890 */ /* 0x000fe4000fffe0ff */
[----:B------:R-:W3:Y:S01]  /*d240*/  LDL.LU R84, [R1+0x1f4] ;  /* 0x0001f40001547983 */ /* 0x000ee20000300800 */
[----:B------:R-:W-:Y:S01]  /*d250*/  UIADD3 UR4, UPT, UPT, UR11, 0x9000, URZ ;  /* 0x000090000b047890 */ /* 0x000fe2000fffe0ff */
[----:B------:R-:W-:Y:S01]  /*d260*/  IMAD.SHL.U32 R112, R83, 0x20, RZ ;  /* 0x0000002053707824 */ /* 0x000fe200078e00ff */
[----:B------:R-:W-:Y:S01]  /*d270*/  USHF.R.U32.HI UR5, URZ, 0x4, UR5 ;  /* 0x00000004ff057899 */ /* 0x000fe20008011605 */
[----:B------:R0:W-:Y:S01]  /*d280*/  STL [R1+0x154], R82 ;  /* 0x0001545201007387 */ /* 0x0001e20000100800 */
[----:B------:R-:W-:Y:S02]  /*d290*/  USHF.R.U32.HI UR4, URZ, 0x4, UR4 ;  /* 0x00000004ff047899 */ /* 0x000fe40008011604 */
[----:B------:R-:W-:Y:S01]  /*d2a0*/  USGXT.U32 UR6, UR5, 0xe ;  /* 0x0000000e0506789a */ /* 0x000fe20008000000 */
[----:B------:R-:W-:Y:S01]  /*d2b0*/  SHF.R.S32.HI R113, RZ, 0x1f, R112 ;  /* 0x0000001fff717819 */ /* 0x000fe20000011470 */
[----:B------:R-:W-:Y:S01]  /*d2c0*/  UMOV UR16, 0xfffffe00 ;  /* 0xfffffe0000107882 */ /* 0x000fe20000000000 */
[----:B------:R-:W-:Y:S01]  /*d2d0*/  UMOV UR17, 0x3fffbfef ;  /* 0x3fffbfef00117882 */ /* 0x000fe20000000000 */
[----:B------:R-:W-:Y:S01]  /*d2e0*/  UMOV UR7, URZ ;  /* 0x000000ff00077c82 */ /* 0x000fe20008000000 */
[----:B------:R-:W1:Y:S01]  /*d2f0*/  LDCU UR22, c[0x0][0x3a8] ;  /* 0x00007500ff1677ac */ /* 0x000e620008000800 */
[----:B------:R-:W-:-:S02]  /*d300*/  USGXT.U32 UR14, UR4, 0xe ;  /* 0x0000000e040e789a */ /* 0x000fc40008000000 */
[----:B------:R-:W-:Y:S01]  /*d310*/  UIADD3.64 UR16, UPT, UPT, UR6, -UR16, URZ ;  /* 0x8000001006107297 */ /* 0x000fe2000fffe0ff */
[----:B------:R-:W-:Y:S01]  /*d320*/  UMOV UR13, 0x1 ;  /* 0x00000001000d7882 */ /* 0x000fe20000000000 */
[----:B------:R-:W-:Y:S01]  /*d330*/  UMOV UR5, URZ ;  /* 0x000000ff00057c82 */ /* 0x000fe20008000000 */
[----:B------:R-:W-:Y:S01]  /*d340*/  UMOV UR15, 0x40004040 ;  /* 0x40004040000f7882 */ /* 0x000fe20000000000 */
[----:B--2---:R-:W-:Y:S02]  /*d350*/  IADD3 R110, P2, P3, R81, UR20, R82 ;  /* 0x00000014516e7c10 */ /* 0x004fe4000fb5e052 */
[----:B------:R-:W-:Y:S02]  /*d360*/  SHF.R.S32.HI R81, RZ, 0x1f, R138 ;  /* 0x0000001fff517819 */ /* 0x000fe4000001148a */
[----:B0-----:R-:W-:Y:S02]  /*d370*/  SHF.R.S32.HI R82, RZ, 0x1f, R82 ;  /* 0x0000001fff527819 */ /* 0x001fe40000011452 */
[----:B------:R-:W-:-:S02]  /*d380*/  LEA.HI R81, R81, R138, RZ, 0x5 ;  /* 0x0000008a51517211 */ /* 0x000fc400078f28ff */
[----:B---3--:R-:W-:Y:S01]  /*d390*/  IADD3.X R111, PT, PT, R84, UR21, R82, P2, P3 ;  /* 0x00000015546f7c10 */ /* 0x008fe200097e6452 */
[----:B------:R0:W-:Y:S01]  /*d3a0*/  STL [R1+0x1ec], R82 ;  /* 0x0001ec5201007387 */ /* 0x0001e20000100800 */
[----:B------:R-:W-:-:S04]  /*d3b0*/  SHF.R.S32.HI R81, RZ, 0x5, R81 ;  /* 0x00000005ff517819 */ /* 0x000fc80000011451 */
[----:B------:R-:W-:-:S05]  /*d3c0*/  VIMNMX R81, PT, PT, R81, 0x2, !PT ;  /* 0x0000000251517848 */ /* 0x000fca0007fe0100 */
[----:B0-----:R-:W-:Y:S02]  /*d3d0*/  VIADD R82, R81, 0xffffffff ;  /* 0xffffffff51527836 */ /* 0x001fe40000000000 */
[----:B------:R-:W-:-:S03]  /*d3e0*/  IMAD.MOV.U32 R81, RZ, RZ, RZ ;  /* 0x000000ffff517224 */ /* 0x000fc600078e00ff */
[----:B-1----:R0:W-:Y:S04]  /*d3f0*/  STL [R1+0x150], R82 ;  /* 0x0001505201007387 */ /* 0x0021e80000100800 */
.L_x_10:
[----:B------:R-:W2:Y:S01]  /*d400*/  LDL R84, [R1+0x1d0] ;  /* 0x0001d00001547983 */ /* 0x000ea20000100800 */
[----:B------:R-:W-:Y:S01]  /*d410*/  IMAD.U32 R81, R81, -0x80000000, RZ ;  /* 0x8000000051517824 */ /* 0x000fe200078e00ff */
[----:B0-----:R-:W-:Y:S02]  /*d420*/  IADD3 R82, P5, PT, R110, UR22, RZ ;  /* 0x000000166e527c10 */ /* 0x001fe4000ffbe0ff */
[C---:B------:R-:W-:Y:S01]  /*d430*/  ISETP.GT.AND P3, PT, R52.reuse, 0x1, PT ;  /* 0x000000013400780c */ /* 0x040fe20003f64270 */
[----:B------:R-:W0:Y:S01]  /*d440*/  SYNCS.PHASECHK.TRANS64.TRYWAIT P4, [UR8], R81 ;  /* 0x00000051ff0075a7 */ /* 0x000e220008081108 */
[----:B------:R-:W-:Y:S02]  /*d450*/  ISETP.GT.AND P2, PT, R52, 0x2, PT ;  /* 0x000000023400780c */ /* 0x000fe40003f44270 */
[----:B------:R-:W-:Y:S01]  /*d460*/  PRMT R121, RZ, 0x7610, R121 ;  /* 0x00007610ff797816 */ /* 0x000fe20000000079 */
[----:B--2---:R-:W-:Y:S01]  /*d470*/  IMAD.X R83, R84, 0x1, R111, P5 ;  /* 0x0000000154537824 */ /* 0x004fe200028e066f */
[----:B0-----:R-:W-:Y:S09]  /*d480*/  @!P4 BRA `(.L_x_8) ;  /* 0x000001c400f8c947 */ /* 0x001ff20003800000 */
.L_x_16:
[----:B------:R-:W2:Y:S04]  /*d490*/  LDL R84, [R1+0x1cc] ;  /* 0x0001cc0001547983 */ /* 0x000ea80000100800 */
[----:B------:R-:W3:Y:S04]  /*d4a0*/  LDL R119, [R1+0x1c8] ;  /* 0x0001c80001777983 */ /* 0x000ee80000100800 */
[----:B------:R-:W4:Y:S04]  /*d4b0*/  LDL R95, [R1+0x26c] ;  /* 0x00026c00015f7983 */ /* 0x000f280000100800 */
[----:B------:R-:W5:Y:S04]  /*d4c0*/  LDL R88, [R1+0x1c4] ;  /* 0x0001c40001587983 */ /* 0x000f680000100800 */
[----:B------:R-:W5:Y:S04]  /*d4d0*/  LDL R89, [R1+0x268] ;  /* 0x0002680001597983 */ /* 0x000f680000100800 */
[----:B------:R-:W5:Y:S04]  /*d4e0*/  LDL R94, [R1+0x264] ;  /* 0x00026400015e7983 */ /* 0x000f680000100800 */
[----:B------:R-:W5:Y:S04]  /*d4f0*/  LDL R118, [R1+0x1c0] ;  /* 0x0001c00001767983 */ /* 0x000f680000100800 */
[----:B------:R-:W5:Y:S04]  /*d500*/  LDL R90, [R1+0x1bc] ;  /* 0x0001bc00015a7983 */ /* 0x000f680000100800 */
[----:B------:R-:W5:Y:S04]  /*d510*/  LDL R91, [R1+0x260] ;  /* 0x00026000015b7983 */ /* 0x000f680000100800 */
[----:B------:R-:W5:Y:S04]  /*d520*/  LDL R51, [R1+0x25c] ;  /* 0x00025c0001337983 */ /* 0x000f680000100800 */
[----:B------:R3:W5:Y:S01]  /*d530*/  @P3 LDG.E.U8 R121, desc[UR24][R82.64] ;  /* 0x0000001852793981 */ /* 0x000762000c1e1100 */
[----:B------:R-:W-:-:S03]  /*d540*/  PRMT R117, RZ, 0x7610, R117 ;  /* 0x00007610ff757816 */ /* 0x000fc60000000075 */
[----:B------:R-:W5:Y:S04]  /*d550*/  LDL R124, [R1+0x1b0] ;  /* 0x0001b000017c7983 */ /* 0x000f680000100800 */
[----:B------:R-:W5:Y:S04]  /*d560*/  LDL R125, [R1+0x1b4] ;  /* 0x0001b400017d7983 */ /* 0x000f680000100800 */
[----:B------:R-:W5:Y:S04]  /*d570*/  LDL R122, [R1+0x250] ;  /* 0x00025000017a7983 */ /* 0x000f680000100800 */
[----:B------:R-:W5:Y:S01]  /*d580*/  LDL R123, [R1+0x254] ;  /* 0x00025400017b7983 */ /* 0x000f620000100800 */
[----:B------:R-:W-:-:S02]  /*d590*/  ISETP.GT.AND P4, PT, R52, 0x3, PT ;  /* 0x000000033400780c */ /* 0x000fc40003f84270 */
[----:B------:R-:W-:Y:S01]  /*d5a0*/  PRMT R114, RZ, 0x7610, R114 ;  /* 0x00007610ff727816 */ /* 0x000fe20000000072 */
[----:B------:R-:W5:Y:S01]  /*d5b0*/  LDL R127, [R1+0x23c] ;  /* 0x00023c00017f7983 */ /* 0x000f620000100800 */
[----:B------:R-:W-:Y:S02]  /*d5c0*/  PRMT R86, RZ, 0x7610, R86 ;  /* 0x00007610ff567816 */ /* 0x000fe40000000056 */
[----:B------:R-:W-:Y:S01]  /*d5d0*/  PRMT R92, RZ, 0x7610, R92 ;  /* 0x00007610ff5c7816 */ /* 0x000fe2000000005c */
[----:B------:R-:W5:Y:S01]  /*d5e0*/  LDL R126, [R1+0x238] ;  /* 0x00023800017e7983 */ /* 0x000f620000100800 */
[----:B------:R-:W-:Y:S02]  /*d5f0*/  PRMT R120, RZ, 0x7610, R120 ;  /* 0x00007610ff787816 */ /* 0x000fe40000000078 */
[----:B------:R-:W-:Y:S01]  /*d600*/  PRMT R130, RZ, 0x7610, R130 ;  /* 0x00007610ff827816 */ /* 0x000fe20000000082 */
[----:B------:R-:W5:Y:S01]  /*d610*/  LDL R128, [R1+0x234] ;  /* 0x0002340001807983 */ /* 0x000f620000100800 */
[----:B------:R-:W-:-:S02]  /*d620*/  PRMT R116, RZ, 0x7610, R116 ;  /* 0x00007610ff747816 */ /* 0x000fc40000000074 */
[----:B------:R-:W-:Y:S01]  /*d630*/  PRMT R81, RZ, 0x7610, R81 ;  /* 0x00007610ff517816 */ /* 0x000fe20000000051 */
[----:B------:R-:W5:Y:S01]  /*d640*/  LDL R129, [R1+0x228] ;  /* 0x0002280001817983 */ /* 0x000f620000100800 */
[-C--:B--2---:R-:W-:Y:S02]  /*d650*/  IADD3 R84, P5, PT, R84, R110.reuse, RZ ;  /* 0x0000006e54547210 */ /* 0x084fe40007fbe0ff */
[----:B---3--:R-:W-:Y:S02]  /*d660*/  IADD3 R82, P3, PT, R119, R110, RZ ;  /* 0x0000006e77527210 */ /* 0x008fe40007f7e0ff */
[----:B------:R-:W2:Y:S01]  /*d670*/  LDL R119, [R1+0x1ac] ;  /* 0x0001ac0001777983 */ /* 0x000ea20000100800 */
[----:B----4-:R-:W-:-:S03]  /*d680*/  IMAD.X R85, R95, 0x1, R111, P5 ;  /* 0x000000015f557824 */ /* 0x010fc600028e066f */
[----:B------:R-:W3:Y:S01]  /*d690*/  LDL R95, [R1+0x1b8] ;  /* 0x0001b800015f7983 */ /* 0x000ee20000100800 */
[----:B-----5:R-:W-:-:S03]  /*d6a0*/  IADD3 R88, P6, PT, R88, R110, RZ ;  /* 0x0000006e58587210 */ /* 0x020fc60007fde0ff */
[----:B------:R0:W4:Y:S01]  /*d6b0*/  @P2 LDG.E.U8 R117, desc[UR24][R84.64] ;  /* 0x0000001854752981 */ /* 0x000122000c1e1100 */
[--C-:B------:R-:W-:Y:S02]  /*d6c0*/  IMAD.X R83, R89, 0x1, R111.reuse, P3 ;  /* 0x0000000159537824 */ /* 0x100fe400018e066f */
[----:B------:R-:W-:Y:S01]  /*d6d0*/  IMAD.X R89, R94, 0x1, R111, P6 ;  /* 0x000000015e597824 */ /* 0x000fe200030e066f */
[-C--:B0-----:R-:W-:Y:S01]  /*d6e0*/  IADD3 R84, P2, PT, R118, R110.reuse, RZ ;  /* 0x0000006e76547210 */ /* 0x081fe20007f5e0ff */
[----:B------:R-:W5:Y:S01]  /*d6f0*/  LDL R94, [R1+0x258] ;  /* 0x00025800015e7983 */ /* 0x000f620000100800 */
[----:B------:R-:W-:-:S03]  /*d700*/  IADD3 R90, P6, PT, R90, R110, RZ ;  /* 0x0000006e5a5a7210 */ /* 0x000fc60007fde0ff */
[----:B------:R-:W2:Y:S01]  /*d710*/  LDL R118, [R1+0x1a8] ;  /* 0x0001a80001767983 */ /* 0x000ea20000100800 */
[--C-:B------:R-:W-:Y:S01]  /*d720*/  IMAD.X R85, R91, 0x1, R111.reuse, P2 ;  /* 0x000000015b557824 */ /* 0x100fe200010e066f */
[----:B------:R-:W-:Y:S02]  /*d730*/  ISETP.GT.AND P5, PT, R52, 0x4, PT ;  /* 0x000000043400780c */ /* 0x000fe40003fa4270 */
[----:B------:R0:W2:Y:S01]  /*d740*/  @P4 LDG.E.U8 R114, desc[UR24][R82.64] ;  /* 0x0000001852724981 */ /* 0x0000a2000c1e1100 */
[----:B------:R-:W-:-:S03]  /*d750*/  IMAD.X R91, R51, 0x1, R111, P6 ;  /* 0x00000001335b7824 */ /* 0x000fc600030e066f */
[----:B------:R-:W2:Y:S01]  /*d760*/  LDL R51, [R1+0x248] ;  /* 0x0002480001337983 */ /* 0x000ea20000100800 */
[C---:B------:R-:W-:Y:S02]  /*d770*/  ISETP.GT.AND P3, PT, R52.reuse, 0x5, PT ;  /* 0x000000053400780c */ /* 0x040fe40003f64270 */
[C---:B------:R-:W-:Y:S02]  /*d780*/  ISETP.GT.AND P4, PT, R52.reuse, 0x6, PT ;  /* 0x000000063400780c */ /* 0x040fe40003f84270 */
[----:B0-----:R-:W-:Y:S02]  /*d790*/  PRMT R83, RZ, 0x7610, R83 ;  /* 0x00007610ff537816 */ /* 0x001fe40000000053 */
[----:B------:R-:W-:-:S04]  /*d7a0*/  ISETP.GT.AND P2, PT, R52, 0x7, PT ;  /* 0x000000073400780c */ /* 0x000fc80003f44270 */
[----:B------:R0:W4:Y:S04]  /*d7b0*/  @P5 LDG.E.U8 R83, desc[UR24][R88.64] ;  /* 0x0000001858535981 */ /* 0x000128000c1e1100 */
[----:B------:R-:W4:Y:S01]  /*d7c0*/  @P3 LDG.E.U8 R86, desc[UR24][R84.64] ;  /* 0x0000001854563981 */ /* 0x000f22000c1e1100 */
[----:B0-----:R-:W-:Y:S02]  /*d7d0*/  PRMT R89, RZ, 0x7610, R89 ;  /* 0x00007610ff597816 */ /* 0x001fe40000000059 */
[----:B------:R-:W-:-:S04]  /*d7e0*/  ISETP.GT.AND P3, PT, R52, 0x8, PT ;  /* 0x000000083400780c */ /* 0x000fc80003f64270 */
[----:B------:R0:W4:Y:S01]  /*d7f0*/  @P4 LDG.E.U8 R89, desc[UR24][R90.64] ;  /* 0x000000185a594981 */ /* 0x000122000c1e1100 */
[----:B------:R-:W-:Y:S02]  /*d800*/  ISETP.GT.AND P4, PT, R52, 0x9, PT ;  /* 0x000000093400780c */ /* 0x000fe40003f84270 */
[-C--:B0-----:R-:W-:Y:S02]  /*d810*/  IADD3 R90, P6, PT, R125, R110.reuse, RZ ;  /* 0x0000006e7d5a7210 */ /* 0x081fe40007fde0ff */
[----:B------:R-:W4:Y:S03]  /*d820*/  LDL R125, [R1+0x194] ;  /* 0x00019400017d7983 */ /* 0x000f260000100800 */
[----:B------:R-:W-:Y:S02]  /*d830*/  IMAD.X R91, R123, 0x1, R111, P6 ;  /* 0x000000017b5b7824 */ /* 0x000fe400030e066f */
[----:B------:R-:W4:Y:S04]  /*d840*/  LDL R123, [R1+0x1a0] ;  /* 0x0001a000017b7983 */ /* 0x000f280000100800 */
[----:B------:R-:W4:Y:S01]  /*d850*/  @P3 LDG.E.U8 R130, desc[UR24][R90.64] ;  /* 0x000000185a823981 */ /* 0x000f22000c1e1100 */
[----:B---3--:R-:W-:-:S03]  /*d860*/  IADD3 R84, P5, PT, R95, R110, RZ ;  /* 0x0000006e5f547210 */ /* 0x008fc60007fbe0ff */
[----:B------:R-:W3:Y:S02]  /*d870*/  LDL R95, [R1+0x24c] ;  /* 0x00024c00015f7983 */ /* 0x000ee40000100800 */
[----:B-----5:R-:W-:Y:S02]  /*d880*/  IMAD.X R85, R94, 0x1, R111, P5 ;  /* 0x000000015e557824 */ /* 0x020fe400028e066f */
[----:B------:R-:W5:Y:S04]  /*d890*/  LDL R94, [R1+0x1a4] ;  /* 0x0001a400015e7983 */ /* 0x000f680000100800 */
[----:B------:R0:W5:Y:S02]  /*d8a0*/  @P2 LDG.E.U8 R92, desc[UR24][R84.64] ;  /* 0x00000018545c2981 */ /* 0x000164000c1e1100 */
[----:B0-----:R-:W-:-:S02]  /*d8b0*/  IADD3 R84, P5, PT, R124, R110, RZ ;  /* 0x0000006e7c547210 */ /* 0x001fc40007fbe0ff */
[-C--:B--2---:R-:W-:Y:S01]  /*d8c0*/  IADD3 R90, P6, PT, R119, R110.reuse, RZ ;  /* 0x0000006e775a7210 */ /* 0x084fe20007fde0ff */
[----:B------:R-:W2:Y:S02]  /*d8d0*/  LDL R124, [R1+0x190] ;  /* 0x00019000017c7983 */ /* 0x000ea40000100800 */
[----:B------:R-:W-:Y:S02]  /*d8e0*/  IMAD.X R85, R122, 0x1, R111, P5 ;  /* 0x000000017a557824 */ /* 0x000fe400028e066f */
[----:B------:R-:W2:Y:S04]  /*d8f0*/  LDL R119, [R1+0x240] ;  /* 0x0002400001777983 */ /* 0x000ea80000100800 */
[----:B------:R0:W2:Y:S04]  /*d900*/  @P4 LDG.E.U8 R120, desc[UR24][R84.64] ;  /* 0x0000001854784981 */ /* 0x0000a8000c1e1100 */
[----:B------:R-:W2:Y:S01]  /*d910*/  LDL R122, [R1+0x244] ;  /* 0x00024400017a7983 */ /* 0x000ea20000100800 */
[----:B0-----:R-:W-:-:S03]  /*d920*/  IADD3 R84, P5, PT, R118, R110, RZ ;  /* 0x0000006e76547210 */ /* 0x001fc60007fbe0ff */
[----:B------:R-:W2:Y:S02]  /*d930*/  LDL R118, [R1+0x198] ;  /* 0x0001980001767983 */ /* 0x000ea40000100800 */
[----:B------:R-:W-:Y:S02]  /*d940*/  IMAD.X R85, R51, 0x1, R111, P5 ;  /* 0x0000000133557824 */ /* 0x000fe400028e066f */
[----:B------:R-:W2:Y:S01]  /*d950*/  LDL R51, [R1+0x19c] ;  /* 0x00019c0001337983 */ /* 0x000ea20000100800 */
[C---:B------:R-:W-:Y:S02]  /*d960*/  ISETP.GT.AND P2, PT, R52.reuse, 0xa, PT ;  /* 0x0000000a3400780c */ /* 0x040fe40003f44270 */
[----:B------:R-:W-:Y:S02]  /*d970*/  ISETP.GT.AND P3, PT, R52, 0xb, PT ;  /* 0x0000000b3400780c */ /* 0x000fe40003f64270 */
[----:B------:R-:W-:-:S11]  /*d980*/  PRMT R87, RZ, 0x7610, R87 ;  /* 0x00007610ff577816 */ /* 0x000fd60000000057 */
[----:B------:R-:W2:Y:S01]  /*d990*/  @P3 LDG.E.U8 R81, desc[UR24][R84.64] ;  /* 0x0000001854513981 */ /* 0x000ea2000c1e1100 */
[----:B------:R-:W-:Y:S01]  /*d9a0*/  ISETP.GT.AND P3, PT, R52, 0xe, PT ;  /* 0x0000000e3400780c */ /* 0x000fe20003f64270 */
[----:B---3--:R-:W-:-:S05]  /*d9b0*/  IMAD.X R91, R95, 0x1, R111, P6 ;  /* 0x000000015f5b7824 */ /* 0x008fca00030e066f */
[----:B------:R4:W3:Y:S01]  /*d9c0*/  @P2 LDG.E.U8 R116, desc[UR24][R90.64] ;  /* 0x000000185a742981 */ /* 0x0008e2000c1e1100 */
[----:B------:R-:W-:Y:S02]  /*d9d0*/  ISETP.GT.AND P2, PT, R52, 0xd, PT ;  /* 0x0000000d3400780c */ /* 0x000fe40003f44270 */
[-C--:B----4-:R-:W-:Y:S02]  /*d9e0*/  IADD3 R90, P5, PT, R123, R110.reuse, RZ ;  /* 0x0000006e7b5a7210 */ /* 0x090fe40007fbe0ff */
[----:B-----5:R-:W-:-:S03]  /*d9f0*/  IADD3 R94, P6, PT, R94, R110, RZ ;  /* 0x0000006e5e5e7210 */ /* 0x020fc60007fde0ff */
[----:B--2---:R-:W-:-:S06]  /*da00*/  IMAD.X R91, R119, 0x1, R111, P5 ;  /* 0x00000001775b7824 */ /* 0x004fcc00028e066f */
[----:B------:R0:W2:Y:S01]  /*da10*/  @P2 LDG.E.U8 R87, desc[UR24][R90.64] ;  /* 0x000000185a572981 */ /* 0x0000a2000c1e1100 */
[--C-:B------:R-:W-:Y:S01]  /*da20*/  IMAD.X R95, R122, 0x1, R111.reuse, P6 ;  /* 0x000000017a5f7824 */ /* 0x100fe200030e066f */
[----:B------:R-:W-:Y:S02]  /*da30*/  ISETP.GT.AND P2, PT, R52, 0x10, PT ;  /* 0x000000103400780c */ /* 0x000fe40003f44270 */
[-C--:B------:R-:W-:Y:S02]  /*da40*/  IADD3 R118, P5, PT, R118, R110.reuse, RZ ;  /* 0x0000006e76767210 */ /* 0x080fe40007fbe0ff */
[-C--:B------:R-:W-:Y:S02]  /*da50*/  IADD3 R122, P6, PT, R51, R110.reuse, RZ ;  /* 0x0000006e337a7210 */ /* 0x080fe40007fde0ff */
[----:B0-----:R-:W-:Y:S01]  /*da60*/  PRMT R90, RZ, 0x7610, R90 ;  /* 0x00007610ff5a7816 */ /* 0x001fe2000000005a */
[--C-:B------:R-:W-:Y:S01]  /*da70*/  IMAD.X R119, R126, 0x1, R111.reuse, P5 ;  /* 0x000000017e777824 */ /* 0x100fe200028e066f */
[----:B------:R-:W4:Y:S01]  /*da80*/  LDL R51, [R1+0x230] ;  /* 0x0002300001337983 */ /* 0x000f220000100800 */
[----:B------:R-:W-:Y:S01]  /*da90*/  IMAD.X R123, R127, 0x1, R111, P6 ;  /* 0x000000017f7b7824 */ /* 0x000fe200030e066f */
[----:B------:R-:W-:-:S04]  /*daa0*/  IADD3 R126, P6, PT, R125, R110, RZ ;  /* 0x0000006e7d7e7210 */ /* 0x000fc80007fde0ff */
[----:B------:R0:W5:Y:S01]  /*dab0*/  @P3 LDG.E.U8 R90, desc[UR24][R122.64] ;  /* 0x000000187a5a3981 */ /* 0x000162000c1e1100 */
[----:B------:R-:W-:Y:S01]  /*dac0*/  IMAD.X R127, R128, 0x1, R111, P6 ;  /* 0x00000001807f7824 */ /* 0x000fe200030e066f */
[----:B0-----:R-:W-:Y:S02]  /*dad0*/  PRMT R123, RZ, 0x7610, R123 ;  /* 0x00007610ff7b7816 */ /* 0x001fe4000000007b */
[----:B------:R-:W2:Y:S04]  /*dae0*/  LDL R128, [R1+0x180] ;  /* 0x0001800001807983 */ /* 0x000ea80000100800 */
[----:B------:R0:W2:Y:S04]  /*daf0*/  @P2 LDG.E.U8 R123, desc[UR24][R126.64] ;  /* 0x000000187e7b2981 */ /* 0x0000a8000c1e1100 */
[----:B------:R-:W0:Y:S01]  /*db00*/  LDL R127, [R1+0x18c] ;  /* 0x00018c00017f7983 */ /* 0x000e220000100800 */
[----:B------:R-:W-:-:S02]  /*db10*/  ISETP.GT.AND P4, PT, R52, 0xc, PT ;  /* 0x0000000c3400780c */ /* 0x000fc40003f84270 */
[----:B------:R-:W-:-:S11]  /*db20*/  PRMT R84, RZ, 0x7610, R84 ;  /* 0x00007610ff547816 */ /* 0x000fd60000000054 */
[----:B------:R1:W2:Y:S01]  /*db30*/  @P4 LDG.E.U8 R84, desc[UR24][R94.64] ;  /* 0x000000185e544981 */ /* 0x0002a2000c1e1100 */
[----:B------:R-:W-:Y:S02]  /*db40*/  ISETP.GT.AND P4, PT, R52, 0xf, PT ;  /* 0x0000000f3400780c */ /* 0x000fe40003f84270 */
[----:B0-----:R-:W-:Y:S02]  /*db50*/  IADD3 R126, P6, PT, R127, R110, RZ ;  /* 0x0000006e7f7e7210 */ /* 0x001fe40007fde0ff */
[----:B------:R-:W2:Y:S01]  /*db60*/  LDL R127, [R1+0x22c] ;  /* 0x00022c00017f7983 */ /* 0x000ea20000100800 */
[----:B-1----:R-:W-:-:S08]  /*db70*/  PRMT R94, RZ, 0x7610, R94 ;  /* 0x00007610ff5e7816 */ /* 0x002fd0000000005e */
[----:B------:R0:W3:Y:S01]  /*db80*/  @P4 LDG.E.U8 R94, desc[UR24][R118.64] ;  /* 0x00000018765e4981 */ /* 0x0000e2000c1e1100 */
[----:B------:R-:W-:Y:S02]  /*db90*/  ISETP.GT.AND P4, PT, R52, 0x12, PT ;  /* 0x000000123400780c */ /* 0x000fe40003f84270 */
[----:B------:R-:W-:Y:S02]  /*dba0*/  PRMT R115, RZ, 0x7610, R115 ;  /* 0x00007610ff737816 */ /* 0x000fe40000000073 */
[----:B------:R-:W-:-:S05]  /*dbb0*/  IADD3 R124, P5, PT, R124, R110, RZ ;  /* 0x0000006e7c7c7210 */ /* 0x000fca0007fbe0ff */
[--C-:B----4-:R-:W-:Y:S02]  /*dbc0*/  IMAD.X R125, R51, 0x1, R111.reuse, P5 ;  /* 0x00000001337d7824 */ /* 0x110fe400028e066f */
[----:B------:R-:W4:Y:S01]  /*dbd0*/  LDL R51, [R1+0x224] ;  /* 0x0002240001337983 */ /* 0x000f220000100800 */
[----:B--2---:R-:W-:-:S05]  /*dbe0*/  IMAD.X R127, R127, 0x1, R111, P6 ;  /* 0x000000017f7f7824 */ /* 0x004fca00030e066f */
[----:B------:R1:W2:Y:S04]  /*dbf0*/  @P4 LDG.E.U8 R115, desc[UR24][R126.64] ;  /* 0x000000187e734981 */ /* 0x0002a8000c1e1100 */
[----:B------:R-:W1:Y:S01]  /*dc00*/  LDL R127, [R1+0x184] ;  /* 0x00018400017f7983 */ /* 0x000e620000100800 */
[----:B------:R-:W-:Y:S02]  /*dc10*/  ISETP.GT.AND P3, PT, R52, 0x11, PT ;  /* 0x000000113400780c */ /* 0x000fe40003f64270 */
[----:B0-----:R-:W-:-:S11]  /*dc20*/  PRMT R119, RZ, 0x7610, R119 ;  /* 0x00007610ff777816 */ /* 0x001fd60000000077 */
[----:B------:R0:W2:Y:S01]  /*dc30*/  @P3 LDG.E.U8 R119, desc[UR24][R124.64] ;  /* 0x000000187c773981 */ /* 0x0000a2000c1e1100 */
[----:B------:R-:W-:-:S03]  /*dc40*/  ISETP.GT.AND P3, PT, R52, 0x14, PT ;  /* 0x000000143400780c */ /* 0x000fc60003f64270 */
[----:B------:R-:W0:Y:S01]  /*dc50*/  LDL R125, [R1+0x188] ;  /* 0x00018800017d7983 */ /* 0x000e220000100800 */
[----:B------:R-:W-:Y:S02]  /*dc60*/  PRMT R85, RZ, 0x7610, R85 ;  /* 0x00007610ff557816 */ /* 0x000fe40000000055 */
[----:B-1----:R-:W-:-:S05]  /*dc70*/  IADD3 R126, P6, PT, R127, R110, RZ ;  /* 0x0000006e7f7e7210 */ /* 0x002fca0007fde0ff */
[----:B----4-:R-:W-:Y:S01]  /*dc80*/  IMAD.X R127, R51, 0x1, R111, P6 ;  /* 0x00000001337f7824 */ /* 0x010fe200030e066f */
[----:B------:R-:W-:Y:S01]  /*dc90*/  ISETP.GT.AND P2, PT, R52, 0x13, PT ;  /* 0x000000133400780c */ /* 0x000fe20003f44270 */
[----:B------:R-:W4:Y:S04]  /*dca0*/  LDL R51, [R1+0x174] ;  /* 0x0001740001337983 */ /* 0x000f280000100800 */
[----:B------:R-:W2:Y:S04]  /*dcb0*/  @P3 LDG.E.U8 R85, desc[UR24][R126.64] ;  /* 0x000000187e553981 */ /* 0x000ea8000c1e1100 */
[----:B------:R-:W2:Y:S01]  /*dcc0*/  LDL R127, [R1+0x17c] ;  /* 0x00017c00017f7983 */ /* 0x000ea20000100800 */
[----:B0-----:R-:W-:-:S02]  /*dcd0*/  IADD3 R124, P5, PT, R125, R110, RZ ;  /* 0x0000006e7d7c7210 */ /* 0x001fc40007fbe0ff */
[----:B------:R-:W-:-:S03]  /*dce0*/  PRMT R82, RZ, 0x7610, R82 ;  /* 0x00007610ff527816 */ /* 0x000fc60000000052 */
[----:B------:R-:W-:Y:S01]  /*dcf0*/  IMAD.X R125, R129, 0x1, R111, P5 ;  /* 0x00000001817d7824 */ /* 0x000fe200028e066f */
[----:B------:R-:W-:Y:S01]  /*dd00*/  ISETP.GT.AND P4, PT, R52, 0x15, PT ;  /* 0x000000153400780c */ /* 0x000fe20003f84270 */
[----:B------:R-:W3:Y:S04]  /*dd10*/  LDL R129, [R1+0x21c] ;  /* 0x00021c0001817983 */ /* 0x000ee80000100800 */
[----:B------:R0:W3:Y:S04]  /*dd20*/  @P2 LDG.E.U8 R82, desc[UR24][R124.64] ;  /* 0x000000187c522981 */ /* 0x0000e8000c1e1100 */
[----:B------:R-:W3:Y:S01]  /*dd30*/  LDL R125, [R1+0x220] ;  /* 0x00022000017d7983 */ /* 0x000ee20000100800 */
[----:B0-----:R-:W-:-:S03]  /*dd40*/  IADD3 R124, P5, PT, R128, R110, RZ ;  /* 0x0000006e807c7210 */ /* 0x001fc60007fbe0ff */
[----:B------:R-:W4:Y:S01]  /*dd50*/  LDL R128, [R1+0x218] ;  /* 0x0002180001807983 */ /* 0x000f220000100800 */
[----:B--2---:R-:W-:-:S03]  /*dd60*/  IADD3 R126, P6, PT, R127, R110, RZ ;  /* 0x0000006e7f7e7210 */ /* 0x004fc60007fde0ff */
[----:B------:R-:W2:Y:S01]  /*dd70*/  LDL R127, [R1+0x178] ;  /* 0x00017800017f7983 */ /* 0x000ea20000100800 */
[----:B------:R-:W-:Y:S02]  /*dd80*/  PRMT R88, RZ, 0x7610, R88 ;  /* 0x00007610ff587816 */ /* 0x000fe40000000058 */
[----:B------:R-:W-:Y:S02]  /*dd90*/  ISETP.GT.AND P3, PT, R52, 0x17, PT ;  /* 0x000000173400780c */ /* 0x000fe40003f64270 */
[----:B------:R-:W-:Y:S01]  /*dda0*/  PRMT R95, RZ, 0x7610, R95 ;  /* 0x00007610ff5f7816 */ /* 0x000fe2000000005f */
[----:B---3--:R-:W-:-:S05]  /*ddb0*/  IMAD.X R125, R125, 0x1, R111, P5 ;  /* 0x000000017d7d7824 */ /* 0x008fca00028e066f */
[----:B------:R2:W3:Y:S02]  /*ddc0*/  @P4 LDG.E.U8 R88, desc[UR24][R124.64] ;  /* 0x000000187c584981 */ /* 0x0004e4000c1e1100 */
[----:B--2---:R-:W-:-:S05]  /*ddd0*/  IADD3 R124, P5, PT, R127, R110, RZ ;  /* 0x0000006e7f7c7210 */ /* 0x004fca0007fbe0ff */
[--C-:B----4-:R-:W-:Y:S01]  /*dde0*/  IMAD.X R125, R128, 0x1, R111.reuse, P5 ;  /* 0x00000001807d7824 */ /* 0x110fe200028e066f */
[----:B------:R-:W-:Y:S01]  /*ddf0*/  ISETP.GT.AND P2, PT, R52, 0x16, PT ;  /* 0x000000163400780c */ /* 0x000fe20003f44270 */
[----:B------:R-:W-:Y:S01]  /*de00*/  IMAD.X R127, R129, 0x1, R111, P6 ;  /* 0x00000001817f7824 */ /* 0x000fe200030e066f */
[----:B------:R-:W-:Y:S01]  /*de10*/  PRMT R91, RZ, 0x7610, R91 ;  /* 0x00007610ff5b7816 */ /* 0x000fe2000000005b */
[----:B------:R-:W2:Y:S04]  /*de20*/  LDL R128, [R1+0x168] ;  /* 0x0001680001807983 */ /* 0x000ea80000100800 */
[----:B------:R0:W4:Y:S01]  /*de30*/  @P3 LDG.E.U8 R95, desc[UR24][R124.64] ;  /* 0x000000187c5f3981 */ /* 0x000122000c1e1100 */
[----:B------:R-:W-:-:S03]  /*de40*/  PRMT R118, RZ, 0x7610, R118 ;  /* 0x00007610ff767816 */ /* 0x000fc60000000076 */
[----:B------:R-:W2:Y:S04]  /*de50*/  LDL R129, [R1+0x16c] ;  /* 0x00016c0001817983 */ /* 0x000ea80000100800 */
[----:B------:R1:W2:Y:S04]  /*de60*/  @P2 LDG.E.U8 R91, desc[UR24][R126.64] ;  /* 0x000000187e5b2981 */ /* 0x0002a8000c1e1100 */
[----:B------:R-:W0:Y:S01]  /*de70*/  LDL R125, [R1+0x170] ;  /* 0x00017000017d7983 */ /* 0x000e220000100800 */
[----:B------:R-:W-:-:S03]  /*de80*/  ISETP.GT.AND P2, PT, R52, 0x19, PT ;  /* 0x000000193400780c */ /* 0x000fc60003f44270 */
[----:B------:R-:W2:Y:S01]  /*de90*/  LDL R127, [R1+0x214] ;  /* 0x00021400017f7983 */ /* 0x000ea20000100800 */
[----:B0-----:R-:W-:-:S03]  /*dea0*/  IADD3 R124, P5, PT, R125, R110, RZ ;  /* 0x0000006e7d7c7210 */ /* 0x001fc60007fbe0ff */
[----:B------:R-:W2:Y:S01]  /*deb0*/  LDL R125, [R1+0x210] ;  /* 0x00021000017d7983 */ /* 0x000ea20000100800 */
[----:B------:R-:W-:Y:S02]  /*dec0*/  ISETP.GT.AND P4, PT, R52, 0x18, PT ;  /* 0x000000183400780c */ /* 0x000fe40003f84270 */
[----:B-1----:R-:W-:Y:S02]  /*ded0*/  IADD3 R126, P6, PT, R51, R110, RZ ;  /* 0x0000006e337e7210 */ /* 0x002fe40007fde0ff */
[----:B------:R-:W-:Y:S01]  /*dee0*/  PRMT R122, RZ, 0x7610, R122 ;  /* 0x00007610ff7a7816 */ /* 0x000fe2000000007a */
[----:B------:R-:W3:Y:S01]  /*def0*/  LDL R51, [R1+0x164] ;  /* 0x0001640001337983 */ /* 0x000ee20000100800 */
[----:B--2---:R-:W-:-:S05]  /*df00*/  IMAD.X R125, R125, 0x1, R111, P5 ;  /* 0x000000017d7d7824 */ /* 0x004fca00028e066f */
[----:B------:R-:W2:Y:S04]  /*df10*/  @P2 LDG.E.U8 R118, desc[UR24][R124.64] ;  /* 0x000000187c762981 */ /* 0x000ea8000c1e1100 */
[----:B------:R-:W2:Y:S01]  /*df20*/  LDL R125, [R1+0x208] ;  /* 0x00020800017d7983 */ /* 0x000ea20000100800 */
[----:B------:R-:W-:Y:S01]  /*df30*/  IMAD.X R127, R127, 0x1, R111, P6 ;  /* 0x000000017f7f7824 */ /* 0x000fe200030e066f */
[----:B------:R-:W-:-:S04]  /*df40*/  IADD3 R128, P5, PT, R128, R110, RZ ;  /* 0x0000006e80807210 */ /* 0x000fc80007fbe0ff */
[----:B------:R0:W3:Y:S04]  /*df50*/  @P4 LDG.E.U8 R122, desc[UR24][R126.64] ;  /* 0x000000187e7a4981 */ /* 0x0000e8000c1e1100 */
[----:B------:R-:W4:Y:S01]  /*df60*/  LDL R127, [R1+0x20c] ;  /* 0x00020c00017f7983 */ /* 0x000f220000100800 */
[----:B0-----:R-:W-:Y:S01]  /*df70*/  IADD3 R126, P6, PT, R129, R110, RZ ;  /* 0x0000006e817e7210 */ /* 0x001fe20007fde0ff */
[----:B--2---:R-:W-:Y:S02]  /*df80*/  IMAD.X R129, R125, 0x1, R111, P5 ;  /* 0x000000017d817824 */ /* 0x004fe400028e066f */
[----:B------:R-:W2:Y:S01]  /*df90*/  LDL R125, [R1+0x204] ;  /* 0x00020400017d7983 */ /* 0x000ea20000100800 */
[C---:B------:R-:W-:Y:S02]  /*dfa0*/  ISETP.GT.AND P3, PT, R52.reuse, 0x1a, PT ;  /* 0x0000001a3400780c */ /* 0x040fe40003f64270 */
[----:B------:R-:W-:-:S02]  /*dfb0*/  ISETP.GT.AND P2, PT, R52, 0x1c, PT ;  /* 0x0000001c3400780c */ /* 0x000fc40003f44270 */
[----:B------:R-:W-:Y:S02]  /*dfc0*/  PRMT R132, RZ, 0x7610, R132 ;  /* 0x00007610ff847816 */ /* 0x000fe40000000084 */
[----:B---3--:R-:W-:Y:S02]  /*dfd0*/  IADD3 R124, P5, PT, R51, R110, RZ ;  /* 0x0000006e337c7210 */ /* 0x008fe40007fbe0ff */
[----:B------:R-:W-:Y:S01]  /*dfe0*/  ISETP.GT.AND P4, PT, R52, 0x1b, PT ;  /* 0x0000001b3400780c */ /* 0x000fe20003f84270 */
[----:B------:R-:W3:Y:S01]  /*dff0*/  LDL R51, [R1+0x1f8] ;  /* 0x0001f80001337983 */ /* 0x000ee20000100800 */
[----:B----4-:R-:W-:Y:S01]  /*e000*/  IMAD.X R127, R127, 0x1, R111, P6 ;  /* 0x000000017f7f7824 */ /* 0x010fe200030e066f */
[----:B------:R-:W-:-:S04]  /*e010*/  PRMT R133, RZ, 0x7610, R133 ;  /* 0x00007610ff857816 */ /* 0x000fc80000000085 */
[----:B------:R0:W4:Y:S01]  /*e020*/  @P3 LDG.E.U8 R132, desc[UR24][R126.64] ;  /* 0x000000187e843981 */ /* 0x000122000c1e1100 */
[----:B------:R-:W-:-:S06]  /*e030*/  PRMT R131, RZ, 0x7610, R131 ;  /* 0x00007610ff837816 */ /* 0x000fcc0000000083 */
[----:B------:R-:W3:Y:S04]  /*e040*/  @P4 LDG.E.U8 R131, desc[UR24][R128.64] ;  /* 0x0000001880834981 */ /* 0x000ee8000c1e1100 */
[----:B------:R-:W0:Y:S04]  /*e050*/  LDL R127, [R1+0x160] ;  /* 0x00016000017f7983 */ /* 0x000e280000100800 */
[----:B------:R-:W3:Y:S04]  /*e060*/  LDL R128, [R1+0x1fc] ;  /* 0x0001fc0001807983 */ /* 0x000ee80000100800 */
[----:B------:R-:W3:Y:S01]  /*e070*/  LDL R129, [R1+0x158] ;  /* 0x0001580001817983 */ /* 0x000ee20000100800 */
[----:B--2---:R-:W-:-:S05]  /*e080*/  IMAD.X R125, R125, 0x1, R111, P5 ;  /* 0x000000017d7d7824 */ /* 0x004fca00028e066f */
[----:B------:R1:W2:Y:S04]  /*e090*/  @P2 LDG.E.U8 R133, desc[UR24][R124.64] ;  /* 0x000000187c852981 */ /* 0x0002a8000c1e1100 */
[----:B------:R-:W1:Y:S01]  /*e0a0*/  LDL R125, [R1+0x15c] ;  /* 0x00015c00017d7983 */ /* 0x000e620000100800 */
[----:B------:R-:W-:Y:S02]  /*e0b0*/  ISETP.GT.AND P5, PT, R52, 0x1e, PT ;  /* 0x0000001e3400780c */ /* 0x000fe40003fa4270 */
[----:B------:R-:W-:Y:S02]  /*e0c0*/  PRMT R135, RZ, 0x7610, R135 ;  /* 0x00007610ff877816 */ /* 0x000fe40000000087 */
[----:B0-----:R-:W-:Y:S02]  /*e0d0*/  IADD3 R126, P4, PT, R127, R110, RZ ;  /* 0x0000006e7f7e7210 */ /* 0x001fe40007f9e0ff */
[----:B------:R-:W2:Y:S01]  /*e0e0*/  LDL R127, [R1+0x200] ;  /* 0x00020000017f7983 */ /* 0x000ea20000100800 */
[----:B------:R-:W-:-:S02]  /*e0f0*/  PRMT R168, RZ, 0x7610, R168 ;  /* 0x00007610ffa87816 */ /* 0x000fc400000000a8 */
[----:B-1----:R-:W-:-:S05]  /*e100*/  IADD3 R124, P2, PT, R125, R110, RZ ;  /* 0x0000006e7d7c7210 */ /* 0x002fca0007f5e0ff */
[----:B---3--:R-:W-:-:S05]  /*e110*/  IMAD.X R125, R128, 0x1, R111, P2 ;  /* 0x00000001807d7824 */ /* 0x008fca00010e066f */
[----:B------:R-:W3:Y:S04]  /*e120*/  @P5 LDG.E.U8 R135, desc[UR24][R124.64] ;  /* 0x000000187c875981 */ /* 0x000ee8000c1e1100 */
[----:B------:R-:W3:Y:S04]  /*e130*/  LDL.LU R124, [R1+0x148] ;  /* 0x00014800017c7983 */ /* 0x000ee80000300800 */
[----:B------:R-:W3:Y:S01]  /*e140*/  LDL.LU R125, [R1+0x14c] ;  /* 0x00014c00017d7983 */ /* 0x000ee20000300800 */
[----:B------:R-:W-:-:S13]  /*e150*/  ISETP.GT.AND P2, PT, R52, RZ, PT ;  /* 0x000000ff3400720c */ /* 0x000fda0003f44270 */
[----:B------:R-:W4:Y:S01]  /*e160*/  @P2 LDG.E.U8 R168, desc[UR24][R110.64] ;  /* 0x000000186ea82981 */ /* 0x000f22000c1e1100 */
[----:B------:R-:W-:-:S05]  /*e170*/  IADD3 R128, P6, PT, R129, R110, RZ ;  /* 0x0000006e81807210 */ /* 0x000fca0007fde0ff */
[--C-:B------:R-:W-:Y:S02]  /*e180*/  IMAD.X R129, R51, 0x1, R111.reuse, P6 ;  /* 0x0000000133817824 */ /* 0x100fe400030e066f */
[----:B------:R-:W0:Y:S01]  /*e190*/  S2R R51, SR_TID.X ;  /* 0x0000000000337919 */ /* 0x000e220000002100 */
[C---:B------:R-:W-:Y:S01]  /*e1a0*/  ISETP.GT.AND P3, PT, R52.reuse, 0x1d, PT ;  /* 0x0000001d3400780c */ /* 0x040fe20003f64270 */
[----:B--2---:R-:W-:Y:S01]  /*e1b0*/  IMAD.X R127, R127, 0x1, R111, P4 ;  /* 0x000000017f7f7824 */ /* 0x004fe200020e066f */
[----:B------:R-:W-:Y:S02]  /*e1c0*/  ISETP.GT.AND P4, PT, R52, 0x1f, PT ;  /* 0x0000001f3400780c */ /* 0x000fe40003f84270 */
[----:B------:R-:W-:-:S09]  /*e1d0*/  PRMT R134, RZ, 0x7610, R134 ;  /* 0x00007610ff867816 */ /* 0x000fd20000000086 */
[----:B------:R1:W2:Y:S02]  /*e1e0*/  @P3 LDG.E.U8 R134, desc[UR24][R126.64] ;  /* 0x000000187e863981 */ /* 0x0002a4000c1e1100 */
[----:B-1----:R-:W-:-:S06]  /*e1f0*/  PRMT R126, RZ, 0x7610, R126 ;  /* 0x00007610ff7e7816 */ /* 0x002fcc000000007e */
[----:B------:R1:W2:Y:S01]  /*e200*/  @P4 LDG.E.U8 R126, desc[UR24][R128.64] ;  /* 0x00000018807e4981 */ /* 0x0002a2000c1e1100 */
[----:B0-----:R-:W-:-:S04]  /*e210*/  LOP3.LUT R51, R51, 0x1f, RZ, 0xc0, !PT ;  /* 0x0000001f33337812 */ /* 0x001fc800078ec0ff */
[----:B------:R-:W-:Y:S02]  /*e220*/  ISETP.GE.AND P3, PT, R51, R52, PT ;  /* 0x000000343300720c */ /* 0x000fe40003f66270 */
[C---:B------:R-:W-:Y:S02]  /*e230*/  IADD3 R53, P5, PT, R112.reuse, R53, RZ ;  /* 0x0000003570357210 */ /* 0x040fe40007fbe0ff */
[----:B------:R-:W-:Y:S02]  /*e240*/  PRMT R178, RZ, 0x7610, R178 ;  /* 0x00007610ffb27816 */ /* 0x000fe400000000b2 */
[----:B------:R-:W-:Y:S01]  /*e250*/  IADD3 R55, P2, PT, R112, R55, RZ ;  /* 0x0000003770377210 */ /* 0x000fe20007f5e0ff */
[----:B------:R-:W-:Y:S01]  /*e260*/  IMAD.X R54, R113, 0x1, R54, P5 ;  /* 0x0000000171367824 */ /* 0x000fe200028e0636 */
[----:B------:R-:W-:-:S03]  /*e270*/  PRMT R127, RZ, 0x7610, R127 ;  /* 0x00007610ff7f7816 */ /* 0x000fc6000000007f */
[----:B------:R-:W-:Y:S01]  /*e280*/  IMAD.X R57, R113, 0x1, R57, P2 ;  /* 0x0000000171397824 */ /* 0x000fe200010e0639 */
[----:B------:R-:W-:Y:S02]  /*e290*/  IADD3 R56, P2, PT, R112, R56, RZ ;  /* 0x0000003870387210 */ /* 0x000fe40007f5e0ff */
[----:B-1----:R-:W-:-:S03]  /*e2a0*/  PRMT R128, RZ, 0x7610, R128 ;  /* 0x00007610ff807816 */ /* 0x002fc60000000080 */
[----:B------:R-:W-:Y:S01]  /*e2b0*/  IMAD.X R59, R113, 0x1, R59, P2 ;  /* 0x00000001713b7824 */ /* 0x000fe200010e063b */
[----:B------:R-:W-:Y:S02]  /*e2c0*/  PRMT R129, RZ, 0x7610, R129 ;  /* 0x00007610ff817816 */ /* 0x000fe40000000081 */
[----:B------:R-:W-:Y:S02]  /*e2d0*/  IADD3 R60, P2, PT, R112, R60, RZ ;  /* 0x0000003c703c7210 */ /* 0x000fe40007f5e0ff */
[----:B------:R-:W-:-:S03]  /*e2e0*/  PRMT R136, RZ, 0x7610, R136 ;  /* 0x00007610ff887816 */ /* 0x000fc60000000088 */
[----:B------:R-:W-:Y:S01]  /*e2f0*/  IMAD.X R63, R113, 0x1, R63, P2 ;  /* 0x00000001713f7824 */ /* 0x000fe200010e063f */
[----:B------:R-:W-:Y:S02]  /*e300*/  IADD3 R62, P2, PT, R112, R62, RZ ;  /* 0x0000003e703e7210 */ /* 0x000fe40007f5e0ff */
[----:B------:R-:W-:-:S03]  /*e310*/  PRMT R137, RZ, 0x7610, R137 ;  /* 0x00007610ff897816 */ /* 0x000fc60000000089 */
[----:B------:R-:W-:Y:S01]  /*e320*/  IMAD.X R65, R113, 0x1, R65, P2 ;  /* 0x0000000171417824 */ /* 0x000fe200010e0641 */
[----:B------:R-:W-:Y:S02]  /*e330*/  PRMT R138, RZ, 0x7610, R138 ;  /* 0x00007610ff8a7816 */ /* 0x000fe4000000008a */
[----:B------:R-:W-:Y:S02]  /*e340*/  IADD3 R66, P2, PT, R112, R66, RZ ;  /* 0x0000004270427210 */ /* 0x000fe40007f5e0ff */
[----:B------:R-:W-:-:S03]  /*e350*/  PRMT R139, RZ, 0x7610, R139 ;  /* 0x00007610ff8b7816 */ /* 0x000fc6000000008b */
        /* <DEDUP_REMOVED lines=35> */
[----:B---3--:R-:W-:-:S05]  /*e590*/  IADD3 R125, P4, PT, R112, R125, RZ ;  /* 0x0000007d707d7210 */ /* 0x008fca0007f9e0ff */
[----:B------:R-:W-:Y:S01]  /*e5a0*/  IMAD.X R124, R113, 0x1, R124, P4 ;  /* 0x00000001717c7824 */ /* 0x000fe200020e067c */
[----:B------:R0:W-:Y:S04]  /*e5b0*/  STL [R1+0x14c], R125 ;  /* 0x00014c7d01007387 */ /* 0x0001e80000100800 */
[----:B------:R1:W-:Y:S01]  /*e5c0*/  STL [R1+0x148], R124 ;  /* 0x0001487c01007387 */ /* 0x0003e20000100800 */
[----:B0-----:R-:W-:-:S04]  /*e5d0*/  @!P3 LOP3.LUT R125, R125, R124, RZ, 0x3c, !PT ;  /* 0x0000007c7d7db212 */ /* 0x001fc800078e3cff */
[----:B-1----:R-:W-:-:S04]  /*e5e0*/  @!P3 LOP3.LUT R124, R125, R124, RZ, 0x3c, !PT ;  /* 0x0000007c7d7cb212 */ /* 0x002fc800078e3cff */
[----:B------:R-:W-:Y:S01]  /*e5f0*/  @!P3 LOP3.LUT R125, R125, R124, RZ, 0x3c, !PT ;  /* 0x0000007c7d7db212 */ /* 0x000fe200078e3cff */
[----:B------:R-:W-:Y:S01]  /*e600*/  BAR.SYNC.DEFER_BLOCKING 0x0 ;  /* 0x0000000000007b1d */ /* 0x000fe20000010000 */
[----:B------:R-:W-:-:S05]  /*e610*/  IADD3 R58, P4, PT, R112, R58, RZ ;  /* 0x0000003a703a7210 */ /* 0x000fca0007f9e0ff */
[----:B------:R-:W-:Y:S01]  /*e620*/  IMAD.X R61, R113, 0x1, R61, P4 ;  /* 0x00000001713d7824 */ /* 0x000fe200020e063d */
[----:B------:R0:W3:Y:S02]  /*e630*/  @!P3 LDG.E.U8 R178, desc[UR24][R124.64] ;  /* 0x000000187cb2b981 */ /* 0x0000e4000c1e1100 */
[----:B0-----:R-:W-:Y:S02]  /*e640*/  @!P3 IMAD.MOV.U32 R124, RZ, RZ, R53 ;  /* 0x000000ffff7cb224 */ /* 0x001fe400078e0035 */
[----:B------:R-:W-:-:S05]  /*e650*/  @!P3 IMAD.MOV.U32 R125, RZ, RZ, R54 ;  /* 0x000000ffff7db224 */ /* 0x000fca00078e0036 */
[----:B------:R0:W2:Y:S02]  /*e660*/  @!P3 LDG.E.U8 R127, desc[UR24][R124.64] ;  /* 0x000000187c7fb981 */ /* 0x0000a4000c1e1100 */
[----:B0-----:R-:W-:Y:S02]  /*e670*/  @!P3 IMAD.MOV.U32 R124, RZ, RZ, R55 ;  /* 0x000000ffff7cb224 */ /* 0x001fe400078e0037 */
[----:B------:R-:W-:-:S05]  /*e680*/  @!P3 IMAD.MOV.U32 R125, RZ, RZ, R57 ;  /* 0x000000ffff7db224 */ /* 0x000fca00078e0039 */
[----:B------:R0:W2:Y:S02]  /*e690*/  @!P3 LDG.E.U8 R128, desc[UR24][R124.64] ;  /* 0x000000187c80b981 */ /* 0x0000a4000c1e1100 */
[----:B0-----:R-:W-:Y:S02]  /*e6a0*/  @!P3 IMAD.MOV.U32 R124, RZ, RZ, R56 ;  /* 0x000000ffff7cb224 */ /* 0x001fe400078e0038 */
[----:B------:R-:W-:-:S05]  /*e6b0*/  @!P3 IMAD.MOV.U32 R125, RZ, RZ, R59 ;  /* 0x000000ffff7db224 */ /* 0x000fca00078e003b */
[----:B------:R0:W2:Y:S01]  /*e6c0*/  @!P3 LDG.E.U8 R129, desc[UR24][R124.64] ;  /* 0x000000187c81b981 */ /* 0x0000a2000c1e1100 */
[----:B------:R-:W-:Y:S01]  /*e6d0*/  IADD3 R64, P4, PT, R112, R64, RZ ;  /* 0x0000004070407210 */ /* 0x000fe20007f9e0ff */
[----:B0-----:R-:W-:Y:S02]  /*e6e0*/  @!P3 IMAD.MOV.U32 R124, RZ, RZ, R58 ;  /* 0x000000ffff7cb224 */ /* 0x001fe400078e003a */
[----:B------:R-:W-:-:S05]  /*e6f0*/  @!P3 IMAD.MOV.U32 R125, RZ, RZ, R61 ;  /* 0x000000ffff7db224 */ /* 0x000fca00078e003d */
[----:B------:R0:W2:Y:S01]  /*e700*/  @!P3 LDG.E.U8 R136, desc[UR24][R124.64] ;  /* 0x000000187c88b981 */ /* 0x0000a2000c1e1100 */
[----:B------:R-:W-:Y:S02]  /*e710*/  IMAD.X R67, R113, 0x1, R67, P4 ;  /* 0x0000000171437824 */ /* 0x000fe400020e0643 */
        /* <DEDUP_REMOVED lines=45> */
[----:B------:R-:W-:Y:S01]  /*e9f0*/  PRMT R152, RZ, 0x7610, R152 ;  /* 0x00007610ff987816 */ /* 0x000fe20000000098 */
[----:B------:R-:W-:Y:S02]  /*ea00*/  IMAD.X R25, R113, 0x1, R25, P2 ;  /* 0x0000000171197824 */ /* 0x000fe400010e0619 */
[----:B0-----:R-:W-:Y:S02]  /*ea10*/  @!P3 IMAD.MOV.U32 R124, RZ, RZ, R30 ;  /* 0x000000ffff7cb224 */ /* 0x001fe400078e001e */
[----:B------:R-:W-:Y:S01]  /*ea20*/  @!P3 IMAD.MOV.U32 R125, RZ, RZ, R29 ;  /* 0x000000ffff7db224 */ /* 0x000fe200078e001d */
[----:B------:R-:W-:-:S04]  /*ea30*/  IADD3 R24, P2, PT, R112, R24, RZ ;  /* 0x0000001870187210 */ /* 0x000fc80007f5e0ff */
        /* <DEDUP_REMOVED lines=53> */
[----:B------:R-:W0:Y:S04]  /*ed90*/  S2R R51, SR_TID.X ;  /* 0x0000000000337919 */ /* 0x000e280000002100 */
[----:B------:R1:W2:Y:S01]  /*eda0*/  @!P3 LDG.E.U8 R160, desc[UR24][R124.64] ;  /* 0x000000187ca0b981 */ /* 0x0002a2000c1e1100 */
[----:B------:R-:W-:-:S02]  /*edb0*/  IADD3 R202, P2, PT, R112, R202, RZ ;  /* 0x000000ca70ca7210 */ /* 0x000fc40007f5e0ff */
[----:B------:R-:W-:Y:S01]  /*edc0*/  PRMT R162, RZ, 0x7610, R162 ;  /* 0x00007610ffa27816 */ /* 0x000fe200000000a2 */
[----:B-1----:R-:W-:Y:S02]  /*edd0*/  @!P3 IMAD.MOV.U32 R124, RZ, RZ, R194 ;  /* 0x000000ffff7cb224 */ /* 0x002fe400078e00c2 */
[----:B------:R-:W-:Y:S02]  /*ede0*/  @!P3 IMAD.MOV.U32 R125, RZ, RZ, R193 ;  /* 0x000000ffff7db224 */ /* 0x000fe400078e00c1 */
[----:B------:R-:W-:-:S03]  /*edf0*/  IMAD.X R201, R113, 0x1, R201, P2 ;  /* 0x0000000171c97824 */ /* 0x000fc600010e06c9 */
[----:B------:R1:W2:Y:S01]  /*ee00*/  @!P3 LDG.E.U8 R161, desc[UR24][R124.64] ;  /* 0x000000187ca1b981 */ /* 0x0002a2000c1e1100 */
[----:B------:R-:W-:Y:S02]  /*ee10*/  IADD3 R206, P2, PT, R112, R206, RZ ;  /* 0x000000ce70ce7210 */ /* 0x000fe40007f5e0ff */
        /* <DEDUP_REMOVED lines=24> */
[----:B0-----:R-:W-:Y:S02]  /*efa0*/  LOP3.LUT R51, R51, 0x7f, RZ, 0xc0, !PT ;  /* 0x0000007f33337812 */ /* 0x001fe400078ec0ff */
[----:B------:R-:W-:Y:S01]  /*efb0*/  PRMT R167, RZ, 0x7610, R167 ;  /* 0x00007610ffa77816 */ /* 0x000fe200000000a7 */
[----:B-1----:R-:W-:Y:S02]  /*efc0*/  @!P3 IMAD.MOV.U32 R124, RZ, RZ, R214 ;  /* 0x000000ffff7cb224 */ /* 0x002fe400078e00d6 */
[----:B------:R-:W-:Y:S02]  /*efd0*/  @!P3 IMAD.MOV.U32 R125, RZ, RZ, R213 ;  /* 0x000000ffff7db224 */ /* 0x000fe400078e00d5 */
[----:B------:R-:W-:-:S03]  /*efe0*/  IMAD.X R221, R113, 0x1, R221, P2 ;  /* 0x0000000171dd7824 */ /* 0x000fc600010e06dd */
[----:B------:R0:W2:Y:S01]  /*eff0*/  @!P3 LDG.E.U8 R166, desc[UR24][R124.64] ;  /* 0x000000187ca6b981 */ /* 0x0000a2000c1e1100 */
[----:B------:R-:W-:-:S03]  /*f000*/  IADD3 R226, P2, PT, R112, R226, RZ ;  /* 0x000000e270e27210 */ /* 0x000fc60007f5e0ff */
[----:B----4-:R1:W-:Y:S01]  /*f010*/  STS.U8 [R51+UR11+0x9000], R168 ;  /* 0x009000a833007988 */ /* 0x0103e2000800000b */
[----:B0-----:R-:W-:Y:S02]  /*f020*/  @!P3 IMAD.MOV.U32 R124, RZ, RZ, R218 ;  /* 0x000000ffff7cb224 */ /* 0x001fe400078e00da */
[----:B------:R-:W-:Y:S01]  /*f030*/  @!P3 IMAD.MOV.U32 R125, RZ, RZ, R217 ;  /* 0x000000ffff7db224 */ /* 0x000fe200078e00d9 */
[----:B-1----:R-:W-:-:S04]  /*f040*/  PRMT R168, RZ, 0x7610, R168 ;  /* 0x00007610ffa87816 */ /* 0x002fc800000000a8 */
[----:B------:R0:W4:Y:S01]  /*f050*/  @!P3 LDG.E.U8 R167, desc[UR24][R124.64] ;  /* 0x000000187ca7b981 */ /* 0x000122000c1e1100 */
[----:B------:R-:W-:Y:S01]  /*f060*/  IMAD.X R225, R113, 0x1, R225, P2 ;  /* 0x0000000171e17824 */ /* 0x000fe200010e06e1 */
[----:B------:R-:W-:Y:S02]  /*f070*/  IADD3 R230, P2, PT, R112, R230, RZ ;  /* 0x000000e670e67210 */ /* 0x000fe40007f5e0ff */
[----:B------:R1:W-:Y:S01]  /*f080*/  STS.U8 [R51+UR11+0x9400], R130 ;  /* 0x0094008233007988 */ /* 0x0003e2000800000b */
[----:B0-----:R-:W-:Y:S02]  /*f090*/  @!P3 IMAD.MOV.U32 R124, RZ, RZ, R222 ;  /* 0x000000ffff7cb224 */ /* 0x001fe400078e00de */
[----:B------:R-:W-:Y:S01]  /*f0a0*/  @!P3 IMAD.MOV.U32 R125, RZ, RZ, R221 ;  /* 0x000000ffff7db224 */ /* 0x000fe200078e00dd */
[----:B-1----:R-:W-:-:S04]  /*f0b0*/  PRMT R130, RZ, 0x7610, R130 ;  /* 0x00007610ff827816 */ /* 0x002fc80000000082 */
[----:B------:R0:W2:Y:S01]  /*f0c0*/  @!P3 LDG.E.U8 R168, desc[UR24][R124.64] ;  /* 0x000000187ca8b981 */ /* 0x0000a2000c1e1100 */
[----:B------:R-:W-:Y:S01]  /*f0d0*/  IMAD.X R229, R113, 0x1, R229, P2 ;  /* 0x0000000171e57824 */ /* 0x000fe200010e06e5 */
[----:B------:R-:W-:Y:S02]  /*f0e0*/  IADD3 R234, P2, PT, R112, R234, RZ ;  /* 0x000000ea70ea7210 */ /* 0x000fe40007f5e0ff */
[----:B------:R-:W-:Y:S01]  /*f0f0*/  PRMT R169, RZ, 0x7610, R169 ;  /* 0x00007610ffa97816 */ /* 0x000fe200000000a9 */
[----:B0-----:R-:W-:Y:S02]  /*f100*/  @!P3 IMAD.MOV.U32 R124, RZ, RZ, R226 ;  /* 0x000000ffff7cb224 */ /* 0x001fe400078e00e2 */
[----:B------:R-:W-:-:S05]  /*f110*/  @!P3 IMAD.MOV.U32 R125, RZ, RZ, R225 ;  /* 0x000000ffff7db224 */ /* 0x000fca00078e00e1 */
[----:B------:R0:W2:Y:S01]  /*f120*/  @!P3 LDG.E.U8 R130, desc[UR24][R124.64] ;  /* 0x000000187c82b981 */ /* 0x0000a2000c1e1100 */
[----:B------:R-:W-:Y:S01]  /*f130*/  IMAD.X R233, R113, 0x1, R233, P2 ;  /* 0x0000000171e97824 */ /* 0x000fe200010e06e9 */
[----:B------:R-:W-:Y:S02]  /*f140*/  IADD3 R238, P2, PT, R112, R238, RZ ;  /* 0x000000ee70ee7210 */ /* 0x000fe40007f5e0ff */
[----:B------:R1:W-:Y:S01]  /*f150*/  STS.U8 [R51+UR11+0x9800], R123 ;  /* 0x0098007b33007988 */ /* 0x0003e2000800000b */
[----:B0-----:R-:W-:Y:S02]  /*f160*/  @!P3 IMAD.MOV.U32 R124, RZ, RZ, R230 ;  /* 0x000000ffff7cb224 */ /* 0x001fe400078e00e6 */
[----:B------:R-:W-:Y:S01]  /*f170*/  @!P3 IMAD.MOV.U32 R125, RZ, RZ, R229 ;  /* 0x000000ffff7db224 */ /* 0x000fe200078e00e5 */
[----:B------:R0:W-:Y:S01]  /*f180*/  STS.U8 [R51+UR11+0x9c00], R122 ;  /* 0x009c007a33007988 */ /* 0x0001e2000800000b */
[----:B-1----:R-:W-:-:S03]  /*f190*/  @!P3 IMAD.MOV.U32 R123, RZ, RZ, R233 ;  /* 0x000000ffff7bb224 */ /* 0x002fc600078e00e9 */
[----:B------:R1:W2:Y:S01]  /*f1a0*/  @!P3 LDG.E.U8 R169, desc[UR24][R124.64] ;  /* 0x000000187ca9b981 */ /* 0x0002a2000c1e1100 */
[----:B------:R-:W-:Y:S01]  /*f1b0*/  IMAD.X R237, R113, 0x1, R237, P2 ;  /* 0x0000000171ed7824 */ /* 0x000fe200010e06ed */
[----:B------:R-:W-:Y:S01]  /*f1c0*/  IADD3 R242, P2, PT, R112, R242, RZ ;  /* 0x000000f270f27210 */ /* 0x000fe20007f5e0ff */
[----:B0-----:R-:W-:Y:S01]  /*f1d0*/  @!P3 IMAD.MOV.U32 R122, RZ, RZ, R234 ;  /* 0x000000ffff7ab224 */ /* 0x001fe200078e00ea */
[----:B-1----:R-:W-:Y:S02]  /*f1e0*/  PRMT R124, RZ, 0x7610, R124 ;  /* 0x00007610ff7c7816 */ /* 0x002fe4000000007c */
[----:B------:R-:W-:-:S04]  /*f1f0*/  PRMT R125, RZ, 0x7610, R125 ;  /* 0x00007610ff7d7816 */ /* 0x000fc8000000007d */
        /* <DEDUP_REMOVED lines=15> */
[----:B------:R-:W-:-:S03]  /*f2f0*/  IMAD.X R249, R113, 0x1, R249, P2 ;  /* 0x0000000171f97824 */ /* 0x000fc600010e06f9 */
[----:B------:R1:W-:Y:S01]  /*f300*/  STS.U8 [R93+UR11+0x9880], R119 ;  /* 0x009880775d007988 */ /* 0x0003e2000800000b */
[----:B0-----:R-:W-:Y:S02]  /*f310*/  @!P3 IMAD.MOV.U32 R120, RZ, RZ, R246 ;  /* 0x000000ffff78b224 */ /* 0x001fe400078e00f6 */
[----:B------:R-:W-:Y:S01]  /*f320*/  @!P3 IMAD.MOV.U32 R121, RZ, RZ, R245 ;  /* 0x000000ffff79b224 */ /* 0x000fe200078e00f5 */
[----:B------:R0:W-:Y:S01]  /*f330*/  STS.U8 [R93+UR11+0x9c80], R118 ;  /* 0x009c80765d007988 */ /* 0x0001e2000800000b */
[----:B-1----:R-:W-:-:S03]  /*f340*/  @!P3 IMAD.MOV.U32 R119, RZ, RZ, R249 ;  /* 0x000000ffff77b224 */ /* 0x002fc600078e00f9 */
[----:B------:R1:W2:Y:S01]  /*f350*/  @!P3 LDG.E.U8 R123, desc[UR24][R120.64] ;  /* 0x00000018787bb981 */ /* 0x0002a2000c1e1100 */
[----:B0-----:R-:W-:Y:S01]  /*f360*/  @!P3 IMAD.MOV.U32 R118, RZ, RZ, R250 ;  /* 0x000000ffff76b224 */ /* 0x001fe200078e00fa */
[----:B-1----:R-:W-:-:S06]  /*f370*/  PRMT R120, RZ, 0x7610, R120 ;  /* 0x00007610ff787816 */ /* 0x002fcc0000000078 */
[----:B------:R0:W2:Y:S04]  /*f380*/  @!P3 LDG.E.U8 R120, desc[UR24][R118.64] ;  /* 0x000000187678b981 */ /* 0x0000a8000c1e1100 */
[----:B------:R-:W2:Y:S04]  /*f390*/  LDL.LU R118, [R1] ;  /* 0x0000000001767983 */ /* 0x000ea80000300800 */
[----:B------:R-:W0:Y:S01]  /*f3a0*/  LDL.LU R119, [R1+0x4] ;  /* 0x0000040001777983 */ /* 0x000e220000300800 */
[----:B------:R-:W1:Y:S02]  /*f3b0*/  S2R R51, SR_TID.X ;  /* 0x0000000000337919 */ /* 0x000e640000002100 */
[----:B-1----:R-:W-:-:S04]  /*f3c0*/  LOP3.LUT R51, R51, 0x7f, RZ, 0xc0, !PT ;  /* 0x0000007f33337812 */ /* 0x002fc800078ec0ff */
[----:B------:R-:W-:-:S05]  /*f3d0*/  LOP3.LUT R51, R51, 0x20, RZ, 0x3c, !PT ;  /* 0x0000002033337812 */ /* 0x000fca00078e3cff */
[----:B------:R1:W-:Y:S04]  /*f3e0*/  STS.U8 [R51+UR11+0x9100], R117 ;  /* 0x0091007533007988 */ /* 0x0003e8000800000b */
[----:B------:R0:W-:Y:S04]  /*f3f0*/  STS.U8 [R51+UR11+0x9500], R116 ;  /* 0x0095007433007988 */ /* 0x0001e8000800000b */
[----:B-1----:R-:W3:Y:S01]  /*f400*/  LDL.LU R117, [R1+0x14] ;  /* 0x0000140001757983 */ /* 0x002ee20000300800 */
[----:B0-----:R-:W-:-:S05]  /*f410*/  IADD3 R119, P2, PT, R112, R119, RZ ;  /* 0x0000007770777210 */ /* 0x001fca0007f5e0ff */
[----:B--2---:R-:W-:Y:S01]  /*f420*/  IMAD.X R118, R113, 0x1, R118, P2 ;  /* 0x0000000171767824 */ /* 0x004fe200010e0676 */
[----:B------:R0:W-:Y:S04]  /*f430*/  STL [R1+0x4], R119 ;  /* 0x0000047701007387 */ /* 0x0001e80000100800 */
[----:B------:R1:W-:Y:S04]  /*f440*/  STL [R1], R118 ;  /* 0x0000007601007387 */ /* 0x0003e80000100800 */
[----:B------:R-:W2:Y:S01]  /*f450*/  LDL.LU R116, [R1+0x10] ;  /* 0x0000100001747983 */ /* 0x000ea20000300800 */
[----:B0-----:R-:W-:-:S04]  /*f460*/  @!P3 LOP3.LUT R119, R119, R118, RZ, 0x3c, !PT ;  /* 0x000000767777b212 */ /* 0x001fc800078e3cff */
[C---:B-1----:R-:W-:Y:S02]  /*f470*/  @!P3 LOP3.LUT R118, R119.reuse, R118, RZ, 0x3c, !PT ;  /* 0x000000767776b212 */ /* 0x042fe400078e3cff */
[----:B------:R-:W-:Y:S02]  /*f480*/  PRMT R121, RZ, 0x7610, R121 ;  /* 0x00007610ff797816 */ /* 0x000fe40000000079 */
[----:B------:R-:W-:-:S05]  /*f490*/  @!P3 LOP3.LUT R119, R119, R118, RZ, 0x3c, !PT ;  /* 0x000000767777b212 */ /* 0x000fca00078e3cff */
[----:B------:R0:W4:Y:S01]  /*f4a0*/  @!P3 LDG.E.U8 R121, desc[UR24][R118.64] ;  /* 0x000000187679b981 */ /* 0x000122000c1e1100 */
[----:B---3--:R-:W-:-:S05]  /*f4b0*/  IADD3 R117, P2, PT, R112, R117, RZ ;  /* 0x0000007570757210 */ /* 0x008fca0007f5e0ff */
[----:B------:R1:W-:Y:S01]  /*f4c0*/  STL [R1+0x14], R117 ;  /* 0x0000147501007387 */ /* 0x0003e20000100800 */
[----:B0-----:R-:W-:Y:S01]  /*f4d0*/  PRMT R118, RZ, 0x7610, R118 ;  /* 0x00007610ff767816 */ /* 0x001fe20000000076 */
[----:B--2---:R-:W-:-:S05]  /*f4e0*/  IMAD.X R116, R113, 0x1, R116, P2 ;  /* 0x0000000171747824 */ /* 0x004fca00010e0674 */
[-C--:B-1----:R-:W-:Y:S01]  /*f4f0*/  @!P3 LOP3.LUT R117, R117, R116.reuse, RZ, 0x3c, !PT ;  /* 0x000000747575b212 */ /* 0x082fe200078e3cff */
[----:B------:R0:W-:Y:S03]  /*f500*/  STL [R1+0x10], R116 ;  /* 0x0000107401007387 */ /* 0x0001e60000100800 */
[----:B0-----:R-:W-:-:S04]  /*f510*/  @!P3 LOP3.LUT R116, R117, R116, RZ, 0x3c, !PT ;  /* 0x000000747574b212 */ /* 0x001fc800078e3cff */
[----:B------:R-:W-:-:S05]  /*f520*/  @!P3 LOP3.LUT R117, R117, R116, RZ, 0x3c, !PT ;  /* 0x000000747575b212 */ /* 0x000fca00078e3cff */
[----:B------:R0:W2:Y:S04]  /*f530*/  @!P3 LDG.E.U8 R118, desc[UR24][R116.64] ;  /* 0x000000187476b981 */ /* 0x0000a8000c1e1100 */
[----:B------:R-:W3:Y:S04]  /*f540*/  LDL.LU R116, [R1+0x20] ;  /* 0x0000200001747983 */ /* 0x000ee80000300800 */
[----:B------:R-:W0:Y:S04]  /*f550*/  LDL.LU R117, [R1+0x24] ;  /* 0x0000240001757983 */ /* 0x000e280000300800 */
[----:B------:R1:W-:Y:S01]  /*f560*/  STS.U8 [R51+UR11+0x9900], R115 ;  /* 0x0099007333007988 */ /* 0x0003e2000800000b */
[----:B------:R-:W-:-:S03]  /*f570*/  PRMT R119, RZ, 0x7610, R119 ;  /* 0x00007610ff777816 */ /* 0x000fc60000000077 */
[----:B-1----:R-:W2:Y:S01]  /*f580*/  LDL.LU R115, [R1+0x44] ;  /* 0x0000440001737983 */ /* 0x002ea20000300800 */
[----:B0-----:R-:W-:-:S05]  /*f590*/  IADD3 R117, P2, PT, R112, R117, RZ ;  /* 0x0000007570757210 */ /* 0x001fca0007f5e0ff */
[----:B---3--:R-:W-:Y:S01]  /*f5a0*/  IMAD.X R116, R113, 0x1, R116, P2 ;  /* 0x0000000171747824 */ /* 0x008fe200010e0674 */
[----:B------:R0:W-:Y:S04]  /*f5b0*/  STL [R1+0x24], R117 ;  /* 0x0000247501007387 */ /* 0x0001e80000100800 */
[----:B------:R1:W-:Y:S01]  /*f5c0*/  STL [R1+0x20], R116 ;  /* 0x0000207401007387 */ /* 0x0003e20000100800 */
[----:B0-----:R-:W-:-:S04]  /*f5d0*/  @!P3 LOP3.LUT R117, R117, R116, RZ, 0x3c, !PT ;  /* 0x000000747575b212 */ /* 0x001fc800078e3cff */
[----:B-1----:R-:W-:-:S04]  /*f5e0*/  @!P3 LOP3.LUT R116, R117, R116, RZ, 0x3c, !PT ;  /* 0x000000747574b212 */ /* 0x002fc800078e3cff */
[----:B------:R-:W-:-:S05]  /*f5f0*/  @!P3 LOP3.LUT R117, R117, R116, RZ, 0x3c, !PT ;  /* 0x000000747575b212 */ /* 0x000fca00078e3cff */
[----:B------:R0:W3:Y:S04]  /*f600*/  @!P3 LDG.E.U8 R119, desc[UR24][R116.64] ;  /* 0x000000187477b981 */ /* 0x0000e8000c1e1100 */
[----:B------:R-:W2:Y:S04]  /*f610*/  LDL.LU R116, [R1+0x30] ;  /* 0x0000300001747983 */ /* 0x000ea80000300800 */
[----:B------:R-:W0:Y:S04]  /*f620*/  LDL.LU R117, [R1+0x34] ;  /* 0x0000340001757983 */ /* 0x000e280000300800 */
[----:B------:R1:W-:Y:S02]  /*f630*/  STS.U8 [R51+UR11+0x9d00], R132 ;  /* 0x009d008433007988 */ /* 0x0003e4000800000b */
[----:B-1----:R-:W1:Y:S02]  /*f640*/  S2R R51, SR_TID.X ;  /* 0x0000000000337919 */ /* 0x002e640000002100 */
[----:B-1----:R-:W-:-:S04]  /*f650*/  LOP3.LUT R51, R51, 0x7f, RZ, 0xc0, !PT ;  /* 0x0000007f33337812 */ /* 0x002fc800078ec0ff */
[----:B------:R-:W-:-:S05]  /*f660*/  LOP3.LUT R51, R51, 0x30, RZ, 0x3c, !PT ;  /* 0x0000003033337812 */ /* 0x000fca00078e3cff */
[----:B------:R1:W-:Y:S01]  /*f670*/  STS.U8 [R51+UR11+0x9180], R114 ;  /* 0x0091807233007988 */ /* 0x0003e2000800000b */
[----:B0-----:R-:W-:-:S05]  /*f680*/  IADD3 R117, P2, PT, R112, R117, RZ ;  /* 0x0000007570757210 */ /* 0x001fca0007f5e0ff */
[----:B--2---:R-:W-:Y:S01]  /*f690*/  IMAD.X R116, R113, 0x1, R116, P2 ;  /* 0x0000000171747824 */ /* 0x004fe200010e0674 */
[----:B------:R0:W-:Y:S04]  /*f6a0*/  STL [R1+0x34], R117 ;  /* 0x0000347501007387 */ /* 0x0001e80000100800 */
[----:B------:R2:W-:Y:S04]  /*f6b0*/  STL [R1+0x30], R116 ;  /* 0x0000307401007387 */ /* 0x0005e80000100800 */
[----:B-1----:R-:W3:Y:S01]  /*f6c0*/  LDL.LU R114, [R1+0x40] ;  /* 0x0000400001727983 */ /* 0x002ee20000300800 */
[----:B------:R-:W-:-:S02]  /*f6d0*/  IADD3 R115, P2, PT, R112, R115, RZ ;  /* 0x0000007370737210 */ /* 0x000fc40007f5e0ff */
[----:B0-----:R-:W-:-:S04]  /*f6e0*/  @!P3 LOP3.LUT R117, R117, R116, RZ, 0x3c, !PT ;  /* 0x000000747575b212 */ /* 0x001fc800078e3cff */
[C---:B--2---:R-:W-:Y:S01]  /*f6f0*/  @!P3 LOP3.LUT R116, R117.reuse, R116, RZ, 0x3c, !PT ;  /* 0x000000747574b212 */ /* 0x044fe200078e3cff */
[----:B------:R0:W-:Y:S01]  /*f700*/  STL [R1+0x44], R115 ;  /* 0x0000447301007387 */ /* 0x0001e20000100800 */
[----:B------:R-:W-:Y:S02]  /*f710*/  PRMT R132, RZ, 0x7610, R132 ;  /* 0x00007610ff847816 */ /* 0x000fe40000000084 */
[----:B------:R-:W-:-:S05]  /*f720*/  @!P3 LOP3.LUT R117, R117, R116, RZ, 0x3c, !PT ;  /* 0x000000747575b212 */ /* 0x000fca00078e3cff */
[----:B------:R1:W2:Y:S02]  /*f730*/  @!P3 LDG.E.U8 R132, desc[UR24][R116.64] ;  /* 0x000000187484b981 */ /* 0x0002a4000c1e1100 */
[----:B-1----:R-:W-:Y:S01]  /*f740*/  PRMT R116, RZ, 0x7610, R116 ;  /* 0x00007610ff747816 */ /* 0x002fe20000000074 */
[----:B---3--:R-:W-:-:S05]  /*f750*/  IMAD.X R114, R113, 0x1, R114, P2 ;  /* 0x0000000171727824 */ /* 0x008fca00010e0672 */
[-C--:B0-----:R-:W-:Y:S01]  /*f760*/  @!P3 LOP3.LUT R115, R115, R114.reuse, RZ, 0x3c, !PT ;  /* 0x000000727373b212 */ /* 0x081fe200078e3cff */
[----:B------:R0:W-:Y:S03]  /*f770*/  STL [R1+0x40], R114 ;  /* 0x0000407201007387 */ /* 0x0001e60000100800 */
[----:B0-----:R-:W-:-:S04]  /*f780*/  @!P3 LOP3.LUT R114, R115, R114, RZ, 0x3c, !PT ;  /* 0x000000727372b212 */ /* 0x001fc800078e3cff */
[----:B------:R-:W-:-:S05]  /*f790*/  @!P3 LOP3.LUT R115, R115, R114, RZ, 0x3c, !PT ;  /* 0x000000727373b212 */ /* 0x000fca00078e3cff */
[----:B------:R0:W3:Y:S04]  /*f7a0*/  @!P3 LDG.E.U8 R116, desc[UR24][R114.64] ;  /* 0x000000187274b981 */ /* 0x0000e8000c1e1100 */
[----:B------:R-:W2:Y:S04]  /*f7b0*/  LDL.LU R114, [R1+0x50] ;  /* 0x0000500001727983 */ /* 0x000ea80000300800 */
[----:B------:R-:W0:Y:S01]  /*f7c0*/  LDL.LU R115, [R1+0x54] ;  /* 0x0000540001737983 */ /* 0x000e220000300800 */
[----:B------:R-:W-:-:S03]  /*f7d0*/  PRMT R117, RZ, 0x7610, R117 ;  /* 0x00007610ff757816 */ /* 0x000fc60000000075 */
[----:B------:R-:W-:Y:S01]  /*f7e0*/  STS.U8 [R51+UR11+0x9580], R81 ;  /* 0x0095805133007988 */ /* 0x000fe2000800000b */
[----:B0-----:R-:W-:-:S05]  /*f7f0*/  IADD3 R115, P2, PT, R112, R115, RZ ;  /* 0x0000007370737210 */ /* 0x001fca0007f5e0ff */
[----:B--2---:R-:W-:Y:S01]  /*f800*/  IMAD.X R114, R113, 0x1, R114, P2 ;  /* 0x0000000171727824 */ /* 0x004fe200010e0672 */
[----:B------:R0:W-:Y:S04]  /*f810*/  STL [R1+0x54], R115 ;  /* 0x0000547301007387 */ /* 0x0001e80000100800 */
[----:B------:R1:W-:Y:S01]  /*f820*/  STL [R1+0x50], R114 ;  /* 0x0000507201007387 */ /* 0x0003e20000100800 */
[----:B0-----:R-:W-:-:S04]  /*f830*/  @!P3 LOP3.LUT R115, R115, R114, RZ, 0x3c, !PT ;  /* 0x000000727373b212 */ /* 0x001fc800078e3cff */
[----:B-1----:R-:W-:-:S04]  /*f840*/  @!P3 LOP3.LUT R114, R115, R114, RZ, 0x3c, !PT ;  /* 0x000000727372b212 */ /* 0x002fc800078e3cff */
[----:B------:R-:W-:-:S05]  /*f850*/  @!P3 LOP3.LUT R115, R115, R114, RZ, 0x3c, !PT ;  /* 0x000000727373b212 */ /* 0x000fca00078e3cff */
[----:B------:R0:W2:Y:S04]  /*f860*/  @!P3 LDG.E.U8 R117, desc[UR24][R114.64] ;  /* 0x000000187275b981 */ /* 0x0000a8000c1e1100 */
[----:B------:R-:W2:Y:S04]  /*f870*/  LDL.LU R114, [R1+0x60] ;  /* 0x0000600001727983 */ /* 0x000ea80000300800 */
[----:B------:R-:W0:Y:S01]  /*f880*/  LDL.LU R115, [R1+0x64] ;  /* 0x0000640001737983 */ /* 0x000e220000300800 */
[----:B------:R-:W1:Y:S01]  /*f890*/  S2R R51, SR_TID.X ;  /* 0x0000000000337919 */ /* 0x000e620000002100 */
[----:B------:R-:W-:-:S02]  /*f8a0*/  PRMT R170, RZ, 0x7610, R170 ;  /* 0x00007610ffaa7816 */ /* 0x000fc400000000aa */
[----:B-1----:R-:W-:-:S04]  /*f8b0*/  LOP3.LUT R51, R51, 0x7f, RZ, 0xc0, !PT ;  /* 0x0000007f33337812 */ /* 0x002fc800078ec0ff */
[----:B------:R-:W-:-:S05]  /*f8c0*/  LOP3.LUT R81, R51, 0x30, RZ, 0x3c, !PT ;  /* 0x0000003033517812 */ /* 0x000fca00078e3cff */
[----:B------:R1:W-:Y:S04]  /*f8d0*/  STS.U8 [R81+UR11+0x9980], R82 ;  /* 0x0099805251007988 */ /* 0x0003e8000800000b */
[----:B-1----:R-:W3:Y:S01]  /*f8e0*/  LDL.LU R82, [R1+0x84] ;  /* 0x0000840001527983 */ /* 0x002ee20000300800 */
        /* <DEDUP_REMOVED lines=9> */
[----:B------:R-:W0:Y:S04]  /*f980*/  LDL.LU R115, [R1+0x74] ;  /* 0x0000740001737983 */ /* 0x000e280000300800 */
[----:B------:R1:W-:Y:S02]  /*f990*/  STS.U8 [R81+UR11+0x9d80], R131 ;  /* 0x009d808351007988 */ /* 0x0003e4000800000b */
[----:B-1----:R-:W-:-:S05]  /*f9a0*/  LOP3.LUT R81, R51, 0x40, RZ, 0x3c, !PT ;  /* 0x0000004033517812 */ /* 0x002fca00078e3cff */
[----:B------:R1:W-:Y:S01]  /*f9b0*/  STS.U8 [R81+UR11+0x9200], R83 ;  /* 0x0092005351007988 */ /* 0x0003e2000800000b */
[----:B0-----:R-:W-:-:S05]  /*f9c0*/  IADD3 R115, P2, PT, R112, R115, RZ ;  /* 0x0000007370737210 */ /* 0x001fca0007f5e0ff */
[----:B--2---:R-:W-:Y:S01]  /*f9d0*/  IMAD.X R114, R113, 0x1, R114, P2 ;  /* 0x0000000171727824 */ /* 0x004fe200010e0672 */
[----:B------:R0:W-:Y:S04]  /*f9e0*/  STL [R1+0x74], R115 ;  /* 0x0000747301007387 */ /* 0x0001e80000100800 */
[----:B------:R2:W-:Y:S04]  /*f9f0*/  STL [R1+0x70], R114 ;  /* 0x0000707201007387 */ /* 0x0005e80000100800 */
[----:B-1----:R-:W4:Y:S01]  /*fa00*/  LDL.LU R83, [R1+0x80] ;  /* 0x0000800001537983 */ /* 0x002f220000300800 */
[----:B0-----:R-:W-:-:S04]  /*fa10*/  @!P3 LOP3.LUT R115, R115, R114, RZ, 0x3c, !PT ;  /* 0x000000727373b212 */ /* 0x001fc800078e3cff */
[C---:B--2---:R-:W-:Y:S02]  /*fa20*/  @!P3 LOP3.LUT R114, R115.reuse, R114, RZ, 0x3c, !PT ;  /* 0x000000727372b212 */ /* 0x044fe400078e3cff */
[----:B------:R-:W-:Y:S02]  /*fa30*/  PRMT R131, RZ, 0x7610, R131 ;  /* 0x00007610ff837816 */ /* 0x000fe40000000083 */
[----:B------:R-:W-:Y:S02]  /*fa40*/  @!P3 LOP3.LUT R115, R115, R114, RZ, 0x3c, !PT ;  /* 0x000000727373b212 */ /* 0x000fe400078e3cff */
[----:B---3--:R-:W-:-:S03]  /*fa50*/  IADD3 R82, P2, PT, R112, R82, RZ ;  /* 0x0000005270527210 */ /* 0x008fc60007f5e0ff */
[----:B------:R0:W2:Y:S04]  /*fa60*/  @!P3 LDG.E.U8 R131, desc[UR24][R114.64] ;  /* 0x000000187283b981 */ /* 0x0000a8000c1e1100 */
[----:B------:R1:W-:Y:S01]  /*fa70*/  STL [R1+0x84], R82 ;  /* 0x0000845201007387 */ /* 0x0003e20000100800 */
[----:B0-----:R-:W-:Y:S01]  /*fa80*/  PRMT R114, RZ, 0x7610, R114 ;  /* 0x00007610ff727816 */ /* 0x001fe20000000072 */
[----:B----4-:R-:W-:-:S05]  /*fa90*/  IMAD.X R83, R113, 0x1, R83, P2 ;  /* 0x0000000171537824 */ /* 0x010fca00010e0653 */
[----:B------:R0:W-:Y:S04]  /*faa0*/  STL [R1+0x80], R83 ;  /* 0x0000805301007387 */ /* 0x0001e80000100800 */
[----:B------:R3:W4:Y:S04]  /*fab0*/  @!P3 LDG.E.U8 R114, desc[UR24][R82.64] ;  /* 0x000000185272b981 */ /* 0x000728000c1e1100 */
[----:B-1----:R-:W2:Y:S04]  /*fac0*/  LDL.LU R82, [R1+0x90] ;  /* 0x0000900001527983 */ /* 0x002ea80000300800 */
[----:B0-----:R-:W3:Y:S04]  /*fad0*/  LDL.LU R83, [R1+0x94] ;  /* 0x0000940001537983 */ /* 0x001ee80000300800 */
[----:B------:R0:W-:Y:S02]  /*fae0*/  STS.U8 [R81+UR11+0x9600], R84 ;  /* 0x0096005451007988 */ /* 0x0001e4000800000b */
[----:B0-----:R-:W-:-:S02]  /*faf0*/  PRMT R84, RZ, 0x7610, R84 ;  /* 0x00007610ff547816 */ /* 0x001fc40000000054 */
[----:B---3--:R-:W-:-:S05]  /*fb00*/  IADD3 R83, P2, PT, R112, R83, RZ ;  /* 0x0000005370537210 */ /* 0x008fca0007f5e0ff */
[----:B--2---:R-:W-:Y:S01]  /*fb10*/  IMAD.X R82, R113, 0x1, R82, P2 ;  /* 0x0000000171527824 */ /* 0x004fe200010e0652 */
[----:B------:R0:W-:Y:S04]  /*fb20*/  STL [R1+0x94], R83 ;  /* 0x0000945301007387 */ /* 0x0001e80000100800 */
[----:B------:R1:W-:Y:S01]  /*fb30*/  STL [R1+0x90], R82 ;  /* 0x0000905201007387 */ /* 0x0003e20000100800 */
[----:B0-----:R-:W-:-:S04]  /*fb40*/  @!P3 LOP3.LUT R83, R83, R82, RZ, 0x3c, !PT ;  /* 0x000000525353b212 */ /* 0x001fc800078e3cff */
[----:B-1----:R-:W-:-:S04]  /*fb50*/  @!P3 LOP3.LUT R82, R83, R82, RZ, 0x3c, !PT ;  /* 0x000000525352b212 */ /* 0x002fc800078e3cff */
[----:B------:R-:W-:-:S05]  /*fb60*/  @!P3 LOP3.LUT R83, R83, R82, RZ, 0x3c, !PT ;  /* 0x000000525353b212 */ /* 0x000fca00078e3cff */
[----:B------:R0:W2:Y:S04]  /*fb70*/  @!P3 LDG.E.U8 R84, desc[UR24][R82.64] ;  /* 0x000000185254b981 */ /* 0x0000a8000c1e1100 */
[----:B------:R-:W3:Y:S04]  /*fb80*/  LDL.LU R82, [R1+0xa0] ;  /* 0x0000a00001527983 */ /* 0x000ee80000300800 */
[----:B------:R-:W0:Y:S04]  /*fb90*/  LDL.LU R83, [R1+0xa4] ;  /* 0x0000a40001537983 */ /* 0x000e280000300800 */
[----:B------:R1:W-:Y:S02]  /*fba0*/  STS.U8 [R81+UR11+0x9a00], R85 ;  /* 0x009a005551007988 */ /* 0x0003e4000800000b */
[----:B-1----:R-:W-:-:S02]  /*fbb0*/  PRMT R85, RZ, 0x7610, R85 ;  /* 0x00007610ff557816 */ /* 0x002fc40000000055 */
        /* <DEDUP_REMOVED lines=9> */
[----:B------:R-:W0:Y:S01]  /*fc50*/  LDL.LU R83, [R1+0xb4] ;  /* 0x0000b40001537983 */ /* 0x000e220000300800 */
[----:B------:R-:W-:Y:S02]  /*fc60*/  PRMT R115, RZ, 0x7610, R115 ;  /* 0x00007610ff737816 */ /* 0x000fe40000000073 */
        /* <DEDUP_REMOVED lines=12> */
[----:B------:R1:W-:Y:S02]  /*fd30*/  STS.U8 [R81+UR11+0x9280], R86 ;  /* 0x0092805651007988 */ /* 0x0003e4000800000b */
[----:B-1----:R-:W-:Y:S02]  /*fd40*/  PRMT R86, RZ, 0x7610, R86 ;  /* 0x00007610ff567816 */ /* 0x002fe40000000056 */
        /* <DEDUP_REMOVED lines=11> */
[----:B-1----:R-:W-:-:S02]  /*fe00*/  PRMT R87, RZ, 0x7610, R87 ;  /* 0x00007610ff577816 */ /* 0x002fc40000000057 */
        /* <DEDUP_REMOVED lines=47> */
[----:B-----5:R1:W-:Y:S02]  /*10100*/  STS.U8 [R81+UR11+0x9700], R90 ;  /* 0x0097005a51007988 */ /* 0x0203e4000800000b */
        /* <DEDUP_REMOVED lines=9> */
[----:B------:R-:W5:Y:S04]  /*101a0*/  LDL.LU R82, [R1+0x128] ;  /* 0x0001280001527983 */ /* 0x000f680000300800 */
[----:B------:R-:W0:Y:S04]  /*101b0*/  LDL.LU R83, [R1+0x12c] ;  /* 0x00012c0001537983 */ /* 0x000e280000300800 */
[----:B------:R1:W-:Y:S02]  /*101c0*/  STS.U8 [R81+UR11+0x9b00], R91 ;  /* 0x009b005b51007988 */ /* 0x0003e4000800000b */
[----:B-1----:R-:W-:-:S02]  /*101d0*/  PRMT R91, RZ, 0x7610, R91 ;  /* 0x00007610ff5b7816 */ /* 0x002fc4000000005b */
[----:B0-----:R-:W-:-:S05]  /*101e0*/  IADD3 R83, P2, PT, R112, R83, RZ ;  /* 0x0000005370537210 */ /* 0x001fca0007f5e0ff */
[----:B-----5:R-:W-:Y:S01]  /*101f0*/  IMAD.X R82, R113, 0x1, R82, P2 ;  /* 0x0000000171527824 */ /* 0x020fe200010e0652 */
[----:B------:R0:W-:Y:S04]  /*10200*/  STL [R1+0x12c], R83 ;  /* 0x00012c5301007387 */ /* 0x0001e80000100800 */
[----:B------:R1:W-:Y:S01]  /*10210*/  STL [R1+0x128], R82 ;  /* 0x0001285201007387 */ /* 0x0003e20000100800 */
[----:B0-----:R-:W-:-:S04]  /*10220*/  @!P3 LOP3.LUT R83, R83, R82, RZ, 0x3c, !PT ;  /* 0x000000525353b212 */ /* 0x001fc800078e3cff */
[----:B-1----:R-:W-:-:S04]  /*10230*/  @!P3 LOP3.LUT R82, R83, R82, RZ, 0x3c, !PT ;  /* 0x000000525352b212 */ /* 0x002fc800078e3cff */
[----:B------:R-:W-:-:S05]  /*10240*/  @!P3 LOP3.LUT R83, R83, R82, RZ, 0x3c, !PT ;  /* 0x000000525353b212 */ /* 0x000fca00078e3cff */
[----:B------:R0:W5:Y:S04]  /*10250*/  @!P3 LDG.E.U8 R91, desc[UR24][R82.64] ;  /* 0x00000018525bb981 */ /* 0x000168000c1e1100 */
        /* <DEDUP_REMOVED lines=15> */
[----:B------:R1:W-:Y:S04]  /*10350*/  STS.U8 [R81+UR11+0x9380], R92 ;  /* 0x0093805c51007988 */ /* 0x0003e8000800000b */
[----:B------:R3:W-:Y:S01]  /*10360*/  STS.U8 [R81+UR11+0x9780], R94 ;  /* 0x0097805e51007988 */ /* 0x0007e2000800000b */
[----:B-1----:R-:W-:Y:S02]  /*10370*/  PRMT R92, RZ, 0x7610, R92 ;  /* 0x00007610ff5c7816 */ /* 0x002fe4000000005c */
[----:B---3--:R-:W-:Y:S01]  /*10380*/  PRMT R94, RZ, 0x7610, R94 ;  /* 0x00007610ff5e7816 */ /* 0x008fe2000000005e */
[----:B------:R1:W-:Y:S04]  /*10390*/  STS.U8 [R81+UR11+0x9b80], R95 ;  /* 0x009b805f51007988 */ /* 0x0003e8000800000b */
[----:B------:R3:W-:Y:S01]  /*103a0*/  STS.U8 [R81+UR11+0x9f80], R126 ;  /* 0x009f807e51007988 */ /* 0x0007e2000800000b */
[----:B-1----:R-:W-:-:S02]  /*103b0*/  PRMT R95, RZ, 0x7610, R95 ;  /* 0x00007610ff5f7816 */ /* 0x002fc4000000005f */
[----:B---3--:R-:W-:Y:S01]  /*103c0*/  PRMT R126, RZ, 0x7610, R126 ;  /* 0x00007610ff7e7816 */ /* 0x008fe2000000007e */
[----:B------:R1:W-:Y:S04]  /*103d0*/  STS.U8 [R51+UR11+0x4000], R127 ;  /* 0x0040007f33007988 */ /* 0x0003e8000800000b */
[----:B------:R3:W-:Y:S01]  /*103e0*/  STS.U8 [R51+UR11+0x4100], R128 ;  /* 0x0041008033007988 */ /* 0x0007e2000800000b */
[----:B-1----:R-:W-:Y:S02]  /*103f0*/  PRMT R127, RZ, 0x7610, R127 ;  /* 0x00007610ff7f7816 */ /* 0x002fe4000000007f */
[----:B---3--:R-:W-:Y:S01]  /*10400*/  PRMT R128, RZ, 0x7610, R128 ;  /* 0x00007610ff807816 */ /* 0x008fe20000000080 */
[----:B------:R1:W-:Y:S01]  /*10410*/  STS.U8 [R51+UR11+0x4200], R129 ;  /* 0x0042008133007988 */ /* 0x0003e2000800000b */
[----:B------:R-:W-:-:S02]  /*10420*/  PRMT R135, RZ, 0x7610, R135 ;  /* 0x00007610ff877816 */ /* 0x000fc40000000087 */
[----:B-1----:R-:W-:Y:S01]  /*10430*/  PRMT R129, RZ, 0x7610, R129 ;  /* 0x00007610ff817816 */ /* 0x002fe20000000081 */
        /* <DEDUP_REMOVED lines=23> */
[----:B---3--:R-:W-:Y:S02]  /*105b0*/  PRMT R147, RZ, 0x7610, R147 ;  /* 0x00007610ff937816 */ /* 0x008fe40000000093 */
[----:B0-----:R-:W-:-:S05]  /*105c0*/  IADD3 R83, P2, PT, R112, R83, RZ ;  /* 0x0000005370537210 */ /* 0x001fca0007f5e0ff */
[C---:B--2---:R-:W-:Y:S01]  /*105d0*/  IMAD.X R82, R113.reuse, 0x1, R82, P2 ;  /* 0x0000000171527824 */ /* 0x044fe200010e0652 */
[C---:B------:R-:W-:Y:S01]  /*105e0*/  IADD3 R20, P2, PT, R112.reuse, R20, RZ ;  /* 0x0000001470147210 */ /* 0x040fe20007f5e0ff */
[----:B------:R0:W-:Y:S04]  /*105f0*/  STL [R1+0x144], R83 ;  /* 0x0001445301007387 */ /* 0x0001e80000100800 */
[----:B------:R1:W-:Y:S01]  /*10600*/  STL [R1+0x140], R82 ;  /* 0x0001405201007387 */ /* 0x0003e20000100800 */
[----:B------:R-:W-:Y:S01]  /*10610*/  IMAD.X R19, R113, 0x1, R19, P2 ;  /* 0x0000000171137824 */ /* 0x000fe200010e0613 */
[----:B------:R-:W-:Y:S02]  /*10620*/  IADD3 R18, P2, PT, R112, R18, RZ ;  /* 0x0000001270127210 */ /* 0x000fe40007f5e0ff */
[----:B0-----:R-:W-:-:S04]  /*10630*/  @!P3 LOP3.LUT R83, R83, R82, RZ, 0x3c, !PT ;  /* 0x000000525353b212 */ /* 0x001fc800078e3cff */
[----:B-1----:R-:W-:Y:S01]  /*10640*/  @!P3 LOP3.LUT R82, R83, R82, RZ, 0x3c, !PT ;  /* 0x000000525352b212 */ /* 0x002fe200078e3cff */
[----:B------:R-:W-:Y:S01]  /*10650*/  IMAD.X R17, R113, 0x1, R17, P2 ;  /* 0x0000000171117824 */ /* 0x000fe200010e0611 */
[----:B------:R-:W-:Y:S02]  /*10660*/  IADD3 R16, P2, PT, R112, R16, RZ ;  /* 0x0000001070107210 */ /* 0x000fe40007f5e0ff */
[----:B------:R-:W-:-:S03]  /*10670*/  @!P3 LOP3.LUT R83, R83, R82, RZ, 0x3c, !PT ;  /* 0x000000525353b212 */ /* 0x000fc600078e3cff */
[C---:B------:R-:W-:Y:S02]  /*10680*/  IMAD.X R15, R113.reuse, 0x1, R15, P2 ;  /* 0x00000001710f7824 */ /* 0x040fe400010e060f */
[----:B------:R0:W2:Y:S01]  /*10690*/  @!P3 LDG.E.U8 R92, desc[UR24][R82.64] ;  /* 0x00000018525cb981 */ /* 0x0000a2000c1e1100 */
[----:B------:R-:W-:Y:S01]  /*106a0*/  IADD3 R14, P2, PT, R112, R14, RZ ;  /* 0x0000000e700e7210 */ /* 0x000fe20007f5e0ff */
[----:B0-----:R-:W-:Y:S02]  /*106b0*/  @!P3 IMAD.MOV.U32 R82, RZ, RZ, R20 ;  /* 0x000000ffff52b224 */ /* 0x001fe400078e0014 */
[----:B------:R-:W-:Y:S02]  /*106c0*/  @!P3 IMAD.MOV.U32 R83, RZ, RZ, R19 ;  /* 0x000000ffff53b224 */ /* 0x000fe400078e0013 */
[----:B------:R-:W-:-:S03]  /*106d0*/  IMAD.X R13, R113, 0x1, R13, P2 ;  /* 0x00000001710d7824 */ /* 0x000fc600010e060d */
[----:B------:R0:W3:Y:S01]  /*106e0*/  @!P3 LDG.E.U8 R94, desc[UR24][R82.64] ;  /* 0x00000018525eb981 */ /* 0x0000e2000c1e1100 */
[----:B------:R-:W-:Y:S01]  /*106f0*/  IADD3 R12, P2, PT, R112, R12, RZ ;  /* 0x0000000c700c7210 */ /* 0x000fe20007f5e0ff */
[----:B0-----:R-:W-:Y:S02]  /*10700*/  @!P3 IMAD.MOV.U32 R82, RZ, RZ, R18 ;  /* 0x000000ffff52b224 */ /* 0x001fe400078e0012 */
[----:B------:R-:W-:Y:S02]  /*10710*/  @!P3 IMAD.MOV.U32 R83, RZ, RZ, R17 ;  /* 0x000000ffff53b224 */ /* 0x000fe400078e0011 */
[----:B------:R-:W-:-:S03]  /*10720*/  IMAD.X R11, R113, 0x1, R11, P2 ;  /* 0x00000001710b7824 */ /* 0x000fc600010e060b */
[----:B------:R0:W2:Y:S01]  /*10730*/  @!P3 LDG.E.U8 R95, desc[UR24][R82.64] ;  /* 0x00000018525fb981 */ /* 0x0000a2000c1e1100 */
        /* <DEDUP_REMOVED lines=31> */
[----:B------:R-:W-:Y:S02]  /*10930*/  @!P3 IMAD.MOV.U32 R81, RZ, RZ, R97 ;  /* 0x000000ffff51b224 */ /* 0x000fe400078e0061 */
[----:B0-----:R-:W-:-:S03]  /*10940*/  @!P3 IMAD.MOV.U32 R82, RZ, RZ, R4 ;  /* 0x000000ffff52b224 */ /* 0x001fc600078e0004 */
[----:B------:R0:W2:Y:S01]  /*10950*/  @!P3 LDG.E.U8 R139, desc[UR24][R80.64] ;  /* 0x00000018508bb981 */ /* 0x0000a2000c1e1100 */
[----:B------:R-:W-:Y:S02]  /*10960*/  @!P3 IMAD.MOV.U32 R83, RZ, RZ, R3 ;  /* 0x000000ffff53b224 */ /* 0x000fe400078e0003 */
[----:B------:R-:W-:-:S03]  /*10970*/  IMAD.X R98, R113, 0x1, R98, P2 ;  /* 0x0000000171627824 */ /* 0x000fc600010e0662 */
[----:B------:R1:W2:Y:S01]  /*10980*/  @!P3 LDG.E.U8 R137, desc[UR24][R82.64] ;  /* 0x000000185289b981 */ /* 0x0002a2000c1e1100 */
[----:B------:R-:W-:Y:S02]  /*10990*/  IADD3 R78, P2, PT, R112, R78, RZ ;  /* 0x0000004e704e7210 */ /* 0x000fe40007f5e0ff */
[----:B0-----:R-:W-:Y:S01]  /*109a0*/  PRMT R81, RZ, 0x7610, R81 ;  /* 0x00007610ff517816 */ /* 0x001fe20000000051 */
[----:B-1----:R-:W-:Y:S02]  /*109b0*/  @!P3 IMAD.MOV.U32 R82, RZ, RZ, R2 ;  /* 0x000000ffff52b224 */ /* 0x002fe400078e0002 */
        /* <DEDUP_REMOVED lines=43> */
[----:B------:R-:W-:-:S03]  /*10c70*/  IADD3 R69, P2, PT, R112, R69, RZ ;  /* 0x0000004570457210 */ /* 0x000fc60007f5e0ff */
[----:B------:R1:W-:Y:S01]  /*10c80*/  STS.U8 [R51+UR11+0x4f00], R148 ;  /* 0x004f009433007988 */ /* 0x0003e2000800000b */
[----:B0-----:R-:W-:Y:S02]  /*10c90*/  @!P3 IMAD.MOV.U32 R82, RZ, RZ, R71 ;  /* 0x000000ffff52b224 */ /* 0x001fe400078e0047 */
[----:B------:R-:W-:Y:S01]  /*10ca0*/  @!P3 IMAD.MOV.U32 R83, RZ, RZ, R106 ;  /* 0x000000ffff53b224 */ /* 0x000fe200078e006a */
[----:B-1----:R-:W-:-:S04]  /*10cb0*/  PRMT R148, RZ, 0x7610, R148 ;  /* 0x00007610ff947816 */ /* 0x002fc80000000094 */
[----:B------:R0:W2:Y:S01]  /*10cc0*/  @!P3 LDG.E.U8 R147, desc[UR24][R82.64] ;  /* 0x000000185293b981 */ /* 0x0000a2000c1e1100 */
        /* <DEDUP_REMOVED lines=147> */
[----:B------:R-:W-:-:S03]  /*11600*/  IMAD.X R251, R113, 0x1, R251, P2 ;  /* 0x0000000171fb7824 */ /* 0x000fc600010e06fb */
[----:B------:R1:W-:Y:S01]  /*11610*/  STS.U8 [R51+UR11+0x6700], R125 ;  /* 0x0067007d33007988 */ /* 0x0003e2000800000b */
[----:B0-----:R-:W-:Y:S02]  /*11620*/  @!P3 IMAD.MOV.U32 R82, RZ, RZ, R248 ;  /* 0x000000ffff52b224 */ /* 0x001fe400078e00f8 */
[----:B------:R-:W-:Y:S01]  /*11630*/  @!P3 IMAD.MOV.U32 R83, RZ, RZ, R247 ;  /* 0x000000ffff53b224 */ /* 0x000fe200078e00f7 */
[----:B-1----:R-:W-:-:S04]  /*11640*/  PRMT R125, RZ, 0x7610, R125 ;  /* 0x00007610ff7d7816 */ /* 0x002fc8000000007d */
[----:B------:R0:W2:Y:S04]  /*11650*/  @!P3 LDG.E.U8 R124, desc[UR24][R82.64] ;  /* 0x00000018527cb981 */ /* 0x0000a8000c1e1100 */
[----:B------:R1:W-:Y:S01]  /*11660*/  STS.U8 [R51+UR11+0x6500], R169 ;  /* 0x006500a933007988 */ /* 0x0003e2000800000b */
[----:B0-----:R-:W-:Y:S02]  /*11670*/  @!P3 IMAD.MOV.U32 R82, RZ, RZ, R252 ;  /* 0x000000ffff52b224 */ /* 0x001fe400078e00fc */
[----:B------:R-:W-:Y:S01]  /*11680*/  @!P3 IMAD.MOV.U32 R83, RZ, RZ, R251 ;  /* 0x000000ffff53b224 */ /* 0x000fe200078e00fb */
[----:B-1----:R-:W2:Y:S04]  /*11690*/  LDL.LU R169, [R1+0x3c] ;  /* 0x00003c0001a97983 */ /* 0x002ea80000300800 */
        /* <DEDUP_REMOVED lines=37> */
[----:B------:R-:W2:Y:S01]  /*118f0*/  LDL.LU R83, [R1+0x38] ;  /* 0x0000380001537983 */ /* 0x000ea20000300800 */
[----:B------:R-:W-:-:S03]  /*11900*/  IADD3 R169, P2, PT, R112, R169, RZ ;  /* 0x000000a970a97210 */ /* 0x000fc60007f5e0ff */
[----:B------:R1:W-:Y:S02]  /*11910*/  STS.U8 [R51+UR11+0x6b00], R121 ;  /* 0x006b007933007988 */ /* 0x0003e4000800000b */
[----:B0-----:R-:W-:Y:S02]  /*11920*/  @!P3 IMAD.MOV.U32 R82, RZ, RZ, R169 ;  /* 0x000000ffff52b224 */ /* 0x001fe400078e00a9 */
[----:B------:R0:W-:Y:S01]  /*11930*/  STL [R1+0x3c], R169 ;  /* 0x00003ca901007387 */ /* 0x0001e20000100800 */
[----:B-1----:R-:W-:Y:S01]  /*11940*/  PRMT R121, RZ, 0x7610, R121 ;  /* 0x00007610ff797816 */ /* 0x002fe20000000079 */
[----:B--2---:R-:W-:-:S05]  /*11950*/  IMAD.X R83, R113, 0x1, R83, P2 ;  /* 0x0000000171537824 */ /* 0x004fca00010e0653 */
[----:B------:R1:W-:Y:S04]  /*11960*/  STL [R1+0x38], R83 ;  /* 0x0000385301007387 */ /* 0x0003e80000100800 */
[----:B0-----:R-:W2:Y:S04]  /*11970*/  LDL.LU R169, [R1+0x7c] ;  /* 0x00007c0001a97983 */ /* 0x001ea80000300800 */
[----:B------:R0:W2:Y:S04]  /*11980*/  @!P3 LDG.E.U8 R121, desc[UR24][R82.64] ;  /* 0x000000185279b981 */ /* 0x0000a8000c1e1100 */
[----:B------:R-:W2:Y:S04]  /*11990*/  LDL.LU R82, [R1+0x48] ;  /* 0x0000480001527983 */ /* 0x000ea80000300800 */
[----:B-1----:R-:W0:Y:S04]  /*119a0*/  LDL.LU R83, [R1+0x4c] ;  /* 0x00004c0001537983 */ /* 0x002e280000300800 */
        /* <DEDUP_REMOVED lines=58> */
[----:B------:R1:W-:Y:S04]  /*11d50*/  STS.U8 [R51+UR11+0x7100], R170 ;  /* 0x007100aa33007988 */ /* 0x0003e8000800000b */
[----:B-1----:R-:W3:Y:S04]  /*11d60*/  LDL.LU R170, [R1+0xcc] ;  /* 0x0000cc0001aa7983 */ /* 0x002ee80000300800 */
        /* <DEDUP_REMOVED lines=24> */
[----:B----4-:R1:W-:Y:S02]  /*11ef0*/  STS.U8 [R51+UR11+0x7300], R114 ;  /* 0x0073007233007988 */ /* 0x0103e4000800000b */
[----:B0-----:R-:W-:Y:S02]  /*11f00*/  @!P3 IMAD.MOV.U32 R82, RZ, RZ, R169 ;  /* 0x000000ffff52b224 */ /* 0x001fe400078e00a9 */
[----:B------:R0:W-:Y:S01]  /*11f10*/  STL [R1+0xbc], R169 ;  /* 0x0000bca901007387 */ /* 0x0001e20000100800 */
[----:B-1----:R-:W-:Y:S01]  /*11f20*/  PRMT R114, RZ, 0x7610, R114 ;  /* 0x00007610ff727816 */ /* 0x002fe20000000072 */
[----:B--2---:R-:W-:-:S05]  /*11f30*/  IMAD.X R83, R113, 0x1, R83, P2 ;  /* 0x0000000171537824 */ /* 0x004fca00010e0653 */
[----:B------:R1:W-:Y:S04]  /*11f40*/  STL [R1+0xb8], R83 ;  /* 0x0000b85301007387 */ /* 0x0003e80000100800 */
[----:B0-----:R-:W2:Y:S04]  /*11f50*/  LDL.LU R169, [R1+0xfc] ;  /* 0x0000fc0001a97983 */ /* 0x001ea80000300800 */
[----:B------:R0:W4:Y:S04]  /*11f60*/  @!P3 LDG.E.U8 R114, desc[UR24][R82.64] ;  /* 0x000000185272b981 */ /* 0x000128000c1e1100 */
[----:B-1----:R-:W2:Y:S01]  /*11f70*/  LDL.LU R83, [R1+0xc8] ;  /* 0x0000c80001537983 */ /* 0x002ea20000300800 */
[----:B---3--:R-:W-:-:S03]  /*11f80*/  IADD3 R170, P2, PT, R112, R170, RZ ;  /* 0x000000aa70aa7210 */ /* 0x008fc60007f5e0ff */
[----:B------:R1:W-:Y:S02]  /*11f90*/  STS.U8 [R51+UR11+0x7400], R84 ;  /* 0x0074005433007988 */ /* 0x0003e4000800000b */
[----:B0-----:R-:W-:Y:S02]  /*11fa0*/  @!P3 IMAD.MOV.U32 R82, RZ, RZ, R170 ;  /* 0x000000ffff52b224 */ /* 0x001fe400078e00aa */
[----:B------:R0:W-:Y:S01]  /*11fb0*/  STL [R1+0xcc], R170 ;  /* 0x0000ccaa01007387 */ /* 0x0001e20000100800 */
[----:B-1----:R-:W-:Y:S01]  /*11fc0*/  PRMT R84, RZ, 0x7610, R84 ;  /* 0x00007610ff547816 */ /* 0x002fe20000000054 */
[----:B--2---:R-:W-:-:S05]  /*11fd0*/  IMAD.X R83, R113, 0x1, R83, P2 ;  /* 0x0000000171537824 */ /* 0x004fca00010e0653 */
[----:B------:R1:W-:Y:S04]  /*11fe0*/  STL [R1+0xc8], R83 ;  /* 0x0000c85301007387 */ /* 0x0003e80000100800 */
[----:B0-----:R-:W2:Y:S04]  /*11ff0*/  LDL.LU R170, [R1+0x10c] ;  /* 0x00010c0001aa7983 */ /* 0x001ea80000300800 */
[----:B------:R0:W3:Y:S04]  /*12000*/  @!P3 LDG.E.U8 R84, desc[UR24][R82.64] ;  /* 0x000000185254b981 */ /* 0x0000e8000c1e1100 */
        /* <DEDUP_REMOVED lines=34> */
[----:B-1----:R-:W2:Y:S01]  /*12230*/  LDL.LU R83, [R1+0x108] ;  /* 0x0001080001537983 */ /* 0x002ea20000300800 */
        /* <DEDUP_REMOVED lines=24> */
[----:B------:R3:W-:Y:S01]  /*123c0*/  STS.U8 [R51+UR11+0x7b00], R89 ;  /* 0x007b005933007988 */ /* 0x0007e2000800000b */
[----:B-1----:R-:W-:-:S02]  /*123d0*/  PRMT R133, RZ, 0x7610, R133 ;  /* 0x00007610ff857816 */ /* 0x002fc40000000085 */
[----:B---3--:R-:W-:Y:S02]  /*123e0*/  PRMT R89, RZ, 0x7610, R89 ;  /* 0x00007610ff597816 */ /* 0x008fe40000000059 */
[----:B0-----:R-:W-:-:S05]  /*123f0*/  IADD3 R83, P2, PT, R112, R83, RZ ;  /* 0x0000005370537210 */ /* 0x001fca0007f5e0ff */
[----:B--2---:R-:W-:Y:S01]  /*12400*/  IMAD.X R82, R113, 0x1, R82, P2 ;  /* 0x0000000171527824 */ /* 0x004fe200010e0652 */
[----:B------:R0:W-:Y:S01]  /*12410*/  STL [R1+0x134], R83 ;  /* 0x0001345301007387 */ /* 0x0001e20000100800 */
[----:B------:R-:W-:-:S03]  /*12420*/  IADD3 R169, P2, PT, R112, R169, RZ ;  /* 0x000000a970a97210 */ /* 0x000fc60007f5e0ff */
[----:B------:R1:W-:Y:S01]  /*12430*/  STL [R1+0x130], R82 ;  /* 0x0001305201007387 */ /* 0x0003e20000100800 */
[----:B0-----:R-:W-:-:S04]  /*12440*/  @!P3 LOP3.LUT R83, R83, R82, RZ, 0x3c, !PT ;  /* 0x000000525353b212 */ /* 0x001fc800078e3cff */
[----:B-1----:R-:W-:Y:S01]  /*12450*/  @!P3 LOP3.LUT R82, R83, R82, RZ, 0x3c, !PT ;  /* 0x000000525352b212 */ /* 0x002fe200078e3cff */
[----:B------:R-:W-:-:S03]  /*12460*/  IMAD.X R170, R113, 0x1, R170, P2 ;  /* 0x0000000171aa7824 */ /* 0x000fc600010e06aa */
[----:B------:R-:W-:-:S05]  /*12470*/  @!P3 LOP3.LUT R83, R83, R82, RZ, 0x3c, !PT ;  /* 0x000000525353b212 */ /* 0x000fca00078e3cff */
[----:B------:R0:W2:Y:S02]  /*12480*/  @!P3 LDG.E.U8 R133, desc[UR24][R82.64] ;  /* 0x000000185285b981 */ /* 0x0000a4000c1e1100 */
[----:B0-----:R-:W-:Y:S02]  /*12490*/  @!P3 IMAD.MOV.U32 R82, RZ, RZ, R169 ;  /* 0x000000ffff52b224 */ /* 0x001fe400078e00a9 */
[----:B------:R-:W-:-:S05]  /*124a0*/  @!P3 IMAD.MOV.U32 R83, RZ, RZ, R170 ;  /* 0x000000ffff53b224 */ /* 0x000fca00078e00aa */
[----:B------:R-:W3:Y:S04]  /*124b0*/  @!P3 LDG.E.U8 R89, desc[UR24][R82.64] ;  /* 0x000000185259b981 */ /* 0x000ee8000c1e1100 */
[----:B------:R0:W-:Y:S04]  /*124c0*/  STS.U8 [R51+UR11+0x7c00], R90 ;  /* 0x007c005a33007988 */ /* 0x0001e8000800000b */
[----:B-----5:R0:W-:Y:S04]  /*124d0*/  STS.U8 [R51+UR11+0x7d00], R91 ;  /* 0x007d005b33007988 */ /* 0x0201e8000800000b */
        /* <DEDUP_REMOVED lines=57> */
[----:B----4-:R0:W-:Y:S04]  /*12870*/  STS.U8 [R93+UR11+0x7680], R114 ;  /* 0x007680725d007988 */ /* 0x0101e8000800000b */
[----:B------:R0:W-:Y:S04]  /*12880*/  STS.U8 [R93+UR11+0x7780], R84 ;  /* 0x007780545d007988 */ /* 0x0001e8000800000b */
[----:B------:R0:W-:Y:S04]  /*12890*/  STS.U8 [R93+UR11+0x7880], R85 ;  /* 0x007880555d007988 */ /* 0x0001e8000800000b */
[----:B------:R0:W-:Y:S04]  /*128a0*/  STS.U8 [R93+UR11+0x7980], R115 ;  /* 0x007980735d007988 */ /* 0x0001e8000800000b */
[----:B------:R0:W-:Y:S04]  /*128b0*/  STS.U8 [R93+UR11+0x7a80], R86 ;  /* 0x007a80565d007988 */ /* 0x0001e8000800000b */
[----:B------:R0:W-:Y:S04]  /*128c0*/  STS.U8 [R93+UR11+0x7b80], R87 ;  /* 0x007b80575d007988 */ /* 0x0001e8000800000b */
[----:B------:R0:W-:Y:S04]  /*128d0*/  STS.U8 [R93+UR11+0x7c80], R88 ;  /* 0x007c80585d007988 */ /* 0x0001e8000800000b */
[----:B------:R0:W-:Y:S04]  /*128e0*/  STL [R1+0x124], R169 ;  /* 0x000124a901007387 */ /* 0x0001e80000100800 */
[----:B------:R0:W-:Y:S04]  /*128f0*/  STL [R1+0x120], R170 ;  /* 0x000120aa01007387 */ /* 0x0001e80000100800 */
[----:B--2---:R0:W-:Y:S04]  /*12900*/  STS.U8 [R93+UR11+0x7d80], R133 ;  /* 0x007d80855d007988 */ /* 0x0041e8000800000b */
[----:B---3--:R0:W-:Y:S01]  /*12910*/  STS.U8 [R93+UR11+0x7e80], R89 ;  /* 0x007e80595d007988 */ /* 0x0081e2000800000b */
[----:B------:R1:W-:Y:S06]  /*12920*/  MEMBAR.ALL.CTA ;  /* 0x0000000000007992 */ /* 0x0003ec0000008000 */
[----:B-1----:R-:W1:Y:S01]  /*12930*/  FENCE.VIEW.ASYNC.S ;  /* 0x00000000000073c6 */ /* 0x002e620000000000 */
[----:B------:R-:W-:Y:S01]  /*12940*/  ULEA UR8, UR13, UR11, 0x3 ;  /* 0x0000000b0d087291 */ /* 0x000fe2000f8e18ff */
[----:B------:R-:W-:-:S03]  /*12950*/  UMOV UR4, UR5 ;  /* 0x0000000500047c82 */ /* 0x000fc60008000000 */
[----:B------:R-:W-:Y:S01]  /*12960*/  UIADD3 UR8, UPT, UPT, UR8, 0xa000, URZ ;  /* 0x0000a00008087890 */ /* 0x000fe2000fffe0ff */
[----:B-1----:R-:W-:Y:S06]  /*12970*/  BAR.SYNC.DEFER_BLOCKING 0x0 ;  /* 0x0000000000007b1d */ /* 0x002fec0000010000 */
[----:B0-----:R-:W-:Y:S05]  /*12980*/  @P0 BRA `(.L_x_9) ;  /* 0x0000000000340947 */ /* 0x001fea0003800000 */
[----:B------:R-:W-:Y:S01]  /*12990*/  UIADD3 UR23, UPT, UPT, UR10, 0x100, URZ ;  /* 0x000001000a177890 */ /* 0x000fe2000fffe0ff */
[----:B------:R-:W-:Y:S01]  /*129a0*/  UMOV UR18, UR6 ;  /* 0x0000000600127c82 */ /* 0x000fe20008000000 */
[----:B------:R-:W-:Y:S01]  /*129b0*/  UMOV UR19, 0xc0004010 ;  /* 0xc000401000137882 */ /* 0x000fe20000000000 */
[----:B------:R-:W-:Y:S01]  /*129c0*/  UMOV UR20, 0x0 ;  /* 0x0000000000147882 */ /* 0x000fe20000000000 */
[----:B------:R-:W-:Y:S01]  /*129d0*/  UMOV UR21, 0x8408010 ;  /* 0x0840801000157882 */ /* 0x000fe20000000000 */
[----:B------:R-:W-:Y:S01]  /*129e0*/  UMOV UR9, URZ ;  /* 0x000000ff00097c82 */ /* 0x000fe20008000000 */
[----:B------:R-:W-:Y:S01]  /*129f0*/  UMOV UR26, 0x0 ;  /* 0x00000000001a7882 */ /* 0x000fe20000000000 */
[----:B------:R-:W-:Y:S01]  /*12a00*/  UMOV UR27, 0x8408010 ;  /* 0x08408010001b7882 */ /* 0x000fe20000000000 */
[----:B------:R0:W-:Y:S01]  /*12a10*/  UTCQMMA gdesc[UR14], gdesc[UR18], tmem[UR10], tmem[UR20], idesc[UR21], UPT ;  /* 0x00ff14120e0075ea */ /* 0x0001e2000b80030a */
[----:B------:R-:W-:Y:S01]  /*12a20*/  UMOV UR5, UR8 ;  /* 0x0000000800057c82 */ /* 0x000fe20008000000 */
[----:B------:R0:W-:Y:S01]  /*12a30*/  UTCQMMA gdesc[UR14], gdesc[UR16], tmem[UR23], tmem[UR26], idesc[UR27], UPT ;  /* 0x00ff1a100e0075ea */ /* 0x0001e2000b800317 */
[----:B------:R0:W-:Y:S01]  /*12a40*/  UTCBAR [UR5], URZ ;  /* 0x000000ff050073e9 */ /* 0x0001e200080000ff */
[----:B------:R-:W-:-:S02]  /*12a50*/  NOP ;  /* 0x0000000000007918 */ /* 0x000fc40000000000 */
.L_x_9:
[----:B------:R-:W2:Y:S04]  /*12a60*/  LDL R83, [R1+0x154] ;  /* 0x0001540001537983 */ /* 0x000ea80000100800 */
[----:B------:R-:W3:Y:S04]  /*12a70*/  LDL.LU R82, [R1+0x150] ;  /* 0x0001500001527983 */ /* 0x000ee80000300800 */
[----:B------:R-:W4:Y:S01]  /*12a80*/  LDL R81, [R1+0x1ec] ;  /* 0x0001ec0001517983 */ /* 0x000f220000100800 */
[----:B------:R-:W-:Y:S01]  /*12a90*/  UIADD3 UR13, UPT, UPT, UR13, 0x1, URZ ;  /* 0x000000010d0d7890 */ /* 0x000fe2000fffe0ff */
[----:B------:R-:W-:-:S03]  /*12aa0*/  VIADD R52, R52, 0xffffffe0 ;  /* 0xffffffe034347836 */ /* 0x000fc60000000000 */
[----:B------:R-:W-:-:S04]  /*12ab0*/  UISETP.GT.AND UP1, UPT, UR13, 0x1, UPT ;  /* 0x000000010d00788c */ /* 0x000fc8000bf24270 */
[----:B0-----:R-:W-:Y:S02]  /*12ac0*/  USEL UR5, URZ, 0x1, !UP1 ;  /* 0x00000001ff057887 */ /* 0x001fe4000c800000 */
[----:B------:R-:W-:Y:S02]  /*12ad0*/  USEL UR13, UR13, URZ, !UP1 ;  /* 0x000000ff0d0d7287 */ /* 0x000fe4000c800000 */
[----:B------:R-:W-:Y:S01]  /*12ae0*/  ULOP3.LUT UR5, UR4, UR5, URZ, 0x3c, !UPT ;  /* 0x0000000504057292 */ /* 0x000fe2000f8e3cff */
[----:B--2---:R-:W-:Y:S01]  /*12af0*/  IADD3 R110, P3, PT, R83, R110, RZ ;  /* 0x0000006e536e7210 */ /* 0x004fe20007f7e0ff */
[----:B---3--:R-:W-:-:S04]  /*12b00*/  VIADD R82, R82, 0xffffffff ;  /* 0xffffffff52527836 */ /* 0x008fc80000000000 */
[----:B----4-:R-:W-:Y:S01]  /*12b10*/  IMAD.X R111, R81, 0x1, R111, P3 ;  /* 0x00000001516f7824 */ /* 0x010fe200018e066f */
[----:B------:R2:W-:Y:S01]  /*12b20*/  STL [R1+0x150], R82 ;  /* 0x0001505201007387 */ /* 0x0005e20000100800 */
[----:B------:R-:W-:Y:S01]  /*12b30*/  ISETP.NE.U32.AND P2, PT, R82, RZ, PT ;  /* 0x000000ff5200720c */ /* 0x000fe20003f45070 */
[----:B------:R-:W-:-:S12]  /*12b40*/  IMAD.U32 R81, RZ, RZ, UR4 ;  /* 0x00000004ff517e24 */ /* 0x000fd8000f8e00ff */
[----:B--2---:R-:W-:Y:S05]  /*12b50*/  @P2 BRA `(.L_x_10) ;  /* 0xffffffa800282947 */ /* 0x004fea000383ffff */
.L_x_7:
[----:B------:R-:W2:Y:S01]  /*12b60*/  LDL.LU R82, [R1+0x1f0] ;  /* 0x0001f00001527983 */ /* 0x000ea20000300800 */
[----:B------:R-:W0:Y:S01]  /*12b70*/  LDCU UR5, c[0x0][0x3b8] ;  /* 0x00007700ff0577ac */ /* 0x000e220008000800 */
[----:B------:R-:W3:Y:S01]  /*12b80*/  LDC R83, c[0x0][0x3a0] ;  /* 0x0000e800ff537b82 */ /* 0x000ee20000000800 */
[C---:B------:R-:W-:Y:S01]  /*12b90*/  VIADD R29, R0.reuse, 0x1 ;  /* 0x00000001001d7836 */ /* 0x040fe20000000000 */
[----:B------:R-:W2:Y:S01]  /*12ba0*/  LDCU.64 UR6, c[0x0][0x398] ;  /* 0x00007300ff0677ac */ /* 0x000ea20008000a00 */
[C---:B------:R-:W-:Y:S02]  /*12bb0*/  VIADD R3, R0.reuse, 0x3 ;  /* 0x0000000300037836 */ /* 0x040fe40000000000 */
[C---:B------:R-:W-:Y:S01]  /*12bc0*/  VIADD R19, R0.reuse, 0x2 ;  /* 0x0000000200137836 */ /* 0x040fe20000000000 */
[----:B------:R-:W4:Y:S01]  /*12bd0*/  LDCU UR9, c[0x0][0x3b4] ;  /* 0x00007680ff0977ac */ /* 0x000f220008000800 */
[----:B------:R-:W5:Y:S01]  /*12be0*/  LDCU UR16, c[0x0][0x39c] ;  /* 0x00007380ff1077ac */ /* 0x000f620008000800 */
[----:B------:R-:W1:Y:S01]  /*12bf0*/  LDCU UR18, c[0x0][0x39c] ;  /* 0x00007380ff1277ac */ /* 0x000e620008000800 */
[----:B0-----:R-:W-:Y:S01]  /*12c00*/  IMAD R4, R0, UR5, RZ ;  /* 0x0000000500047c24 */ /* 0x001fe2000f8e02ff */
[----:B------:R-:W0:Y:S03]  /*12c10*/  LDCU.64 UR14, c[0x0][0x390] ;  /* 0x00007200ff0e77ac */ /* 0x000e260008000a00 */
[----:B------:R-:W-:Y:S01]  /*12c20*/  VIADD R5, R4, UR5 ;  /* 0x0000000504057c36 */ /* 0x000fe20008000000 */
[----:B------:R-:W0:Y:S01]  /*12c30*/  LDCU UR17, c[0x0][0x39c] ;  /* 0x00007380ff1177ac */ /* 0x000e220008000800 */
[----:B---3--:R-:W-:-:S02]  /*12c40*/  VIADD R83, R83, 0x1f ;  /* 0x0000001f53537836 */ /* 0x008fc40000000000 */
[----:B------:R-:W-:Y:S01]  /*12c50*/  VIADD R6, R5, UR5 ;  /* 0x0000000505067c36 */ /* 0x000fe20008000000 */
[----:B------:R-:W3:Y:S02]  /*12c60*/  LDCU UR13, c[0x0][0x39c] ;  /* 0x00007380ff0d77ac */ /* 0x000ee40008000800 */
[----:B------:R-:W-:Y:S01]  /*12c70*/  ISETP.GE.AND P6, PT, R83, 0x20, PT ;  /* 0x000000205300780c */ /* 0x000fe20003fc6270 */
[----:B------:R-:W-:Y:S01]  /*12c80*/  VIADD R7, R6, UR5 ;  /* 0x0000000506077c36 */ /* 0x000fe20008000000 */
[----:B------:R-:W0:Y:S03]  /*12c90*/  LDCU UR19, c[0x0][0x39c] ;  /* 0x00007380ff1377ac */ /* 0x000e260008000800 */
[----:B------:R-:W-:Y:S01]  /*12ca0*/  VIADD R8, R7, UR5 ;  /* 0x0000000507087c36 */ /* 0x000fe20008000000 */
[----:B------:R-:W0:Y:S03]  /*12cb0*/  LDCU UR20, c[0x0][0x39c] ;  /* 0x00007380ff1477ac */ /* 0x000e260008000800 */
[----:B------:R-:W-:-:S04]  /*12cc0*/  VIADD R9, R8, UR5 ;  /* 0x0000000508097c36 */ /* 0x000fc80008000000 */
        /* <DEDUP_REMOVED lines=17> */
[----:B------:R-:W-:Y:S01]  /*12de0*/  VIADD R28, R27, UR5 ;  /* 0x000000051b1c7c36 */ /* 0x000fe20008000000 */
[C---:B--2---:R-:W-:Y:S01]  /*12df0*/  ISETP.GE.AND P0, PT, R82.reuse, UR6, PT ;  /* 0x0000000652007c0c */ /* 0x044fe2000bf06270 */
[----:B----4-:R-:W-:-:S03]  /*12e00*/  IMAD R2, R82, UR9, RZ ;  /* 0x0000000952027c24 */ /* 0x010fc6000f8e02ff */
[----:B-----5:R-:W-:Y:S01]  /*12e10*/  ISETP.LT.AND P2, PT, R29, UR16, !P0 ;  /* 0x000000101d007c0c */ /* 0x020fe2000c741270 */
[----:B------:R-:W-:Y:S01]  /*12e20*/  VIADD R29, R28, UR5 ;  /* 0x000000051c1d7c36 */ /* 0x000fe20008000000 */
[----:B-1----:R-:W-:Y:S02]  /*12e30*/  ISETP.LT.AND P4, PT, R3, UR18, !P0 ;  /* 0x0000001203007c0c */ /* 0x002fe4000c781270 */
[----:B0-----:R-:W-:Y:S01]  /*12e40*/  IADD3 R3, P5, PT, R2, UR14, RZ ;  /* 0x0000000e02037c10 */ /* 0x001fe2000ffbe0ff */
[----:B------:R-:W-:Y:S01]  /*12e50*/  VIADD R30, R29, UR5 ;  /* 0x000000051d1e7c36 */ /* 0x000fe20008000000 */
[----:B------:R-:W-:Y:S01]  /*12e60*/  ISETP.LT.AND P3, PT, R19, UR17, !P0 ;  /* 0x0000001113007c0c */ /* 0x000fe2000c761270 */
[----:B------:R-:W-:Y:S01]  /*12e70*/  VIADD R19, R0, 0x4 ;  /* 0x0000000400137836 */ /* 0x000fe20000000000 */
[----:B------:R-:W-:Y:S01]  /*12e80*/  LEA.HI.X.SX32 R2, R2, UR15, 0x1, P5 ;  /* 0x0000000f02027c11 */ /* 0x000fe2000a8f0eff */
[----:B------:R-:W-:Y:S01]  /*12e90*/  VIADD R31, R30, UR5 ;  /* 0x000000051e1f7c36 */ /* 0x000fe20008000000 */
[----:B---3--:R-:W-:Y:S09]  /*12ea0*/  @!P6 BRA `(.L_x_11) ;  /* 0x000000000010e947 */ /* 0x008ff20003800000 */
[----:B------:R-:W-:-:S06]  /*12eb0*/  USHF.L.U32 UR4, UR4, 0x1f, URZ ;  /* 0x0000001f04047899 */ /* 0x000fcc00080006ff */
[----:B------:R-:W-:-:S04]  /*12ec0*/  IMAD.U32 R32, RZ, RZ, UR4 ;  /* 0x00000004ff207e24 */ /* 0x000fc8000f8e00ff */
[----:B------:R-:W0:Y:S02]  /*12ed0*/  SYNCS.PHASECHK.TRANS64.TRYWAIT P5, [UR8], R32 ;  /* 0x00000020ff0075a7 */ /* 0x000e2400080a1108 */
[----:B0-----:R-:W-:Y:S05]  /*12ee0*/  @!P5 BRA `(.L_x_12) ;  /* 0x0000016c006cd947 */ /* 0x001fea0003800000 */
.L_x_11:
[----:B------:R-:W-:Y:S01]  /*12ef0*/  BAR.SYNC.DEFER_BLOCKING 0x0 ;  /* 0x0000000000007b1d */ /* 0x000fe20000010000 */
[-C--:B------:R-:W-:Y:S01]  /*12f00*/  IADD3 R36, P6, PT, R5, R3.reuse, RZ ;  /* 0x0000000305247210 */ /* 0x080fe20007fde0ff */
[----:B------:R-:W-:Y:S01]  /*12f10*/  VIADD R32, R31, UR5 ;  /* 0x000000051f207c36 */ /* 0x000fe20008000000 */
[-C--:B------:R-:W-:Y:S02]  /*12f20*/  IADD3 R34, P5, PT, R4, R3.reuse, RZ ;  /* 0x0000000304227210 */ /* 0x080fe40007fbe0ff */
[-C--:B------:R-:W-:Y:S01]  /*12f30*/  LEA.HI.X.SX32 R37, R5, R2.reuse, 0x1, P6 ;  /* 0x0000000205257211 */ /* 0x080fe200030f0eff */
[----:B------:R-:W-:Y:S01]  /*12f40*/  VIADD R33, R32, UR5 ;  /* 0x0000000520217c36 */ /* 0x000fe20008000000 */
[-C--:B------:R-:W-:Y:S01]  /*12f50*/  LEA.HI.X.SX32 R35, R4, R2.reuse, 0x1, P5 ;  /* 0x0000000204237211 */ /* 0x080fe200028f0eff */
[----:B------:R-:W0:Y:S01]  /*12f60*/  LDCU UR4, c[0x0][0x39c] ;  /* 0x00007380ff0477ac */ /* 0x000e220008000800 */
[C---:B------:R-:W-:Y:S01]  /*12f70*/  IADD3 R38, P5, PT, R6.reuse, R3, RZ ;  /* 0x0000000306267210 */ /* 0x040fe20007fbe0ff */
[----:B------:R1:W-:Y:S01]  /*12f80*/  STL.64 [R1+0x680], R36 ;  /* 0x0006802401007387 */ /* 0x0003e20000100a00 */
[----:B------:R-:W-:Y:S01]  /*12f90*/  VIADD R4, R33, UR5 ;  /* 0x0000000521047c36 */ /* 0x000fe20008000000 */
[----:B------:R-:W2:Y:S01]  /*12fa0*/  LDCU UR6, c[0x0][0x39c] ;  /* 0x00007380ff0677ac */ /* 0x000ea20008000800 */
[----:B------:R-:W-:-:S02]  /*12fb0*/  LEA.HI.X.SX32 R39, R6, R2, 0x1, P5 ;  /* 0x0000000206277211 */ /* 0x000fc400028f0eff */
[----:B------:R-:W-:Y:S01]  /*12fc0*/  VIADD R5, R4, UR5 ;  /* 0x0000000504057c36 */ /* 0x000fe20008000000 */
[----:B------:R-:W3:Y:S02]  /*12fd0*/  LDCU UR8, c[0x0][0x39c] ;  /* 0x00007380ff0877ac */ /* 0x000ee40008000800 */
[----:B------:R-:W-:Y:S01]  /*12fe0*/  STL.64 [R1+0x678], R38 ;  /* 0x0006782601007387 */ /* 0x000fe20000100a00 */
[----:B------:R-:W-:Y:S01]  /*12ff0*/  VIADD R6, R5, UR5 ;  /* 0x0000000505067c36 */ /* 0x000fe20008000000 */
[----:B------:R-:W4:Y:S01]  /*13000*/  LDCU UR9, c[0x0][0x39c] ;  /* 0x00007380ff0977ac */ /* 0x000f220008000800 */
[C---:B-1----:R-:W-:Y:S01]  /*13010*/  IADD3 R36, P6, PT, R7.reuse, R3, RZ ;  /* 0x0000000307247210 */ /* 0x042fe20007fde0ff */
[----:B------:R-:W1:Y:S02]  /*13020*/  @!P1 SYNCS.CCTL.IV [UR11+0xa000] ;  /* 0x00a00000ff0099b1 */ /* 0x000e64000800000b */
[----:B-1----:R-:W-:Y:S01]  /*13030*/  BAR.SYNC.DEFER_BLOCKING 0x0 ;  /* 0x0000000000007b1d */ /* 0x002fe20000010000 */
[----:B------:R-:W-:Y:S01]  /*13040*/  LEA.HI.X.SX32 R37, R7, R2, 0x1, P6 ;  /* 0x0000000207257211 */ /* 0x000fe200030f0eff */
[----:B------:R-:W-:-:S04]  /*13050*/  VIADD R7, R6, UR5 ;  /* 0x0000000506077c36 */ /* 0x000fc80008000000 */
[----:B------:R-:W1:Y:S01]  /*13060*/  LDCU UR14, c[0x0][0x39c] ;  /* 0x00007380ff0e77ac */ /* 0x000e620008000800 */
[----:B------:R-:W5:Y:S01]  /*13070*/  LDTM.x64 R40, tmem[UR12] ;  /* 0x0000000c002879ee */ /* 0x000f620008340000 */
[----:B------:R0:W-:Y:S01]  /*13080*/  STL.64 [R1+0x670], R36 ;  /* 0x0006702401007387 */ /* 0x0001e20000100a00 */
[----:B------:R-:W1:Y:S01]  /*13090*/  LDCU UR15, c[0x0][0x39c] ;  /* 0x00007380ff0f77ac */ /* 0x000e620008000800 */
[----:B------:R-:W1:Y:S01]  /*130a0*/  LDCU UR17, c[0x0][0x39c] ;  /* 0x00007380ff1177ac */ /* 0x000e620008000800 */
[----:B------:R-:W1:Y:S01]  /*130b0*/  LDCU UR18, c[0x0][0x39c] ;  /* 0x00007380ff1277ac */ /* 0x000e620008000800 */
[CC--:B0-----:R-:W-:Y:S01]  /*130c0*/  IADD3 R36, P5, PT, R8.reuse, R3.reuse, RZ ;  /* 0x0000000308247210 */ /* 0x0c1fe20007fbe0ff */
[----:B------:R-:W0:Y:S01]  /*130d0*/  LDCU UR16, c[0x0][0x39c] ;  /* 0x00007380ff1077ac */ /* 0x000e220008000800 */
[----:B------:R-:W0:Y:S02]  /*130e0*/  @!P1 SYNCS.CCTL.IV [UR11+0xa008] ;  /* 0x00a00800ff0099b1 */ /* 0x000e24000800000b */
[-C--:B------:R-:W-:Y:S01]  /*130f0*/  LEA.HI.X.SX32 R37, R8, R2.reuse, 0x1, P5 ;  /* 0x0000000208257211 */ /* 0x080fe200028f0eff */
[----:B------:R-:W-:Y:S01]  /*13100*/  VIADD R8, R7, UR5 ;  /* 0x0000000507087c36 */ /* 0x000fe20008000000 */
[CC--:B------:R-:W-:Y:S01]  /*13110*/  IADD3 R38, P1, PT, R9.reuse, R3.reuse, RZ ;  /* 0x0000000309267210 */ /* 0x0c0fe20007f3e0ff */
[----:B------:R-:W0:Y:S02]  /*13120*/  LDCU UR11, c[0x0][0x39c] ;  /* 0x00007380ff0b77ac */ /* 0x000e240008000800 */
[----:B------:R1:W-:Y:S01]  /*13130*/  STL.64 [R1+0x668], R36 ;  /* 0x0006682401007387 */ /* 0x0003e20000100a00 */
[-C--:B------:R-:W-:Y:S01]  /*13140*/  LEA.HI.X.SX32 R39, R9, R2.reuse, 0x1, P1 ;  /* 0x0000000209277211 */ /* 0x080fe200008f0eff */
[----:B------:R-:W-:Y:S01]  /*13150*/  VIADD R9, R8, UR5 ;  /* 0x0000000508097c36 */ /* 0x000fe20008000000 */
[----:B------:R-:W0:Y:S01]  /*13160*/  LDCU UR21, c[0x0][0x39c] ;  /* 0x00007380ff1577ac */ /* 0x000e220008000800 */
[----:B-----5:R5:W-:Y:S01]  /*13170*/  STL.64 [R1+0x3d8], R42 ;  /* 0x0003d82a01007387 */ /* 0x020be20000100a00 */
[----:B------:R-:W0:Y:S03]  /*13180*/  LDCU UR22, c[0x0][0x39c] ;  /* 0x00007380ff1677ac */ /* 0x000e260008000800 */
[----:B------:R-:W-:Y:S01]  /*13190*/  STL.64 [R1+0x3e0], R44 ;  /* 0x0003e02c01007387 */ /* 0x000fe20000100a00 */
[----:B------:R-:W0:Y:S03]  /*131a0*/  LDCU UR23, c[0x0][0x39c] ;  /* 0x00007380ff1777ac */ /* 0x000e260008000800 */
[----:B------:R-:W-:Y:S01]  /*131b0*/  STL.64 [R1+0x3e8], R46 ;  /* 0x0003e82e01007387 */ /* 0x000fe20000100a00 */
[----:B-1----:R-:W-:Y:S01]  /*131c0*/  IMAD.MOV.U32 R37, RZ, RZ, R40 ;  /* 0x000000ffff257224 */ /* 0x002fe200078e0028 */
[CC--:B------:R-:W-:Y:S01]  /*131d0*/  IADD3 R40, P5, PT, R11.reuse, R3.reuse, RZ ;  /* 0x000000030b287210 */ /* 0x0c0fe20007fbe0ff */
[----:B------:R-:W-:Y:S01]  /*131e0*/  IMAD.MOV.U32 R36, RZ, RZ, R41 ;  /* 0x000000ffff247224 */ /* 0x000fe200078e0029 */
[----:B------:R-:W-:Y:S01]  /*131f0*/  STL.64 [R1+0x3f0], R48 ;  /* 0x0003f03001007387 */ /* 0x000fe20000100a00 */
[CC--:B-----5:R-:W-:Y:S01]  /*13200*/  IADD3 R42, P1, PT, R10.reuse, R3.reuse, RZ ;  /* 0x000000030a2a7210 */ /* 0x0e0fe20007f3e0ff */
[----:B------:R-:W1:Y:S01]  /*13210*/  LDCU UR26, c[0x0][0x39c] ;  /* 0x00007380ff1a77ac */ /* 0x000e620008000800 */
[-C--:B------:R-:W-:Y:S01]  /*13220*/  LEA.HI.X.SX32 R41, R11, R2.reuse, 0x1, P5 ;  /* 0x000000020b297211 */ /* 0x080fe200028f0eff */
[----:B------:R-:W-:Y:S01]  /*13230*/  STL.64 [R1+0x3f8], R50 ;  /* 0x0003f83201007387 */ /* 0x000fe20000100a00 */
[----:B------:R-:W-:Y:S01]  /*13240*/  LEA.HI.X.SX32 R43, R10, R2, 0x1, P1 ;  /* 0x000000020a2b7211 */ /* 0x000fe200008f0eff */
[----:B------:R-:W-:Y:S01]  /*13250*/  VIADD R10, R9, UR5 ;  /* 0x00000005090a7c36 */ /* 0x000fe20008000000 */
[----:B------:R-:W5:Y:S01]  /*13260*/  LDCU UR27, c[0x0][0x39c] ;  /* 0x00007380ff1b77ac */ /* 0x000f620008000800 */
[----:B------:R-:W-:Y:S02]  /*13270*/  STL.64 [R1+0x400], R52 ;  /* 0x0004003401007387 */ /* 0x000fe40000100a00 */
[----:B------:R-:W-:Y:S01]  /*13280*/  VIADD R11, R10, UR5 ;  /* 0x000000050a0b7c36 */ /* 0x000fe20008000000 */
[----:B------:R-:W0:Y:S01]  /*13290*/  LDCU UR28, c[0x0][0x39c] ;  /* 0x00007380ff1c77ac */ /* 0x000e220008000800 */
[----:B------:R-:W-:Y:S01]  /*132a0*/  STL.64 [R1+0x408], R54 ;  /* 0x0004083601007387 */ /* 0x000fe20000100a00 */
[----:B------:R-:W0:Y:S03]  /*132b0*/  LDCU UR33, c[0x0][0x39c] ;  /* 0x00007380ff2177ac */ /* 0x000e260008000800 */
        /* <DEDUP_REMOVED lines=48> */
[----:B------:R1:W-:Y:S01]  /*135c0*/  STL.64 [R1+0x660], R38 ;  /* 0x0006602601007387 */ /* 0x0003e20000100a00 */
[----:B------:R-:W0:Y:S03]  /*135d0*/  LDCU UR70, c[0x0][0x3b8] ;  /* 0x00007700ff4677ac */ /* 0x000e260008000800 */
[----:B------:R2:W-:Y:S01]  /*135e0*/  STL.64 [R1+0x658], R42 ;  /* 0x0006582a01007387 */ /* 0x0005e20000100a00 */
[----:B------:R-:W0:Y:S03]  /*135f0*/  LDCU UR45, c[0x0][0x3b8] ;  /* 0x00007700ff2d77ac */ /* 0x000e260008000800 */
[----:B------:R3:W-:Y:S01]  /*13600*/  STL.64 [R1+0x650], R40 ;  /* 0x0006502801007387 */ /* 0x0007e20000100a00 */
[----:B------:R-:W0:Y:S01]  /*13610*/  LDCU UR69, c[0x0][0x3b8] ;  /* 0x00007700ff4577ac */ /* 0x000e220008000800 */
[-C--:B-1----:R-:W-:Y:S01]  /*13620*/  IADD3 R38, P6, PT, R12, R3.reuse, RZ ;  /* 0x000000030c267210 */ /* 0x082fe20007fde0ff */
[----:B------:R-:W1:Y:S01]  /*13630*/  LDCU UR29, c[0x0][0x3b8] ;  /* 0x00007700ff1d77ac */ /* 0x000e620008000800 */
[----:B--2---:R-:W-:-:S02]  /*13640*/  IADD3 R42, P1, PT, R13, R3, RZ ;  /* 0x000000030d2a7210 */ /* 0x004fc40007f3e0ff */
[-C--:B------:R-:W-:Y:S01]  /*13650*/  LEA.HI.X.SX32 R39, R12, R2.reuse, 0x1, P6 ;  /* 0x000000020c277211 */ /* 0x080fe200030f0eff */
[----:B------:R-:W-:Y:S01]  /*13660*/  VIADD R12, R11, UR5 ;  /* 0x000000050b0c7c36 */ /* 0x000fe20008000000 */
[CC--:B---3--:R-:W-:Y:S01]  /*13670*/  IADD3 R40, P5, PT, R14.reuse, R3.reuse, RZ ;  /* 0x000000030e287210 */ /* 0x0c8fe20007fbe0ff */
[----:B------:R-:W2:Y:S01]  /*13680*/  LDCU UR68, c[0x0][0x3b8] ;  /* 0x00007700ff4477ac */ /* 0x000ea20008000800 */
[-C--:B------:R-:W-:Y:S01]  /*13690*/  LEA.HI.X.SX32 R43, R13, R2.reuse, 0x1, P1 ;  /* 0x000000020d2b7211 */ /* 0x080fe200008f0eff */
[----:B------:R3:W-:Y:S01]  /*136a0*/  STL.64 [R1+0x648], R38 ;  /* 0x0006482601007387 */ /* 0x0007e20000100a00 */
[----:B------:R-:W-:Y:S01]  /*136b0*/  LEA.HI.X.SX32 R41, R14, R2, 0x1, P5 ;  /* 0x000000020e297211 */ /* 0x000fe200028f0eff */
[----:B------:R-:W-:Y:S01]  /*136c0*/  VIADD R13, R12, UR5 ;  /* 0x000000050c0d7c36 */ /* 0x000fe20008000000 */
[----:B------:R-:W0:Y:S01]  /*136d0*/  LDCU UR44, c[0x0][0x3b8] ;  /* 0x00007700ff2c77ac */ /* 0x000e220008000800 */
[----:B------:R1:W-:Y:S02]  /*136e0*/  STL.64 [R1+0x640], R42 ;  /* 0x0006402a01007387 */ /* 0x0003e40000100a00 */
[----:B------:R-:W-:Y:S01]  /*136f0*/  VIADD R14, R13, UR5 ;  /* 0x000000050d0e7c36 */ /* 0x000fe20008000000 */
[----:B------:R-:W0:Y:S01]  /*13700*/  LDCU UR67, c[0x0][0x3b8] ;  /* 0x00007700ff4377ac */ /* 0x000e220008000800 */
[----:B------:R2:W-:Y:S01]  /*13710*/  STL.64 [R1+0x638], R40 ;  /* 0x0006382801007387 */ /* 0x0005e20000100a00 */
[----:B------:R-:W0:Y:S01]  /*13720*/  LDCU UR43, c[0x0][0x3b8] ;  /* 0x00007700ff2b77ac */ /* 0x000e220008000800 */
[-C--:B---3--:R-:W-:Y:S01]  /*13730*/  IADD3 R38, P6, PT, R15, R3.reuse, RZ ;  /* 0x000000030f267210 */ /* 0x088fe20007fde0ff */
[----:B------:R-:W3:Y:S01]  /*13740*/  LDCU UR66, c[0x0][0x3b8] ;  /* 0x00007700ff4277ac */ /* 0x000ee20008000800 */
[----:B-1----:R-:W-:-:S02]  /*13750*/  IADD3 R42, P1, PT, R16, R3, RZ ;  /* 0x00000003102a7210 */ /* 0x002fc40007f3e0ff */
[-C--:B------:R-:W-:Y:S01]  /*13760*/  LEA.HI.X.SX32 R39, R15, R2.reuse, 0x1, P6 ;  /* 0x000000020f277211 */ /* 0x080fe200030f0eff */
[----:B------:R-:W-:Y:S01]  /*13770*/  VIADD R15, R14, UR5 ;  /* 0x000000050e0f7c36 */ /* 0x000fe20008000000 */
[CC--:B--2---:R-:W-:Y:S01]  /*13780*/  IADD3 R40, P5, PT, R17.reuse, R3.reuse, RZ ;  /* 0x0000000311287210 */ /* 0x0c4fe20007fbe0ff */
[----:B------:R-:W1:Y:S01]  /*13790*/  LDCU UR65, c[0x0][0x3b8] ;  /* 0x00007700ff4177ac */ /* 0x000e620008000800 */
[-C--:B------:R-:W-:Y:S01]  /*137a0*/  LEA.HI.X.SX32 R43, R16, R2.reuse, 0x1, P1 ;  /* 0x00000002102b7211 */ /* 0x080fe200008f0eff */
[----:B------:R2:W-:Y:S01]  /*137b0*/  STL.64 [R1+0x630], R38 ;  /* 0x0006302601007387 */ /* 0x0005e20000100a00 */
[-C--:B------:R-:W-:Y:S01]  /*137c0*/  LEA.HI.X.SX32 R41, R17, R2.reuse, 0x1, P5 ;  /* 0x0000000211297211 */ /* 0x080fe200028f0eff */
[----:B------:R-:W0:Y:S02]  /*137d0*/  LDCU UR42, c[0x0][0x3b8] ;  /* 0x00007700ff2a77ac */ /* 0x000e240008000800 */
[----:B------:R-:W-:Y:S01]  /*137e0*/  STL.64 [R1+0x628], R42 ;  /* 0x0006282a01007387 */ /* 0x000fe20000100a00 */
[----:B------:R-:W0:Y:S03]  /*137f0*/  LDCU UR64, c[0x0][0x3b8] ;  /* 0x00007700ff4077ac */ /* 0x000e260008000800 */
[----:B------:R1:W-:Y:S01]  /*13800*/  STL.64 [R1+0x620], R40 ;  /* 0x0006202801007387 */ /* 0x0003e20000100a00 */
[----:B------:R-:W0:Y:S01]  /*13810*/  LDCU UR41, c[0x0][0x3b8] ;  /* 0x00007700ff2977ac */ /* 0x000e220008000800 */
[C---:B--2---:R-:W-:Y:S01]  /*13820*/  IADD3 R38, P6, PT, R18.reuse, R3, RZ ;  /* 0x0000000312267210 */ /* 0x044fe20007fde0ff */
[----:B------:R-:W2:Y:S03]  /*13830*/  LDCU UR63, c[0x0][0x3b8] ;  /* 0x00007700ff3f77ac */ /* 0x000ea60008000800 */
[----:B------:R-:W-:-:S02]  /*13840*/  LEA.HI.X.SX32 R39, R18, R2, 0x1, P6 ;  /* 0x0000000212277211 */ /* 0x000fc400030f0eff */
[-C--:B------:R-:W-:Y:S01]  /*13850*/  IADD3 R16, P6, PT, R22, R3.reuse, RZ ;  /* 0x0000000316107210 */ /* 0x080fe20007fde0ff */
[----:B------:R-:W0:Y:S01]  /*13860*/  LDCU UR62, c[0x0][0x3b8] ;  /* 0x00007700ff3e77ac */ /* 0x000e220008000800 */
[-C--:B-1----:R-:W-:Y:S01]  /*13870*/  IADD3 R40, P1, PT, R20, R3.reuse, RZ ;  /* 0x0000000314287210 */ /* 0x082fe20007f3e0ff */
[----:B------:R1:W-:Y:S01]  /*13880*/  STL.64 [R1+0x618], R38 ;  /* 0x0006182601007387 */ /* 0x0003e20000100a00 */
[-C--:B------:R-:W-:Y:S01]  /*13890*/  LEA.HI.X.SX32 R17, R22, R2.reuse, 0x1, P6 ;  /* 0x0000000216117211 */ /* 0x080fe200030f0eff */
[----:B------:R-:W0:Y:S01]  /*138a0*/  LDCU UR61, c[0x0][0x3b8] ;  /* 0x00007700ff3d77ac */ /* 0x000e220008000800 */
[----:B------:R-:W-:Y:S02]  /*138b0*/  LEA.HI.X.SX32 R41, R20, R2, 0x1, P1 ;  /* 0x0000000214297211 */ /* 0x000fe400008f0eff */
[-C--:B------:R-:W-:Y:S01]  /*138c0*/  IADD3 R20, P6, PT, R25, R3.reuse, RZ ;  /* 0x0000000319147210 */ /* 0x080fe20007fde0ff */
[----:B------:R-:W0:Y:S02]  /*138d0*/  LDCU UR60, c[0x0][0x3b8] ;  /* 0x00007700ff3c77ac */ /* 0x000e240008000800 */
[----:B------:R2:W-:Y:S01]  /*138e0*/  STL.64 [R1+0x610], R40 ;  /* 0x0006102801007387 */ /* 0x0005e20000100a00 */
[----:B------:R-:W0:Y:S01]  /*138f0*/  LDCU UR59, c[0x0][0x3b8] ;  /* 0x00007700ff3b77ac */ /* 0x000e220008000800 */
[----:B-1----:R-:W-:-:S02]  /*13900*/  IADD3 R38, P5, PT, R21, R3, RZ ;  /* 0x0000000315267210 */ /* 0x002fc40007fbe0ff */
[----:B------:R1:W-:Y:S01]  /*13910*/  STL.64 [R1+0x600], R16 ;  /* 0x0006001001007387 */ /* 0x0003e20000100a00 */
[----:B------:R-:W0:Y:S01]  /*13920*/  LDCU UR58, c[0x0][0x3b8] ;  /* 0x00007700ff3a77ac */ /* 0x000e220008000800 */
[-C--:B------:R-:W-:Y:S02]  /*13930*/  LEA.HI.X.SX32 R39, R21, R2.reuse, 0x1, P5 ;  /* 0x0000000215277211 */ /* 0x080fe400028f0eff */
[-C--:B------:R-:W-:Y:S01]  /*13940*/  LEA.HI.X.SX32 R21, R25, R2.reuse, 0x1, P6 ;  /* 0x0000000219157211 */ /* 0x080fe200030f0eff */
[----:B------:R-:W0:Y:S01]  /*13950*/  LDCU UR57, c[0x0][0x3b8] ;  /* 0x00007700ff3977ac */ /* 0x000e220008000800 */
[CC--:B--2---:R-:W-:Y:S01]  /*13960*/  IADD3 R40, P1, PT, R23.reuse, R3.reuse, RZ ;  /* 0x0000000317287210 */ /* 0x0c4fe20007f3e0ff */
[----:B------:R2:W-:Y:S01]  /*13970*/  STL.64 [R1+0x608], R38 ;  /* 0x0006082601007387 */ /* 0x0005e20000100a00 */
[CC--:B------:R-:W-:Y:S01]  /*13980*/  IADD3 R22, P6, PT, R28.reuse, R3.reuse, RZ ;  /* 0x000000031c167210 */ /* 0x0c0fe20007fde0ff */
[----:B------:R-:W0:Y:S01]  /*13990*/  LDCU UR56, c[0x0][0x3b8] ;  /* 0x00007700ff3877ac */ /* 0x000e220008000800 */
[-C--:B------:R-:W-:Y:S01]  /*139a0*/  LEA.HI.X.SX32 R41, R23, R2.reuse, 0x1, P1 ;  /* 0x0000000217297211 */ /* 0x080fe200008f0eff */
[----:B-1----:R-:W-:Y:S01]  /*139b0*/  VIADD R16, R15, UR5 ;  /* 0x000000050f107c36 */ /* 0x002fe20008000000 */
[-C--:B------:R-:W-:Y:S01]  /*139c0*/  LEA.HI.X.SX32 R23, R28, R2.reuse, 0x1, P6 ;  /* 0x000000021c177211 */ /* 0x080fe200030f0eff */
[----:B------:R-:W1:Y:S02]  /*139d0*/  LDCU UR55, c[0x0][0x3b8] ;  /* 0x00007700ff3777ac */ /* 0x000e640008000800 */
[----:B------:R-:W-:Y:S01]  /*139e0*/  STL.64 [R1+0x5f8], R40 ;  /* 0x0005f82801007387 */ /* 0x000fe20000100a00 */
[----:B------:R-:W-:Y:S01]  /*139f0*/  VIADD R17, R16, UR5 ;  /* 0x0000000510117c36 */ /* 0x000fe20008000000 */
[----:B------:R-:W0:Y:S01]  /*13a00*/  LDCU UR54, c[0x0][0x3b8] ;  /* 0x00007700ff3677ac */ /* 0x000e220008000800 */
[C---:B--2---:R-:W-:Y:S01]  /*13a10*/  IADD3 R38, P5, PT, R24.reuse, R3, RZ ;  /* 0x0000000318267210 */ /* 0x044fe20007fbe0ff */
[----:B------:R2:W-:Y:S01]  /*13a20*/  STL.64 [R1+0x5e8], R20 ;  /* 0x0005e81401007387 */ /* 0x0005e20000100a00 */
[----:B------:R-:W-:Y:S01]  /*13a30*/  VIADD R18, R17, UR5 ;  /* 0x0000000511127c36 */ /* 0x000fe20008000000 */
[----:B------:R-:W0:Y:S01]  /*13a40*/  LDCU UR53, c[0x0][0x3b8] ;  /* 0x00007700ff3577ac */ /* 0x000e220008000800 */
[----:B------:R-:W-:-:S02]  /*13a50*/  LEA.HI.X.SX32 R39, R24, R2, 0x1, P5 ;  /* 0x0000000218277211 */ /* 0x000fc400028f0eff */
[----:B------:R-:W-:-:S03]  /*13a60*/  IADD3 R24, P6, PT, R31, R3, RZ ;  /* 0x000000031f187210 */ /* 0x000fc60007fde0ff */
[----:B------:R0:W-:Y:S01]  /*13a70*/  STL.64 [R1+0x5f0], R38 ;  /* 0x0005f02601007387 */ /* 0x0001e20000100a00 */
[----:B------:R-:W-:Y:S02]  /*13a80*/  LEA.HI.X.SX32 R25, R31, R2, 0x1, P6 ;  /* 0x000000021f197211 */ /* 0x000fe400030f0eff */
[----:B--2---:R-:W-:-:S04]  /*13a90*/  IADD3 R20, P1, PT, R26, R3, RZ ;  /* 0x000000031a147210 */ /* 0x004fc80007f3e0ff */
[----:B------:R-:W-:Y:S02]  /*13aa0*/  LEA.HI.X.SX32 R21, R26, R2, 0x1, P1 ;  /* 0x000000021a157211 */ /* 0x000fe400008f0eff */
[----:B0-----:R-:W-:-:S03]  /*13ab0*/  IADD3 R38, P5, PT, R27, R3, RZ ;  /* 0x000000031b267210 */ /* 0x001fc60007fbe0ff */
[----:B------:R0:W-:Y:S01]  /*13ac0*/  STL.64 [R1+0x5e0], R20 ;  /* 0x0005e01401007387 */ /* 0x0001e20000100a00 */
[----:B------:R-:W-:-:S03]  /*13ad0*/  LEA.HI.X.SX32 R39, R27, R2, 0x1, P5 ;  /* 0x000000021b277211 */ /* 0x000fc600028f0eff */
[----:B------:R2:W-:Y:S01]  /*13ae0*/  STL.64 [R1+0x5d0], R22 ;  /* 0x0005d01601007387 */ /* 0x0005e20000100a00 */
[----:B------:R-:W-:-:S03]  /*13af0*/  IADD3 R26, P5, PT, R30, R3, RZ ;  /* 0x000000031e1a7210 */ /* 0x000fc60007fbe0ff */
[----:B------:R-:W-:Y:S01]  /*13b00*/  STL.64 [R1+0x5d8], R38 ;  /* 0x0005d82601007387 */ /* 0x000fe20000100a00 */
[----:B------:R-:W-:Y:S02]  /*13b10*/  LEA.HI.X.SX32 R27, R30, R2, 0x1, P5 ;  /* 0x000000021e1b7211 */ /* 0x000fe400028f0eff */
[-C--:B------:R-:W-:Y:S01]  /*13b20*/  IADD3 R28, P5, PT, R33, R3.reuse, RZ ;  /* 0x00000003211c7210 */ /* 0x080fe20007fbe0ff */
[----:B0-----:R-:W-:Y:S01]  /*13b30*/  VIADD R20, R18, UR5 ;  /* 0x0000000512147c36 */ /* 0x001fe20008000000 */
[----:B--2---:R-:W-:-:S03]  /*13b40*/  IADD3 R22, P1, PT, R29, R3, RZ ;  /* 0x000000031d167210 */ /* 0x004fc60007f3e0ff */
[----:B------:R-:W-:Y:S01]  /*13b50*/  VIADD R21, R20, UR5 ;  /* 0x0000000514157c36 */ /* 0x000fe20008000000 */
[-C--:B------:R-:W-:Y:S02]  /*13b60*/  LEA.HI.X.SX32 R23, R29, R2.reuse, 0x1, P1 ;  /* 0x000000021d177211 */ /* 0x080fe400008f0eff */
[----:B------:R-:W-:-:S03]  /*13b70*/  LEA.HI.X.SX32 R29, R33, R2, 0x1, P5 ;  /* 0x00000002211d7211 */ /* 0x000fc600028f0eff */
[----:B------:R0:W-:Y:S04]  /*13b80*/  STL.64 [R1+0x5c8], R22 ;  /* 0x0005c81601007387 */ /* 0x0001e80000100a00 */
[----:B------:R2:W-:Y:S04]  /*13b90*/  STL.64 [R1+0x5b8], R24 ;  /* 0x0005b81801007387 */ /* 0x0005e80000100a00 */
[----:B------:R1:W-:Y:S01]  /*13ba0*/  STL.64 [R1+0x5c0], R26 ;  /* 0x0005c01a01007387 */ /* 0x0003e20000100a00 */
[----:B0-----:R-:W-:Y:S01]  /*13bb0*/  VIADD R22, R21, UR5 ;  /* 0x0000000515167c36 */ /* 0x001fe20008000000 */
[----:B--2---:R-:W-:-:S03]  /*13bc0*/  IADD3 R24, P1, PT, R32, R3, RZ ;  /* 0x0000000320187210 */ /* 0x004fc60007f3e0ff */
[----:B------:R-:W-:Y:S01]  /*13bd0*/  VIADD R23, R22, UR5 ;  /* 0x0000000516177c36 */ /* 0x000fe20008000000 */
[-C--:B------:R-:W-:Y:S02]  /*13be0*/  LEA.HI.X.SX32 R25, R32, R2.reuse, 0x1, P1 ;  /* 0x0000000220197211 */ /* 0x080fe400008f0eff */
[CC--:B-1----:R-:W-:Y:S02]  /*13bf0*/  IADD3 R26, P6, PT, R4.reuse, R3.reuse, RZ ;  /* 0x00000003041a7210 */ /* 0x0c2fe40007fde0ff */
[CC--:B------:R-:W-:Y:S01]  /*13c00*/  IADD3 R30, P1, PT, R5.reuse, R3.reuse, RZ ;  /* 0x00000003051e7210 */ /* 0x0c0fe20007f3e0ff */
[----:B------:R0:W-:Y:S01]  /*13c10*/  STL.64 [R1+0x5b0], R24 ;  /* 0x0005b01801007387 */ /* 0x0001e20000100a00 */
[-C--:B------:R-:W-:Y:S02]  /*13c20*/  LEA.HI.X.SX32 R27, R4, R2.reuse, 0x1, P6 ;  /* 0x00000002041b7211 */ /* 0x080fe400030f0eff */
[----:B------:R-:W-:Y:S01]  /*13c30*/  LEA.HI.X.SX32 R31, R5, R2, 0x1, P1 ;  /* 0x00000002051f7211 */ /* 0x000fe200008f0eff */
[----:B------:R1:W-:Y:S04]  /*13c40*/  STL.64 [R1+0x5a8], R28 ;  /* 0x0005a81c01007387 */ /* 0x0003e80000100a00 */
[----:B------:R2:W-:Y:S04]  /*13c50*/  STL.64 [R1+0x5a0], R26 ;  /* 0x0005a01a01007387 */ /* 0x0005e80000100a00 */
[----:B------:R3:W-:Y:S01]  /*13c60*/  STL.64 [R1+0x598], R30 ;  /* 0x0005981e01007387 */ /* 0x0007e20000100a00 */
[----:B0-----:R-:W-:Y:S01]  /*13c70*/  VIADD R24, R23, UR5 ;  /* 0x0000000517187c36 */ /* 0x001fe20008000000 */
[----:B-1----:R-:W-:-:S03]  /*13c80*/  IADD3 R28, P5, PT, R6, R3, RZ ;  /* 0x00000003061c7210 */ /* 0x002fc60007fbe0ff */
[----:B------:R-:W-:Y:S01]  /*13c90*/  VIADD R4, R24, UR5 ;  /* 0x0000000518047c36 */ /* 0x000fe20008000000 */
[----:B--2---:R-:W-:-:S03]  /*13ca0*/  IADD3 R26, P6, PT, R7, R3, RZ ;  /* 0x00000003071a7210 */ /* 0x004fc60007fde0ff */
[----:B------:R-:W-:Y:S01]  /*13cb0*/  VIADD R5, R4, UR5 ;  /* 0x0000000504057c36 */ /* 0x000fe20008000000 */
[-C--:B------:R-:W-:Y:S02]  /*13cc0*/  LEA.HI.X.SX32 R29, R6, R2.reuse, 0x1, P5 ;  /* 0x00000002061d7211 */ /* 0x080fe400028f0eff */
[-C--:B------:R-:W-:Y:S01]  /*13cd0*/  LEA.HI.X.SX32 R27, R7, R2.reuse, 0x1, P6 ;  /* 0x00000002071b7211 */ /* 0x080fe200030f0eff */
[----:B------:R-:W-:Y:S01]  /*13ce0*/  VIADD R6, R5, UR5 ;  /* 0x0000000505067c36 */ /* 0x000fe20008000000 */
[----:B---3--:R-:W-:Y:S01]  /*13cf0*/  IADD3 R30, P1, PT, R8, R3, RZ ;  /* 0x00000003081e7210 */ /* 0x008fe20007f3e0ff */
[----:B------:R0:W-:Y:S02]  /*13d00*/  STL.64 [R1+0x590], R28 ;  /* 0x0005901c01007387 */ /* 0x0001e40000100a00 */
[----:B------:R-:W-:Y:S01]  /*13d10*/  VIADD R7, R6, UR5 ;  /* 0x0000000506077c36 */ /* 0x000fe20008000000 */
[----:B------:R-:W-:Y:S01]  /*13d20*/  LEA.HI.X.SX32 R31, R8, R2, 0x1, P1 ;  /* 0x00000002081f7211 */ /* 0x000fe200008f0eff */
[----:B------:R1:W-:Y:S02]  /*13d30*/  STL.64 [R1+0x588], R26 ;  /* 0x0005881a01007387 */ /* 0x0003e40000100a00 */
[----:B------:R-:W-:-:S02]  /*13d40*/  VIADD R8, R7, UR5 ;  /* 0x0000000507087c36 */ /* 0x000fc40008000000 */
[----:B------:R2:W-:Y:S01]  /*13d50*/  STL.64 [R1+0x580], R30 ;  /* 0x0005801e01007387 */ /* 0x0005e20000100a00 */
[CC--:B0-----:R-:W-:Y:S02]  /*13d60*/  IADD3 R28, P5, PT, R9.reuse, R3.reuse, RZ ;  /* 0x00000003091c7210 */ /* 0x0c1fe40007fbe0ff */
[-C--:B-1----:R-:W-:Y:S02]  /*13d70*/  IADD3 R26, P6, PT, R10, R3.reuse, RZ ;  /* 0x000000030a1a7210 */ /* 0x082fe40007fde0ff */
[-C--:B------:R-:W-:Y:S01]  /*13d80*/  LEA.HI.X.SX32 R29, R9, R2.reuse, 0x1, P5 ;  /* 0x00000002091d7211 */ /* 0x080fe200028f0eff */
[----:B------:R-:W-:Y:S01]  /*13d90*/  VIADD R9, R8, UR5 ;  /* 0x0000000508097c36 */ /* 0x000fe20008000000 */
[----:B------:R-:W-:Y:S02]  /*13da0*/  LEA.HI.X.SX32 R27, R10, R2, 0x1, P6 ;  /* 0x000000020a1b7211 */ /* 0x000fe400030f0eff */
[----:B--2---:R-:W-:Y:S01]  /*13db0*/  IADD3 R30, P1, PT, R11, R3, RZ ;  /* 0x000000030b1e7210 */ /* 0x004fe20007f3e0ff */
[----:B------:R0:W-:Y:S01]  /*13dc0*/  STL.64 [R1+0x578], R28 ;  /* 0x0005781c01007387 */ /* 0x0001e20000100a00 */
[----:B------:R-:W-:-:S02]  /*13dd0*/  VIADD R10, R9, UR5 ;  /* 0x00000005090a7c36 */ /* 0x000fc40008000000 */
[----:B------:R-:W-:Y:S01]  /*13de0*/  LEA.HI.X.SX32 R31, R11, R2, 0x1, P1 ;  /* 0x000000020b1f7211 */ /* 0x000fe200008f0eff */
[----:B------:R1:W-:Y:S01]  /*13df0*/  STL.64 [R1+0x570], R26 ;  /* 0x0005701a01007387 */ /* 0x0003e20000100a00 */
[----:B------:R-:W-:-:S03]  /*13e00*/  VIADD R11, R10, UR5 ;  /* 0x000000050a0b7c36 */ /* 0x000fc60008000000 */
        /* <DEDUP_REMOVED lines=9> */
[-C--:B------:R-:W-:Y:S01]  /*13ea0*/  LEA.HI.X.SX32 R31, R14, R2.reuse, 0x1, P1 ;  /* 0x000000020e1f7211 */ /* 0x080fe200008f0eff */
[----:B------:R1:W-:Y:S04]  /*13eb0*/  STL.64 [R1+0x558], R26 ;  /* 0x0005581a01007387 */ /* 0x0003e80000100a00 */
[----:B------:R-:W-:Y:S01]  /*13ec0*/  STL.64 [R1+0x550], R30 ;  /* 0x0005501e01007387 */ /* 0x000fe20000100a00 */
[CC--:B0-----:R-:W-:Y:S02]  /*13ed0*/  IADD3 R28, P5, PT, R15.reuse, R3.reuse, RZ ;  /* 0x000000030f1c7210 */ /* 0x0c1fe40007fbe0ff */
[----:B-1----:R-:W-:Y:S02]  /*13ee0*/  IADD3 R26, P6, PT, R16, R3, RZ ;  /* 0x00000003101a7210 */ /* 0x002fe40007fde0ff */
[----:B------:R-:W-:-:S02]  /*13ef0*/  LEA.HI.X.SX32 R29, R15, R2, 0x1, P5 ;  /* 0x000000020f1d7211 */ /* 0x000fc400028f0eff */
[-C--:B------:R-:W-:Y:S02]  /*13f00*/  LEA.HI.X.SX32 R27, R16, R2.reuse, 0x1, P6 ;  /* 0x00000002101b7211 */ /* 0x080fe400030f0eff */
[CC--:B------:R-:W-:Y:S01]  /*13f10*/  IADD3 R14, P6, PT, R20.reuse, R3.reuse, RZ ;  /* 0x00000003140e7210 */ /* 0x0c0fe20007fde0ff */
[----:B------:R0:W-:Y:S03]  /*13f20*/  STL.64 [R1+0x548], R28 ;  /* 0x0005481c01007387 */ /* 0x0001e60000100a00 */
[----:B------:R-:W-:Y:S01]  /*13f30*/  LEA.HI.X.SX32 R15, R20, R2, 0x1, P6 ;  /* 0x00000002140f7211 */ /* 0x000fe200030f0eff */
[----:B------:R1:W-:Y:S01]  /*13f40*/  STL.64 [R1+0x540], R26 ;  /* 0x0005401a01007387 */ /* 0x0003e20000100a00 */
[-C--:B------:R-:W-:Y:S02]  /*13f50*/  IADD3 R16, P6, PT, R23, R3.reuse, RZ ;  /* 0x0000000317107210 */ /* 0x080fe40007fde0ff */
[----:B0-----:R-:W-:-:S02]  /*13f60*/  IADD3 R28, P1, PT, R17, R3, RZ ;  /* 0x00000003111c7210 */ /* 0x001fc40007f3e0ff */
[CC--:B-1----:R-:W-:Y:S02]  /*13f70*/  IADD3 R26, P5, PT, R18.reuse, R3.reuse, RZ ;  /* 0x00000003121a7210 */ /* 0x0c2fe40007fbe0ff */
[-C--:B------:R-:W-:Y:S02]  /*13f80*/  LEA.HI.X.SX32 R29, R17, R2.reuse, 0x1, P1 ;  /* 0x00000002111d7211 */ /* 0x080fe400008f0eff */
[-C--:B------:R-:W-:Y:S02]  /*13f90*/  LEA.HI.X.SX32 R27, R18, R2.reuse, 0x1, P5 ;  /* 0x00000002121b7211 */ /* 0x080fe400028f0eff */
[----:B------:R-:W-:Y:S01]  /*13fa0*/  LEA.HI.X.SX32 R17, R23, R2, 0x1, P6 ;  /* 0x0000000217117211 */ /* 0x000fe200030f0eff */
[----:B------:R0:W-:Y:S01]  /*13fb0*/  STL.64 [R1+0x538], R28 ;  /* 0x0005381c01007387 */ /* 0x0001e20000100a00 */
[----:B------:R-:W-:Y:S02]  /*13fc0*/  IADD3 R20, P6, PT, R5, R3, RZ ;  /* 0x0000000305147210 */ /* 0x000fe40007fde0ff */
[----:B------:R-:W-:Y:S01]  /*13fd0*/  F2FP.SATFINITE.E4M3.F32.PACK_AB_MERGE_C R18, R36, R37, RZ ;  /* 0x000000252412723e */ /* 0x000fe200048070ff */
[----:B------:R1:W-:Y:S04]  /*13fe0*/  STL.64 [R1+0x528], R14 ;  /* 0x0005280e01007387 */ /* 0x0003e80000100a00 */
[----:B------:R2:W-:Y:S01]  /*13ff0*/  STL.64 [R1+0x530], R26 ;  /* 0x0005301a01007387 */ /* 0x0005e20000100a00 */
[----:B0-----:R-:W-:Y:S01]  /*14000*/  IADD3 R28, P1, PT, R21, R3, RZ ;  /* 0x00000003151c7210 */ /* 0x001fe20007f3e0ff */
[----:B------:R-:W0:Y:S01]  /*14010*/  LDTM.x64 R36, tmem[UR12+0x40] ;  /* 0x0000400c002479ee */ /* 0x000e220008340000 */
[----:B-1----:R-:W-:-:S02]  /*14020*/  VIADD R14, R13, UR5 ;  /* 0x000000050d0e7c36 */ /* 0x002fc40008000000 */
[-C--:B------:R-:W-:Y:S02]  /*14030*/  LEA.HI.X.SX32 R29, R21, R2.reuse, 0x1, P1 ;  /* 0x00000002151d7211 */ /* 0x080fe400008f0eff */
[-C--:B------:R-:W-:Y:S01]  /*14040*/  LEA.HI.X.SX32 R21, R5, R2.reuse, 0x1, P6 ;  /* 0x0000000205157211 */ /* 0x080fe200030f0eff */
[----:B------:R-:W-:Y:S01]  /*14050*/  VIADD R15, R14, UR5 ;  /* 0x000000050e0f7c36 */ /* 0x000fe20008000000 */
[CC--:B--2---:R-:W-:Y:S01]  /*14060*/  IADD3 R26, P5, PT, R22.reuse, R3.reuse, RZ ;  /* 0x00000003161a7210 */ /* 0x0c4fe20007fbe0ff */
[----:B------:R1:W-:Y:S03]  /*14070*/  STL.64 [R1+0x520], R28 ;  /* 0x0005201c01007387 */ /* 0x0003e60000100a00 */
[----:B------:R-:W-:Y:S01]  /*14080*/  LEA.HI.X.SX32 R27, R22, R2, 0x1, P5 ;  /* 0x00000002161b7211 */ /* 0x000fe200028f0eff */
[----:B------:R2:W-:Y:S04]  /*14090*/  STL.64 [R1+0x510], R16 ;  /* 0x0005101001007387 */ /* 0x0005e80000100a00 */
[----:B------:R3:W-:Y:S01]  /*140a0*/  STL.64 [R1+0x518], R26 ;  /* 0x0005181a01007387 */ /* 0x0007e20000100a00 */
[----:B-1----:R-:W-:Y:S01]  /*140b0*/  IADD3 R28, P1, PT, R24, R3, RZ ;  /* 0x00000003181c7210 */ /* 0x002fe20007f3e0ff */
[----:B--2---:R-:W-:-:S03]  /*140c0*/  VIADD R16, R15, UR5 ;  /* 0x000000050f107c36 */ /* 0x004fc60008000000 */
[-C--:B------:R-:W-:Y:S02]  /*140d0*/  LEA.HI.X.SX32 R29, R24, R2.reuse, 0x1, P1 ;  /* 0x00000002181d7211 */ /* 0x080fe400008f0eff */
[-C--:B------:R-:W-:Y:S01]  /*140e0*/  IADD3 R24, P1, PT, R6, R3.reuse, RZ ;  /* 0x0000000306187210 */ /* 0x080fe20007f3e0ff */
[----:B------:R-:W-:Y:S01]  /*140f0*/  VIADD R17, R16, UR5 ;  /* 0x0000000510117c36 */ /* 0x000fe20008000000 */
[-C--:B---3--:R-:W-:Y:S01]  /*14100*/  IADD3 R26, P5, PT, R4, R3.reuse, RZ ;  /* 0x00000003041a7210 */ /* 0x088fe20007fbe0ff */
[----:B------:R-:W-:Y:S01]  /*14110*/  STL.64 [R1+0x508], R28 ;  /* 0x0005081c01007387 */ /* 0x000fe20000100a00 */
[-C--:B------:R-:W-:Y:S02]  /*14120*/  LEA.HI.X.SX32 R25, R6, R2.reuse, 0x1, P1 ;  /* 0x0000000206197211 */ /* 0x080fe400008f0eff */
[----:B------:R-:W-:Y:S01]  /*14130*/  LEA.HI.X.SX32 R27, R4, R2, 0x1, P5 ;  /* 0x00000002041b7211 */ /* 0x000fe200028f0eff */
[----:B------:R-:W-:Y:S01]  /*14140*/  VIADD R4, R17, UR5 ;  /* 0x0000000511047c36 */ /* 0x000fe20008000000 */
[----:B------:R-:W-:-:S03]  /*14150*/  IADD3 R22, P5, PT, R7, R3, RZ ;  /* 0x0000000307167210 */ /* 0x000fc60007fbe0ff */
[----:B------:R-:W-:Y:S01]  /*14160*/  VIADD R5, R4, UR5 ;  /* 0x0000000504057c36 */ /* 0x000fe20008000000 */
[----:B------:R-:W-:Y:S01]  /*14170*/  STL.64 [R1+0x500], R26 ;  /* 0x0005001a01007387 */ /* 0x000fe20000100a00 */
[----:B------:R-:W-:Y:S02]  /*14180*/  LEA.HI.X.SX32 R23, R7, R2, 0x1, P5 ;  /* 0x0000000207177211 */ /* 0x000fe400028f0eff */
[----:B------:R-:W-:Y:S01]  /*14190*/  VIADD R6, R5, UR5 ;  /* 0x0000000505067c36 */ /* 0x000fe20008000000 */
[----:B------:R1:W-:Y:S03]  /*141a0*/  STL.64 [R1+0x4f8], R20 ;  /* 0x0004f81401007387 */ /* 0x0003e60000100a00 */
[----:B------:R-:W-:Y:S01]  /*141b0*/  VIADD R7, R6, UR5 ;  /* 0x0000000506077c36 */ /* 0x000fe20008000000 */
[----:B------:R-:W-:Y:S04]  /*141c0*/  STL.64 [R1+0x4f0], R24 ;  /* 0x0004f01801007387 */ /* 0x000fe80000100a00 */
[----:B------:R2:W-:Y:S01]  /*141d0*/  STL.64 [R1+0x4e8], R22 ;  /* 0x0004e81601007387 */ /* 0x0005e20000100a00 */
[----:B-1----:R-:W-:-:S04]  /*141e0*/  IADD3 R20, P6, PT, R8, R3, RZ ;  /* 0x0000000308147210 */ /* 0x002fc80007fde0ff */
[-C--:B------:R-:W-:Y:S01]  /*141f0*/  LEA.HI.X.SX32 R21, R8, R2.reuse, 0x1, P6 ;  /* 0x0000000208157211 */ /* 0x080fe200030f0eff */
[----:B------:R-:W-:Y:S01]  /*14200*/  VIADD R8, R7, UR5 ;  /* 0x0000000507087c36 */ /* 0x000fe20008000000 */
[-C--:B------:R-:W-:Y:S02]  /*14210*/  IADD3 R250, P6, PT, R11, R3.reuse, RZ ;  /* 0x000000030bfa7210 */ /* 0x080fe40007fde0ff */
[-C--:B--2---:R-:W-:Y:S01]  /*14220*/  IADD3 R22, P1, PT, R9, R3.reuse, RZ ;  /* 0x0000000309167210 */ /* 0x084fe20007f3e0ff */
[----:B------:R1:W-:Y:S01]  /*14230*/  STL.64 [R1+0x4e0], R20 ;  /* 0x0004e01401007387 */ /* 0x0003e20000100a00 */
[-C--:B------:R-:W-:Y:S02]  /*14240*/  LEA.HI.X.SX32 R251, R11, R2.reuse, 0x1, P6 ;  /* 0x000000020bfb7211 */ /* 0x080fe400030f0eff */
[----:B------:R-:W-:Y:S01]  /*14250*/  LEA.HI.X.SX32 R23, R9, R2, 0x1, P1 ;  /* 0x0000000209177211 */ /* 0x000fe200008f0eff */
[----:B------:R-:W-:Y:S01]  /*14260*/  VIADD R9, R8, UR5 ;  /* 0x0000000508097c36 */ /* 0x000fe20008000000 */
[----:B------:R-:W-:-:S02]  /*14270*/  IADD3 R248, P1, PT, R12, R3, RZ ;  /* 0x000000030cf87210 */ /* 0x000fc40007f3e0ff */
[-C--:B------:R-:W-:Y:S01]  /*14280*/  IADD3 R244, P6, PT, R14, R3.reuse, RZ ;  /* 0x000000030ef47210 */ /* 0x080fe20007fde0ff */
[----:B------:R-:W-:Y:S01]  /*14290*/  STL.64 [R1+0x4d8], R22 ;  /* 0x0004d81601007387 */ /* 0x000fe20000100a00 */
[-C--:B------:R-:W-:Y:S02]  /*142a0*/  LEA.HI.X.SX32 R249, R12, R2.reuse, 0x1, P1 ;  /* 0x000000020cf97211 */ /* 0x080fe400008f0eff */
[CC--:B------:R-:W-:Y:S01]  /*142b0*/  IADD3 R242, P1, PT, R15.reuse, R3.reuse, RZ ;  /* 0x000000030ff27210 */ /* 0x0c0fe20007f3e0ff */
[----:B------:R-:W-:Y:S01]  /*142c0*/  STL [R1+0xdac], R251 ;  /* 0x000dacfb01007387 */ /* 0x000fe20000100800 */
[CC--:B-1----:R-:W-:Y:S02]  /*142d0*/  IADD3 R20, P5, PT, R10.reuse, R3.reuse, RZ ;  /* 0x000000030a147210 */ /* 0x0c2fe40007fbe0ff */
[-C--:B------:R-:W-:Y:S02]  /*142e0*/  LEA.HI.X.SX32 R243, R15, R2.reuse, 0x1, P1 ;  /* 0x000000020ff37211 */ /* 0x080fe400008f0eff */
[----:B------:R-:W-:Y:S01]  /*142f0*/  LEA.HI.X.SX32 R21, R10, R2, 0x1, P5 ;  /* 0x000000020a157211 */ /* 0x000fe200028f0eff */
[----:B------:R-:W-:Y:S01]  /*14300*/  VIADD R10, R9, UR5 ;  /* 0x00000005090a7c36 */ /* 0x000fe20008000000 */
[----:B------:R-:W-:-:S02]  /*14310*/  IADD3 R246, P5, PT, R13, R3, RZ ;  /* 0x000000030df67210 */ /* 0x000fc40007fbe0ff */
[-C--:B------:R-:W-:Y:S01]  /*14320*/  IADD3 R236, P1, PT, R4, R3.reuse, RZ ;  /* 0x0000000304ec7210 */ /* 0x080fe20007f3e0ff */
[----:B------:R-:W-:Y:S01]  /*14330*/  VIADD R11, R10, UR5 ;  /* 0x000000050a0b7c36 */ /* 0x000fe20008000000 */
[-C--:B------:R-:W-:Y:S01]  /*14340*/  LEA.HI.X.SX32 R247, R13, R2.reuse, 0x1, P5 ;  /* 0x000000020df77211 */ /* 0x080fe200028f0eff */
[----:B------:R-:W-:Y:S01]  /*14350*/  STL.64 [R1+0x4d0], R20 ;  /* 0x0004d01401007387 */ /* 0x000fe20000100a00 */
[-C--:B------:R-:W-:Y:S01]  /*14360*/  IADD3 R240, P5, PT, R16, R3.reuse, RZ ;  /* 0x0000000310f07210 */ /* 0x080fe20007fbe0ff */
[----:B------:R-:W-:Y:S01]  /*14370*/  VIADD R12, R11, UR5 ;  /* 0x000000050b0c7c36 */ /* 0x000fe20008000000 */
[-C--:B------:R-:W-:Y:S02]  /*14380*/  LEA.HI.X.SX32 R245, R14, R2.reuse, 0x1, P6 ;  /* 0x000000020ef57211 */ /* 0x080fe400030f0eff */
[----:B------:R-:W-:Y:S02]  /*14390*/  IADD3 R238, P6, PT, R17, R3, RZ ;  /* 0x0000000311ee7210 */ /* 0x000fe40007fde0ff */
[----:B------:R-:W-:-:S02]  /*143a0*/  LEA.HI.X.SX32 R241, R16, R2, 0x1, P5 ;  /* 0x0000000210f17211 */ /* 0x000fc400028f0eff */
[-C--:B------:R-:W-:Y:S02]  /*143b0*/  IADD3 R234, P5, PT, R5, R3.reuse, RZ ;  /* 0x0000000305ea7210 */ /* 0x080fe40007fbe0ff */
[-C--:B------:R-:W-:Y:S01]  /*143c0*/  LEA.HI.X.SX32 R237, R4, R2.reuse, 0x1, P1 ;  /* 0x0000000204ed7211 */ /* 0x080fe200008f0eff */
[----:B------:R-:W-:Y:S01]  /*143d0*/  VIADD R4, R12, UR5 ;  /* 0x000000050c047c36 */ /* 0x000fe20008000000 */
[-C--:B------:R-:W-:Y:S02]  /*143e0*/  LEA.HI.X.SX32 R239, R17, R2.reuse, 0x1, P6 ;  /* 0x0000000211ef7211 */ /* 0x080fe400030f0eff */
[-C--:B------:R-:W-:Y:S02]  /*143f0*/  IADD3 R232, P6, PT, R6, R3.reuse, RZ ;  /* 0x0000000306e87210 */ /* 0x080fe40007fde0ff */
[-C--:B------:R-:W-:Y:S01]  /*14400*/  LEA.HI.X.SX32 R235, R5, R2.reuse, 0x1, P5 ;  /* 0x0000000205eb7211 */ /* 0x080fe200028f0eff */
[----:B------:R-:W-:Y:S01]  /*14410*/  VIADD R5, R4, UR5 ;  /* 0x0000000504057c36 */ /* 0x000fe20008000000 */
[-C--:B------:R-:W-:Y:S01]  /*14420*/  LEA.HI.X.SX32 R233, R6, R2.reuse, 0x1, P6 ;  /* 0x0000000206e97211 */ /* 0x080fe200030f0eff */
[----:B------:R0:W-:Y:S01]  /*14430*/  STL [R1+0xda8], R232 ;  /* 0x000da8e801007387 */ /* 0x0001e20000100800 */
[-C--:B------:R-:W-:Y:S01]  /*14440*/  IADD3 R230, P1, PT, R7, R3.reuse, RZ ;  /* 0x0000000307e67210 */ /* 0x080fe20007f3e0ff */
[----:B------:R-:W-:Y:S01]  /*14450*/  VIADD R6, R5, UR5 ;  /* 0x0000000505067c36 */ /* 0x000fe20008000000 */
[-C--:B------:R-:W-:Y:S01]  /*14460*/  IADD3 R228, P5, PT, R8, R3.reuse, RZ ;  /* 0x0000000308e47210 */ /* 0x080fe20007fbe0ff */
[----:B------:R1:W-:Y:S01]  /*14470*/  STL [R1+0xda4], R233 ;  /* 0x000da4e901007387 */ /* 0x0003e20000100800 */
[-C--:B------:R-:W-:Y:S01]  /*14480*/  LEA.HI.X.SX32 R231, R7, R2.reuse, 0x1, P1 ;  /* 0x0000000207e77211 */ /* 0x080fe200008f0eff */
[----:B------:R-:W-:Y:S01]  /*14490*/  VIADD R7, R6, UR5 ;  /* 0x0000000506077c36 */ /* 0x000fe20008000000 */
[-C--:B------:R-:W-:Y:S01]  /*144a0*/  IADD3 R224, P1, PT, R10, R3.reuse, RZ ;  /* 0x000000030ae07210 */ /* 0x080fe20007f3e0ff */
[----:B------:R2:W-:Y:S01]  /*144b0*/  STL [R1+0xda0], R228 ;  /* 0x000da0e401007387 */ /* 0x0005e20000100800 */
[-C--:B------:R-:W-:Y:S01]  /*144c0*/  IADD3 R226, P6, PT, R9, R3.reuse, RZ ;  /* 0x0000000309e27210 */ /* 0x080fe20007fde0ff */
[----:B0-----:R-:W-:Y:S01]  /*144d0*/  IMAD.MOV.U32 R232, RZ, RZ, R36 ;  /* 0x000000ffffe87224 */ /* 0x001fe200078e0024 */
[-C--:B------:R-:W-:Y:S01]  /*144e0*/  LEA.HI.X.SX32 R229, R8, R2.reuse, 0x1, P5 ;  /* 0x0000000208e57211 */ /* 0x080fe200028f0eff */
[----:B------:R-:W-:Y:S01]  /*144f0*/  VIADD R8, R7, UR5 ;  /* 0x0000000507087c36 */ /* 0x000fe20008000000 */
[-C--:B------:R-:W-:Y:S01]  /*14500*/  IADD3 R222, P5, PT, R11, R3.reuse, RZ ;  /* 0x000000030bde7210 */ /* 0x080fe20007fbe0ff */
[----:B-1----:R-:W-:Y:S01]  /*14510*/  IMAD.MOV.U32 R233, RZ, RZ, R37 ;  /* 0x000000ffffe97224 */ /* 0x002fe200078e0025 */
[-C--:B------:R-:W-:Y:S01]  /*14520*/  LEA.HI.X.SX32 R225, R10, R2.reuse, 0x1, P1 ;  /* 0x000000020ae17211 */ /* 0x080fe200008f0eff */
[----:B------:R0:W-:Y:S01]  /*14530*/  STL [R1+0xd9c], R229 ;  /* 0x000d9ce501007387 */ /* 0x0001e20000100800 */
[-C--:B------:R-:W-:Y:S01]  /*14540*/  LEA.HI.X.SX32 R227, R9, R2.reuse, 0x1, P6 ;  /* 0x0000000209e37211 */ /* 0x080fe200030f0eff */
[----:B------:R-:W-:Y:S01]  /*14550*/  VIADD R9, R8, UR5 ;  /* 0x0000000508097c36 */ /* 0x000fe20008000000 */
[-C--:B------:R-:W-:Y:S01]  /*14560*/  IADD3 R218, P1, PT, R4, R3.reuse, RZ ;  /* 0x0000000304da7210 */ /* 0x080fe20007f3e0ff */
[----:B------:R1:W-:Y:S01]  /*14570*/  STL [R1+0xd98], R224 ;  /* 0x000d98e001007387 */ /* 0x0003e20000100800 */
[-C--:B------:R-:W-:Y:S01]  /*14580*/  IADD3 R220, P6, PT, R12, R3.reuse, RZ ;  /* 0x000000030cdc7210 */ /* 0x080fe20007fde0ff */
[----:B--2---:R-:W-:Y:S01]  /*14590*/  IMAD.MOV.U32 R228, RZ, RZ, R38 ;  /* 0x000000ffffe47224 */ /* 0x004fe200078e0026 */
[-C--:B------:R-:W-:Y:S01]  /*145a0*/  LEA.HI.X.SX32 R223, R11, R2.reuse, 0x1, P5 ;  /* 0x000000020bdf7211 */ /* 0x080fe200028f0eff */
[----:B------:R2:W-:Y:S01]  /*145b0*/  STL [R1+0xd94], R225 ;  /* 0x000d94e101007387 */ /* 0x0005e20000100800 */
[-C--:B------:R-:W-:Y:S01]  /*145c0*/  IADD3 R216, P5, PT, R5, R3.reuse, RZ ;  /* 0x0000000305d87210 */ /* 0x080fe20007fbe0ff */
[----:B0-----:R-:W-:Y:S01]  /*145d0*/  IMAD.MOV.U32 R229, RZ, RZ, R39 ;  /* 0x000000ffffe57224 */ /* 0x001fe200078e0027 */
[-C--:B------:R-:W-:Y:S01]  /*145e0*/  LEA.HI.X.SX32 R219, R4, R2.reuse, 0x1, P1 ;  /* 0x0000000204db7211 */ /* 0x080fe200008f0eff */
[----:B------:R-:W-:Y:S01]  /*145f0*/  VIADD R4, R9, UR5 ;  /* 0x0000000509047c36 */ /* 0x000fe20008000000 */
[-C--:B------:R-:W-:Y:S01]  /*14600*/  LEA.HI.X.SX32 R221, R12, R2.reuse, 0x1, P6 ;  /* 0x000000020cdd7211 */ /* 0x080fe200030f0eff */
[----:B------:R0:W-:Y:S01]  /*14610*/  STL [R1+0xd90], R220 ;  /* 0x000d90dc01007387 */ /* 0x0001e20000100800 */
[-C--:B------:R-:W-:Y:S01]  /*14620*/  IADD3 R214, P6, PT, R6, R3.reuse, RZ ;  /* 0x0000000306d67210 */ /* 0x080fe20007fde0ff */
[----:B-1----:R-:W-:Y:S01]  /*14630*/  IMAD.MOV.U32 R224, RZ, RZ, R40 ;  /* 0x000000ffffe07224 */ /* 0x002fe200078e0028 */
[-C--:B------:R-:W-:Y:S01]  /*14640*/  LEA.HI.X.SX32 R217, R5, R2.reuse, 0x1, P5 ;  /* 0x0000000205d97211 */ /* 0x080fe200028f0eff */
[----:B------:R-:W-:Y:S01]  /*14650*/  VIADD R5, R4, UR5 ;  /* 0x0000000504057c36 */ /* 0x000fe20008000000 */
[-C--:B------:R-:W-:Y:S01]  /*14660*/  IADD3 R212, P1, PT, R7, R3.reuse, RZ ;  /* 0x0000000307d47210 */ /* 0x080fe20007f3e0ff */
[----:B------:R1:W-:Y:S01]  /*14670*/  STL [R1+0xd8c], R221 ;  /* 0x000d8cdd01007387 */ /* 0x0003e20000100800 */
        /* <DEDUP_REMOVED lines=9> */
[----:B--2---:R-:W-:Y:S01]  /*14710*/  IMAD.MOV.U32 R225, RZ, RZ, R41 ;  /* 0x000000ffffe17224 */ /* 0x004fe200078e0029 */
        /* <DEDUP_REMOVED lines=12> */
[CC--:B------:R-:W-:Y:S01]  /*147e0*/  IADD3 R202, P6, PT, R6.reuse, R3.reuse, RZ ;  /* 0x0000000306ca7210 */ /* 0x0c0fe20007fde0ff */
[----:B0-----:R-:W-:Y:S01]  /*147f0*/  IMAD.MOV.U32 R220, RZ, RZ, R42 ;  /* 0x000000ffffdc7224 */ /* 0x001fe200078e002a */
[-C--:B------:R-:W-:Y:S01]  /*14800*/  LEA.HI.X.SX32 R201, R7, R2.reuse, 0x1, P5 ;  /* 0x0000000207c97211 */ /* 0x080fe200028f0eff */
[----:B------:R0:W-:Y:S01]  /*14810*/  STL [R1+0xd74], R209 ;  /* 0x000d74d101007387 */ /* 0x0001e20000100800 */
[CC--:B------:R-:W-:Y:S01]  /*14820*/  IADD3 R196, P5, PT, R5.reuse, R3.reuse, RZ ;  /* 0x0000000305c47210 */ /* 0x0c0fe20007fbe0ff */
[----:B-1----:R-:W-:Y:S01]  /*14830*/  IMAD.MOV.U32 R221, RZ, RZ, R43 ;  /* 0x000000ffffdd7224 */ /* 0x002fe200078e002b */
[-C--:B------:R-:W-:Y:S01]  /*14840*/  LEA.HI.X.SX32 R203, R6, R2.reuse, 0x1, P6 ;  /* 0x0000000206cb7211 */ /* 0x080fe200030f0eff */
[----:B------:R1:W-:Y:S01]  /*14850*/  STL [R1+0xd70], R204 ;  /* 0x000d70cc01007387 */ /* 0x0003e20000100800 */
[-C--:B------:R-:W-:Y:S01]  /*14860*/  IADD3 R198, P6, PT, R4, R3.reuse, RZ ;  /* 0x0000000304c67210 */ /* 0x080fe20007fde0ff */
[----:B---3--:R-:W-:Y:S01]  /*14870*/  IMAD.MOV.U32 R216, RZ, RZ, R44 ;  /* 0x000000ffffd87224 */ /* 0x008fe200078e002c */
[-C--:B------:R-:W-:Y:S01]  /*14880*/  LEA.HI.X.SX32 R197, R5, R2.reuse, 0x1, P5 ;  /* 0x0000000205c57211 */ /* 0x080fe200028f0eff */
[----:B------:R3:W-:Y:S01]  /*14890*/  STL [R1+0xd6c], R205 ;  /* 0x000d6ccd01007387 */ /* 0x0007e20000100800 */
[----:B------:R-:W-:Y:S01]  /*148a0*/  IADD3 R20, P5, PT, R252, R3, RZ ;  /* 0x00000003fc147210 */ /* 0x000fe20007fbe0ff */
[----:B------:R-:W-:Y:S01]  /*148b0*/  IMAD.MOV.U32 R217, RZ, RZ, R45 ;  /* 0x000000ffffd97224 */ /* 0x000fe200078e002d */
[-C--:B------:R-:W-:Y:S01]  /*148c0*/  LEA.HI.X.SX32 R199, R4, R2.reuse, 0x1, P6 ;  /* 0x0000000204c77211 */ /* 0x080fe200030f0eff */
[----:B------:R1:W-:Y:S01]  /*148d0*/  STL [R1+0xd68], R202 ;  /* 0x000d68ca01007387 */ /* 0x0003e20000100800 */
[----:B------:R-:W-:Y:S01]  /*148e0*/  LEA.HI.X.SX32 R21, R252, R2, 0x1, P5 ;  /* 0x00000002fc157211 */ /* 0x000fe200028f0eff */
[----:B--2---:R-:W-:Y:S01]  /*148f0*/  IMAD.MOV.U32 R212, RZ, RZ, R46 ;  /* 0x000000ffffd47224 */ /* 0x004fe200078e002e */
[----:B------:R-:W-:Y:S01]  /*14900*/  ISETP.LT.AND P6, PT, R19, UR19, !P0 ;  /* 0x0000001313007c0c */ /* 0x000fe2000c7c1270 */
[----:B------:R2:W-:Y:S01]  /*14910*/  STL [R1+0xd64], R203 ;  /* 0x000d64cb01007387 */ /* 0x0005e20000100800 */
[----:B------:R-:W-:Y:S01]  /*14920*/  IMAD.MOV.U32 R213, RZ, RZ, R47 ;  /* 0x000000ffffd57224 */ /* 0x000fe200078e002f */
[----:B------:R-:W-:Y:S01]  /*14930*/  ISETP.LT.AND P1, PT, R0, UR13, !P0 ;  /* 0x0000000d00007c0c */ /* 0x000fe2000c721270 */
[----:B------:R-:W-:Y:S01]  /*14940*/  IMAD.MOV.U32 R208, RZ, RZ, R48 ;  /* 0x000000ffffd07224 */ /* 0x000fe200078e0030 */
[----:B------:R4:W-:Y:S01]  /*14950*/  STL [R1+0xd60], R198 ;  /* 0x000d60c601007387 */ /* 0x0009e20000100800 */
[----:B0-----:R-:W-:Y:S01]  /*14960*/  IMAD.MOV.U32 R209, RZ, RZ, R49 ;  /* 0x000000ffffd17224 */ /* 0x001fe200078e0031 */
[----:B------:R-:W0:Y:S01]  /*14970*/  LDCU UR13, c[0x0][0x39c] ;  /* 0x00007380ff0d77ac */ /* 0x000e220008000800 */
[----:B-1----:R-:W-:Y:S01]  /*14980*/  IMAD.MOV.U32 R204, RZ, RZ, R50 ;  /* 0x000000ffffcc7224 */ /* 0x002fe200078e0032 */
[----:B------:R1:W-:Y:S01]  /*14990*/  STL [R1+0xd5c], R199 ;  /* 0x000d5cc701007387 */ /* 0x0003e20000100800 */
[----:B---3--:R-:W-:Y:S01]  /*149a0*/  IMAD.MOV.U32 R205, RZ, RZ, R51 ;  /* 0x000000ffffcd7224 */ /* 0x008fe200078e0033 */
[----:B------:R-:W3:Y:S01]  /*149b0*/  LDCU UR19, c[0x0][0x39c] ;  /* 0x00007380ff1377ac */ /* 0x000ee20008000800 */
[----:B------:R-:W-:Y:S01]  /*149c0*/  IMAD.MOV.U32 R202, RZ, RZ, R52 ;  /* 0x000000ffffca7224 */ /* 0x000fe200078e0034 */
[----:B------:R5:W-:Y:S01]  /*149d0*/  STL [R1+0xd58], R2 ;  /* 0x000d580201007387 */ /* 0x000be20000100800 */
[----:B--2---:R-:W-:-:S02]  /*149e0*/  IMAD.MOV.U32 R203, RZ, RZ, R53 ;  /* 0x000000ffffcb7224 */ /* 0x004fc400078e0035 */
[----:B----4-:R-:W-:Y:S01]  /*149f0*/  IMAD.MOV.U32 R198, RZ, RZ, R54 ;  /* 0x000000ffffc67224 */ /* 0x010fe200078e0036 */
[----:B------:R-:W-:Y:S01]  /*14a00*/  STL.64 [R1+0x690], R20 ;  /* 0x0006901401007387 */ /* 0x000fe20000100a00 */
[----:B------:R-:W-:Y:S02]  /*14a10*/  VIADD R4, R0, 0x5 ;  /* 0x0000000500047836 */ /* 0x000fe40000000000 */
[----:B-1----:R-:W-:Y:S01]  /*14a20*/  IMAD.MOV.U32 R199, RZ, RZ, R55 ;  /* 0x000000ffffc77224 */ /* 0x002fe200078e0037 */
[----:B------:R-:W-:Y:S01]  /*14a30*/  STL [R1+0x320], R56 ;  /* 0x0003203801007387 */ /* 0x000fe20000100800 */
[----:B-----5:R-:W-:Y:S01]  /*14a40*/  IMAD.MOV.U32 R2, RZ, RZ, R57 ;  /* 0x000000ffff027224 */ /* 0x020fe200078e0039 */
[----:B------:R-:W-:Y:S02]  /*14a50*/  ISETP.LT.AND P5, PT, R4, UR20, !P0 ;  /* 0x0000001404007c0c */ /* 0x000fe4000c7a1270 */
[----:B------:R-:W-:Y:S01]  /*14a60*/  STL.64 [R1+0x328], R58 ;  /* 0x0003283a01007387 */ /* 0x000fe20000100a00 */
[----:B------:R-:W-:Y:S01]  /*14a70*/  PRMT R4, R18, 0x9910, RZ ;  /* 0x0000991012047816 */ /* 0x000fe200000000ff */
[----:B------:R-:W1:Y:S02]  /*14a80*/  LDCU UR20, c[0x0][0x3b8] ;  /* 0x00007700ff1477ac */ /* 0x000e640008000800 */
[----:B------:R-:W-:Y:S02]  /*14a90*/  STL.64 [R1+0x330], R60 ;  /* 0x0003303c01007387 */ /* 0x000fe40000100a00 */
[----:B------:R-:W-:-:S02]  /*14aa0*/  IMAD.MOV.U32 R251, RZ, RZ, R4 ;  /* 0x000000fffffb7224 */ /* 0x000fc400078e0004 */
[----:B------:R-:W-:Y:S04]  /*14ab0*/  STL.64 [R1+0x338], R62 ;  /* 0x0003383e01007387 */ /* 0x000fe80000100a00 */
        /* <DEDUP_REMOVED lines=17> */
[----:B------:R2:W-:Y:S02]  /*14bd0*/  STL.64 [R1+0x3c8], R98 ;  /* 0x0003c86201007387 */ /* 0x0005e40000100a00 */
[----:B--2---:R-:W2:Y:S01]  /*14be0*/  LDTM.x64 R36, tmem[UR12+0x80] ;  /* 0x0000800c002479ee */ /* 0x004ea20008340000 */
[----:B------:R-:W4:Y:S01]  /*14bf0*/  LDTM.x64 R100, tmem[UR12+0xc0] ;  /* 0x0000c00c006479ee */ /* 0x000f220008340000 */
[----:B--2---:R-:W-:Y:S04]  /*14c00*/  STL.64 [R1+0x200], R36 ;  /* 0x0002002401007387 */ /* 0x004fe80000100a00 */
        /* <DEDUP_REMOVED lines=30> */
[----:B------:R2:W-:Y:S04]  /*14df0*/  STL.64 [R1+0x2f8], R98 ;  /* 0x0002f86201007387 */ /* 0x0005e80000100a00 */
[----:B----4-:R-:W-:Y:S04]  /*14e00*/  STL.64 [R1+0x100], R100 ;  /* 0x0001006401007387 */ /* 0x010fe80000100a00 */
        /* <DEDUP_REMOVED lines=29> */
[----:B------:R-:W-:Y:S01]  /*14fe0*/  STL.64 [R1+0x1f0], R160 ;  /* 0x0001f0a001007387 */ /* 0x000fe20000100a00 */
[----:B--2---:R-:W-:Y:S03]  /*14ff0*/  LDTM.x64 R36, tmem[UR12+0x100] ;  /* 0x0001000c002479ee */ /* 0x004fe60008340000 */
[----:B------:R2:W-:Y:S02]  /*15000*/  STL.64 [R1+0x1f8], R162 ;  /* 0x0001f8a201007387 */ /* 0x0005e40000100a00 */
[----:B--2---:R-:W2:Y:S02]  /*15010*/  LDTM.x64 R132, tmem[UR12+0x140] ;  /* 0x0001400c008479ee */ /* 0x004ea40008340000 */
[----:B--2---:R2:W-:Y:S04]  /*15020*/  STL.64 [R1+0xd28], R132 ;  /* 0x000d288401007387 */ /* 0x0045e80000100a00 */
[----:B------:R-:W-:Y:S04]  /*15030*/  STL.64 [R1], R36 ;  /* 0x0000002401007387 */ /* 0x000fe80000100a00 */
        /* <DEDUP_REMOVED lines=31> */
[----:B--2---:R-:W2:Y:S04]  /*15230*/  LDL.LU.64 R132, [R1+0x678] ;  /* 0x0006780001847983 */ /* 0x004ea80000300a00 */
[----:B------:R5:W-:Y:S04]  /*15240*/  STL.64 [R1+0xd18], R134 ;  /* 0x000d188601007387 */ /* 0x000be80000100a00 */
[----:B------:R0:W-:Y:S01]  /*15250*/  STL.64 [R1+0xd10], R136 ;  /* 0x000d108801007387 */ /* 0x0001e20000100a00 */
[----:B----4-:R-:W4:Y:S01]  /*15260*/  LDTM.x64 R68, tmem[UR12+0x180] ;  /* 0x0001800c004479ee */ /* 0x010f220008340000 */
[----:B-----5:R-:W-:-:S02]  /*15270*/  IMAD.MOV.U32 R135, RZ, RZ, R18 ;  /* 0x000000ffff877224 */ /* 0x020fc400078e0012 */
[----:B0-----:R-:W5:Y:S04]  /*15280*/  LDL.LU.64 R136, [R1+0x670] ;  /* 0x0006700001887983 */ /* 0x001f680000300a00 */
[----:B------:R0:W-:Y:S04]  /*15290*/  STL.64 [R1+0xd08], R138 ;  /* 0x000d088a01007387 */ /* 0x0001e80000100a00 */
[----:B0-----:R-:W2:Y:S04]  /*152a0*/  LDL.LU.64 R138, [R1+0x680] ;  /* 0x00068000018a7983 */ /* 0x001ea80000300a00 */
[----:B------:R0:W-:Y:S04]  /*152b0*/  STL.64 [R1+0xd00], R140 ;  /* 0x000d008c01007387 */ /* 0x0001e80000100a00 */
[----:B0-----:R-:W2:Y:S04]  /*152c0*/  LDL.LU R140, [R1+0x3d8] ;  /* 0x0003d800018c7983 */ /* 0x001ea80000300800 */
[----:B------:R-:W2:Y:S04]  /*152d0*/  LDL.LU R141, [R1+0x3dc] ;  /* 0x0003dc00018d7983 */ /* 0x000ea80000300800 */
[----:B------:R-:W-:Y:S04]  /*152e0*/  STL.64 [R1+0xcf8], R142 ;  /* 0x000cf88e01007387 */ /* 0x000fe80000100a00 */
[----:B------:R0:W-:Y:S04]  /*152f0*/  STL.64 [R1+0xcf0], R144 ;  /* 0x000cf09001007387 */ /* 0x0001e80000100a00 */
[----:B0-----:R-:W2:Y:S04]  /*15300*/  LDL.LU R144, [R1+0x3e0] ;  /* 0x0003e00001907983 */ /* 0x001ea80000300800 */
[----:B------:R-:W2:Y:S01]  /*15310*/  LDL.LU R145, [R1+0x3e4] ;  /* 0x0003e40001917983 */ /* 0x000ea20000300800 */
[----:B------:R-:W-:-:S03]  /*15320*/  VIADD R143, R0, 0x6 ;  /* 0x00000006008f7836 */ /* 0x000fc60000000000 */
[----:B------:R0:W-:Y:S04]  /*15330*/  STL.64 [R1+0xce8], R146 ;  /* 0x000ce89201007387 */ /* 0x0001e80000100a00 */
[----:B------:R-:W-:Y:S04]  /*15340*/  STL.64 [R1+0xce0], R148 ;  /* 0x000ce09401007387 */ /* 0x000fe80000100a00 */
[----:B------:R-:W-:Y:S04]  /*15350*/  STL.64 [R1+0xcd8], R150 ;  /* 0x000cd89601007387 */ /* 0x000fe80000100a00 */
[----:B------:R-:W-:Y:S01]  /*15360*/  STL.64 [R1+0xcd0], R152 ;  /* 0x000cd09801007387 */ /* 0x000fe20000100a00 */
[----:B0-----:R-:W-:-:S02]  /*15370*/  IMAD.MOV.U32 R146, RZ, RZ, R34 ;  /* 0x000000ffff927224 */ /* 0x001fc400078e0022 */
[----:B------:R-:W-:Y:S01]  /*15380*/  IMAD.MOV.U32 R147, RZ, RZ, R35 ;  /* 0x000000ffff937224 */ /* 0x000fe200078e0023 */
        /* <DEDUP_REMOVED lines=30> */
[----:B------:R-:W0:Y:S03]  /*15570*/  LDTM.x64 R4, tmem[UR12+0x1c0] ;  /* 0x0001c00c000479ee */ /* 0x000e260008340000 */
[----:B------:R-:W-:Y:S01]  /*15580*/  STL.64 [R1+0xbd8], R86 ;  /* 0x000bd85601007387 */ /* 0x000fe20000100a00 */
[----:B------:R-:W-:Y:S01]  /*15590*/  NOP ;  /* 0x0000000000007918 */ /* 0x000fe20000000000 */
[----:B------:R-:W4:Y:S02]  /*155a0*/  LDCU UR12, c[0x0][0x39c] ;  /* 0x00007380ff0c77ac */ /* 0x000f240008000800 */
        /* <DEDUP_REMOVED lines=22> */
[----:B0-----:R0:W-:Y:S04]  /*15710*/  STL.64 [R1+0xb20], R4 ;  /* 0x000b200401007387 */ /* 0x0011e80000100a00 */
[----:B------:R2:W-:Y:S04]  /*15720*/  STL.64 [R1+0xb18], R6 ;  /* 0x000b180601007387 */ /* 0x0005e80000100a00 */
        /* <DEDUP_REMOVED lines=29> */
[----:B0-----:R-:W-:-:S03]  /*15900*/  SHF.R.S32.HI R4, RZ, 0x8, R251 ;  /* 0x00000008ff047819 */ /* 0x001fc600000114fb */
[----:B------:R-:W-:Y:S04]  /*15910*/  STL.64 [R1+0xa28], R66 ;  /* 0x000a284201007387 */ /* 0x000fe80000100a00 */
[----:B------:R0:W-:Y:S01]  /*15920*/  @P1 STG.E.U8 desc[UR24][R146.64], R135 ;  /* 0x0000008792001986 */ /* 0x0001e2000c101118 */
[----:B------:R-:W-:Y:S01]  /*15930*/  ISETP.LT.AND P1, PT, R143, UR4, !P0 ;  /* 0x000000048f007c0c */ /* 0x000fe2000c721270 */
[----:B------:R-:W-:Y:S01]  /*15940*/  VIADD R5, R0, 0x7 ;  /* 0x0000000700057836 */ /* 0x000fe20000000000 */
[----:B--2---:R-:W-:Y:S01]  /*15950*/  F2FP.SATFINITE.E4M3.F32.PACK_AB_MERGE_C R6, R141, R140, RZ ;  /* 0x0000008c8d06723e */ /* 0x004fe200048070ff */
[----:B------:R2:W-:Y:S01]  /*15960*/  @P2 STG.E.U8 desc[UR24][R138.64], R4 ;  /* 0x000000048a002986 */ /* 0x0005e2000c101118 */
[----:B------:R-:W1:Y:S03]  /*15970*/  LDCU UR4, c[0x0][0x39c] ;  /* 0x00007380ff0477ac */ /* 0x000e660008000800 */
[----:B0-----:R-:W3:Y:S04]  /*15980*/  LDL.LU.64 R134, [R1+0x668] ;  /* 0x0006680001867983 */ /* 0x001ee80000300a00 */
[----:B------:R-:W4:Y:S04]  /*15990*/  LDL.LU R251, [R1+0xdac] ;  /* 0x000dac0001fb7983 */ /* 0x000f280000300800 */
[----:B------:R-:W4:Y:S04]  /*159a0*/  LDL.LU R142, [R1+0x3e8] ;  /* 0x0003e800018e7983 */ /* 0x000f280000300800 */
[----:B------:R-:W4:Y:S04]  /*159b0*/  LDL.LU R143, [R1+0x3ec] ;  /* 0x0003ec00018f7983 */ /* 0x000f280000300800 */
[----:B--2---:R-:W2:Y:S01]  /*159c0*/  LDL.LU.64 R138, [R1+0x660] ;  /* 0x00066000018a7983 */ /* 0x004ea20000300a00 */
[----:B------:R-:W-:-:S02]  /*159d0*/  PRMT R4, R6, 0x9910, RZ ;  /* 0x0000991006047816 */ /* 0x000fc400000000ff */
[----:B------:R-:W-:Y:S01]  /*159e0*/  ISETP.LT.AND P2, PT, R5, UR6, !P0 ;  /* 0x0000000605007c0c */ /* 0x000fe2000c741270 */
[----:B------:R0:W-:Y:S01]  /*159f0*/  @P3 STG.E.U8 desc[UR24][R132.64], R6 ;  /* 0x0000000684003986 */ /* 0x0001e2000c101118 */
[----:B------:R-:W-:Y:S01]  /*15a00*/  SHF.R.S32.HI R4, RZ, 0x8, R4 ;  /* 0x00000008ff047819 */ /* 0x000fe20000011404 */
[----:B------:R-:W1:Y:S01]  /*15a10*/  LDCU UR6, c[0x0][0x39c] ;  /* 0x00007380ff0677ac */ /* 0x000e620008000800 */
[----:B------:R-:W-:Y:S01]  /*15a20*/  VIADD R5, R0, 0x8 ;  /* 0x0000000800057836 */ /* 0x000fe20000000000 */
[----:B0-----:R-:W2:Y:S01]  /*15a30*/  LDL.LU.64 R132, [R1+0x658] ;  /* 0x0006580001847983 */ /* 0x001ea20000300a00 */
[----:B------:R-:W-:-:S03]  /*15a40*/  F2FP.SATFINITE.E4M3.F32.PACK_AB_MERGE_C R6, R145, R144, RZ ;  /* 0x000000909106723e */ /* 0x000fc600048070ff */
[----:B------:R-:W-:Y:S01]  /*15a50*/  ISETP.LT.AND P3, PT, R5, UR8, !P0 ;  /* 0x0000000805007c0c */ /* 0x000fe2000c761270 */
[----:B------:R-:W2:Y:S04]  /*15a60*/  LDL.LU R140, [R1+0x3f0] ;  /* 0x0003f000018c7983 */ /* 0x000ea80000300800 */
[----:B-----5:R0:W-:Y:S01]  /*15a70*/  @P4 STG.E.U8 desc[UR24][R136.64], R4 ;  /* 0x0000000488004986 */ /* 0x0201e2000c101118 */
[----:B------:R-:W-:Y:S01]  /*15a80*/  VIADD R5, R0, 0x9 ;  /* 0x0000000900057836 */ /* 0x000fe20000000000 */
[----:B------:R-:W5:Y:S02]  /*15a90*/  LDCU UR8, c[0x0][0x39c] ;  /* 0x00007380ff0877ac */ /* 0x000f640008000800 */
[----:B------:R-:W2:Y:S04]  /*15aa0*/  LDL.LU R141, [R1+0x3f4] ;  /* 0x0003f400018d7983 */ /* 0x000ea80000300800 */
[----:B0-----:R-:W2:Y:S01]  /*15ab0*/  LDL.LU.64 R136, [R1+0x650] ;  /* 0x0006500001887983 */ /* 0x001ea20000300a00 */
[----:B------:R-:W-:-:S02]  /*15ac0*/  PRMT R4, R6, 0x9910, RZ ;  /* 0x0000991006047816 */ /* 0x000fc400000000ff */
[----:B-1----:R-:W-:Y:S01]  /*15ad0*/  ISETP.LT.AND P4, PT, R5, UR4, !P0 ;  /* 0x0000000405007c0c */ /* 0x002fe2000c781270 */
[C---:B------:R-:W-:Y:S01]  /*15ae0*/  VIADD R5, R0.reuse, 0xa ;  /* 0x0000000a00057836 */ /* 0x040fe20000000000 */
[----:B------:R-:W-:Y:S01]  /*15af0*/  SHF.R.S32.HI R4, RZ, 0x8, R4 ;  /* 0x00000008ff047819 */ /* 0x000fe20000011404 */
[----:B------:R-:W0:Y:S01]  /*15b00*/  LDCU UR4, c[0x0][0x39c] ;  /* 0x00007380ff0477ac */ /* 0x000e220008000800 */
[----:B---3--:R1:W-:Y:S04]  /*15b10*/  @P6 STG.E.U8 desc[UR24][R134.64], R6 ;  /* 0x0000000686006986 */ /* 0x0083e8000c101118 */
[----:B-1----:R-:W3:Y:S01]  /*15b20*/  LDL.LU.64 R134, [R1+0x648] ;  /* 0x0006480001867983 */ /* 0x002ee20000300a00 */
[----:B----4-:R-:W-:Y:S02]  /*15b30*/  F2FP.SATFINITE.E4M3.F32.PACK_AB_MERGE_C R6, R143, R142, RZ ;  /* 0x0000008e8f06723e */ /* 0x010fe400048070ff */
[----:B------:R-:W-:Y:S01]  /*15b40*/  ISETP.LT.AND P6, PT, R5, UR6, !P0 ;  /* 0x0000000605007c0c */ /* 0x000fe2000c7c1270 */
[----:B------:R-:W4:Y:S04]  /*15b50*/  LDL.LU R144, [R1+0x3f8] ;  /* 0x0003f80001907983 */ /* 0x000f280000300800 */
[----:B--2---:R1:W-:Y:S01]  /*15b60*/  @P5 STG.E.U8 desc[UR24][R138.64], R4 ;  /* 0x000000048a005986 */ /* 0x0043e2000c101118 */
[----:B------:R-:W-:Y:S01]  /*15b70*/  VIADD R5, R0, 0xb ;  /* 0x0000000b00057836 */ /* 0x000fe20000000000 */
[----:B------:R-:W2:Y:S02]  /*15b80*/  LDCU UR6, c[0x0][0x39c] ;  /* 0x00007380ff0677ac */ /* 0x000ea40008000800 */
[----:B------:R-:W4:Y:S04]  /*15b90*/  LDL.LU R145, [R1+0x3fc] ;  /* 0x0003fc0001917983 */ /* 0x000f280000300800 */
[----:B-1----:R-:W4:Y:S01]  /*15ba0*/  LDL.LU.64 R138, [R1+0x640] ;  /* 0x00064000018a7983 */ /* 0x002f220000300a00 */
[----:B------:R-:W-:-:S02]  /*15bb0*/  PRMT R4, R6, 0x9910, RZ ;  /* 0x0000991006047816 */ /* 0x000fc400000000ff */
[----:B-----5:R-:W-:Y:S01]  /*15bc0*/  ISETP.LT.AND P5, PT, R5, UR8, !P0 ;  /* 0x0000000805007c0c */ /* 0x020fe2000c7a1270 */
[----:B------:R1:W-:Y:S01]  /*15bd0*/  @P1 STG.E.U8 desc[UR24][R132.64], R6 ;  /* 0x0000000684001986 */ /* 0x0003e2000c101118 */
[----:B------:R-:W-:Y:S01]  /*15be0*/  SHF.R.S32.HI R4, RZ, 0x8, R4 ;  /* 0x00000008ff047819 */ /* 0x000fe20000011404 */
[----:B------:R-:W5:Y:S01]  /*15bf0*/  LDCU UR8, c[0x0][0x39c] ;  /* 0x00007380ff0877ac */ /* 0x000f620008000800 */
[----:B------:R-:W-:Y:S01]  /*15c00*/  VIADD R5, R0, 0xc ;  /* 0x0000000c00057836 */ /* 0x000fe20000000000 */
[----:B-1----:R-:W4:Y:S01]  /*15c10*/  LDL.LU.64 R132, [R1+0x638] ;  /* 0x0006380001847983 */ /* 0x002f220000300a00 */
[----:B------:R-:W-:-:S03]  /*15c20*/  F2FP.SATFINITE.E4M3.F32.PACK_AB_MERGE_C R6, R141, R140, RZ ;  /* 0x0000008c8d06723e */ /* 0x000fc600048070ff */
[----:B0-----:R-:W-:Y:S01]  /*15c30*/  ISETP.LT.AND P1, PT, R5, UR4, !P0 ;  /* 0x0000000405007c0c */ /* 0x001fe2000c721270 */
[----:B------:R-:W4:Y:S04]  /*15c40*/  LDL.LU R142, [R1+0x400] ;  /* 0x00040000018e7983 */ /* 0x000f280000300800 */
[----:B------:R0:W-:Y:S01]  /*15c50*/  @P2 STG.E.U8 desc[UR24][R136.64], R4 ;  /* 0x0000000488002986 */ /* 0x0001e2000c101118 */
[----:B------:R-:W-:Y:S01]  /*15c60*/  VIADD R5, R0, 0xd ;  /* 0x0000000d00057836 */ /* 0x000fe20000000000 */
[----:B------:R-:W1:Y:S02]  /*15c70*/  LDCU UR4, c[0x0][0x39c] ;  /* 0x00007380ff0477ac */ /* 0x000e640008000800 */
[----:B------:R-:W4:Y:S04]  /*15c80*/  LDL.LU R143, [R1+0x404] ;  /* 0x00040400018f7983 */ /* 0x000f280000300800 */
[----:B0-----:R-:W4:Y:S01]  /*15c90*/  LDL.LU.64 R136, [R1+0x630] ;  /* 0x0006300001887983 */ /* 0x001f220000300a00 */
[----:B------:R-:W-:-:S02]  /*15ca0*/  PRMT R4, R6, 0x9910, RZ ;  /* 0x0000991006047816 */ /* 0x000fc400000000ff */
[----:B--2---:R-:W-:Y:S01]  /*15cb0*/  ISETP.LT.AND P2, PT, R5, UR6, !P0 ;  /* 0x0000000605007c0c */ /* 0x004fe2000c741270 */
[C---:B------:R-:W-:Y:S01]  /*15cc0*/  VIADD R5, R0.reuse, 0xe ;  /* 0x0000000e00057836 */ /* 0x040fe20000000000 */
[----:B------:R-:W-:Y:S01]  /*15cd0*/  SHF.R.S32.HI R4, RZ, 0x8, R4 ;  /* 0x00000008ff047819 */ /* 0x000fe20000011404 */
[----:B------:R-:W0:Y:S01]  /*15ce0*/  LDCU UR6, c[0x0][0x39c] ;  /* 0x00007380ff0677ac */ /* 0x000e220008000800 */
[----:B---3--:R2:W-:Y:S04]  /*15cf0*/  @P3 STG.E.U8 desc[UR24][R134.64], R6 ;  /* 0x0000000686003986 */ /* 0x0085e8000c101118 */
[----:B--2---:R-:W2:Y:S01]  /*15d00*/  LDL.LU.64 R134, [R1+0x628] ;  /* 0x0006280001867983 */ /* 0x004ea20000300a00 */
[----:B----4-:R-:W-:Y:S02]  /*15d10*/  F2FP.SATFINITE.E4M3.F32.PACK_AB_MERGE_C R6, R145, R144, RZ ;  /* 0x000000909106723e */ /* 0x010fe400048070ff */
[----:B-----5:R-:W-:Y:S01]  /*15d20*/  ISETP.LT.AND P3, PT, R5, UR8, !P0 ;  /* 0x0000000805007c0c */ /* 0x020fe2000c761270 */
[----:B------:R-:W3:Y:S04]  /*15d30*/  LDL.LU R140, [R1+0x408] ;  /* 0x00040800018c7983 */ /* 0x000ee80000300800 */
[----:B------:R4:W-:Y:S01]  /*15d40*/  @P4 STG.E.U8 desc[UR24][R138.64], R4 ;  /* 0x000000048a004986 */ /* 0x0009e2000c101118 */
[----:B------:R-:W-:Y:S01]  /*15d50*/  VIADD R5, R0, 0xf ;  /* 0x0000000f00057836 */ /* 0x000fe20000000000 */
[----:B------:R-:W5:Y:S02]  /*15d60*/  LDCU UR8, c[0x0][0x39c] ;  /* 0x00007380ff0877ac */ /* 0x000f640008000800 */
[----:B------:R-:W3:Y:S04]  /*15d70*/  LDL.LU R141, [R1+0x40c] ;  /* 0x00040c00018d7983 */ /* 0x000ee80000300800 */
[----:B----4-:R-:W4:Y:S01]  /*15d80*/  LDL.LU.64 R138, [R1+0x620] ;  /* 0x00062000018a7983 */ /* 0x010f220000300a00 */
[----:B------:R-:W-:-:S02]  /*15d90*/  PRMT R4, R6, 0x9910, RZ ;  /* 0x0000991006047816 */ /* 0x000fc400000000ff */
[----:B-1----:R-:W-:Y:S01]  /*15da0*/  ISETP.LT.AND P4, PT, R5, UR4, !P0 ;  /* 0x0000000405007c0c */ /* 0x002fe2000c781270 */
[----:B------:R1:W-:Y:S01]  /*15db0*/  @P6 STG.E.U8 desc[UR24][R132.64], R6 ;  /* 0x0000000684006986 */ /* 0x0003e2000c101118 */
[----:B------:R-:W-:Y:S01]  /*15dc0*/  SHF.R.S32.HI R4, RZ, 0x8, R4 ;  /* 0x00000008ff047819 */ /* 0x000fe20000011404 */
[----:B------:R-:W2:Y:S01]  /*15dd0*/  LDCU UR4, c[0x0][0x39c] ;  /* 0x00007380ff0477ac */ /* 0x000ea20008000800 */
        /* <DEDUP_REMOVED lines=11> */
[----:B-----5:R-:W-:Y:S01]  /*15e90*/  ISETP.LT.AND P5, PT, R5, UR8, !P0 ;  /* 0x0000000805007c0c */ /* 0x020fe2000c7a1270 */
[C---:B------:R-:W-:Y:S01]  /*15ea0*/  VIADD R5, R0.reuse, 0x12 ;  /* 0x0000001200057836 */ /* 0x040fe20000000000 */
[----:B------:R-:W-:Y:S01]  /*15eb0*/  SHF.R.S32.HI R4, RZ, 0x8, R4 ;  /* 0x00000008ff047819 */ /* 0x000fe20000011404 */
[----:B------:R-:W0:Y:S01]  /*15ec0*/  LDCU UR8, c[0x0][0x39c] ;  /* 0x00007380ff0877ac */ /* 0x000e220008000800 */
[----:B--2---:R2:W-:Y:S04]  /*15ed0*/  @P1 STG.E.U8 desc[UR24][R134.64], R6 ;  /* 0x0000000686001986 */ /* 0x0045e8000c101118 */
[----:B--2---:R-:W2:Y:S01]  /*15ee0*/  LDL.LU.64 R134, [R1+0x608] ;  /* 0x0006080001867983 */ /* 0x004ea20000300a00 */
[----:B---3--:R-:W-:Y:S02]  /*15ef0*/  F2FP.SATFINITE.E4M3.F32.PACK_AB_MERGE_C R6, R141, R140, RZ ;  /* 0x0000008c8d06723e */ /* 0x008fe400048070ff */
[----:B------:R-:W-:Y:S01]  /*15f00*/  ISETP.LT.AND P1, PT, R5, UR4, !P0 ;  /* 0x0000000405007c0c */ /* 0x000fe2000c721270 */
[----:B------:R-:W3:Y:S04]  /*15f10*/  LDL.LU R142, [R1+0x418] ;  /* 0x00041800018e7983 */ /* 0x000ee80000300800 */
[----:B----4-:R4:W-:Y:S01]  /*15f20*/  @P2 STG.E.U8 desc[UR24][R138.64], R4 ;  /* 0x000000048a002986 */ /* 0x0109e2000c101118 */
        /* <DEDUP_REMOVED lines=248> */
[C---:B------:R-:W-:Y:S01]  /*16eb0*/  VIADD R5, R0.reuse, 0x34 ;  /* 0x0000003400057836 */ /* 0x040fe20000000000 */
[----:B------:R-:W2:Y:S01]  /*16ec0*/  LDCU UR4, c[0x0][0x39c] ;  /* 0x00007380ff0477ac */ /* 0x000ea20008000800 */
[----:B-1----:R-:W4:Y:S01]  /*16ed0*/  LDL.LU.64 R132, [R1+0x4f8] ;  /* 0x0004f80001847983 */ /* 0x002f220000300a00 */
[----:B------:R-:W-:Y:S02]  /*16ee0*/  F2FP.SATFINITE.E4M3.F32.PACK_AB_MERGE_C R6, R143, R142, RZ ;  /* 0x0000008e8f06723e */ /* 0x000fe400048070ff */
[----:B0-----:R-:W-:Y:S01]  /*16ef0*/  ISETP.LT.AND P6, PT, R5, UR6, !P0 ;  /* 0x0000000605007c0c */ /* 0x001fe2000c7c1270 */
[----:B------:R-:W4:Y:S01]  /*16f00*/  LDL.LU R146, [R1+0x4a0] ;  /* 0x0004a00001927983 */ /* 0x000f220000300800 */
[----:B------:R-:W0:Y:S03]  /*16f10*/  LDCU UR6, c[0x0][0x39c] ;  /* 0x00007380ff0677ac */ /* 0x000e260008000800 */
[----:B------:R-:W4:Y:S01]  /*16f20*/  LDL.LU R147, [R1+0x4a4] ;  /* 0x0004a40001937983 */ /* 0x000f220000300800 */
[----:B------:R-:W-:-:S03]  /*16f30*/  VIADD R5, R0, 0x35 ;  /* 0x0000003500057836 */ /* 0x000fc60000000000 */
[----:B------:R1:W-:Y:S04]  /*16f40*/  @P5 STG.E.U8 desc[UR24][R136.64], R4 ;  /* 0x0000000488005986 */ /* 0x0003e8000c101118 */
[----:B------:R-:W4:Y:S01]  /*16f50*/  LDL.LU.64 R144, [R1+0x4f0] ;  /* 0x0004f00001907983 */ /* 0x000f220000300a00 */
[----:B-----5:R-:W-:Y:S01]  /*16f60*/  ISETP.LT.AND P5, PT, R5, UR8, !P0 ;  /* 0x0000000805007c0c */ /* 0x020fe2000c7a1270 */
[----:B------:R-:W-:Y:S01]  /*16f70*/  VIADD R5, R0, 0x36 ;  /* 0x0000003600057836 */ /* 0x000fe20000000000 */
[----:B------:R-:W5:Y:S01]  /*16f80*/  LDCU UR8, c[0x0][0x39c] ;  /* 0x00007380ff0877ac */ /* 0x000f620008000800 */
[----:B-1----:R-:W5:Y:S01]  /*16f90*/  LDL.LU.64 R136, [R1+0x4e8] ;  /* 0x0004e80001887983 */ /* 0x002f620000300a00 */
[----:B------:R-:W-:-:S03]  /*16fa0*/  PRMT R4, R6, 0x9910, RZ ;  /* 0x0000991006047816 */ /* 0x000fc600000000ff */
[----:B------:R-:W5:Y:S04]  /*16fb0*/  LDL.LU R142, [R1+0x4a8] ;  /* 0x0004a800018e7983 */ /* 0x000f680000300800 */
[----:B------:R-:W5:Y:S01]  /*16fc0*/  LDL.LU R143, [R1+0x4ac] ;  /* 0x0004ac00018f7983 */ /* 0x000f620000300800 */
[----:B------:R-:W-:-:S03]  /*16fd0*/  SHF.R.S32.HI R4, RZ, 0x8, R4 ;  /* 0x00000008ff047819 */ /* 0x000fc60000011404 */
[----:B--2---:R1:W-:Y:S04]  /*16fe0*/  @P1 STG.E.U8 desc[UR24][R134.64], R6 ;  /* 0x0000000686001986 */ /* 0x0043e8000c101118 */
[----:B-1----:R-:W2:Y:S01]  /*16ff0*/  LDL.LU.64 R134, [R1+0x4e0] ;  /* 0x0004e00001867983 */ /* 0x002ea20000300a00 */
[----:B---3--:R-:W-:-:S03]  /*17000*/  F2FP.SATFINITE.E4M3.F32.PACK_AB_MERGE_C R6, R141, R140, RZ ;  /* 0x0000008c8d06723e */ /* 0x008fc600048070ff */
[----:B------:R-:W3:Y:S04]  /*17010*/  LDL.LU.64 R140, [R1+0x4d8] ;  /* 0x0004d800018c7983 */ /* 0x000ee80000300a00 */
[----:B----4-:R1:W-:Y:S04]  /*17020*/  @P2 STG.E.U8 desc[UR24][R138.64], R4 ;  /* 0x000000048a002986 */ /* 0x0103e8000c101118 */
[----:B-1----:R-:W4:Y:S04]  /*17030*/  LDL.LU R138, [R1+0x4b0] ;  /* 0x0004b000018a7983 */ /* 0x002f280000300800 */
[----:B------:R1:W-:Y:S04]  /*17040*/  @P3 STG.E.U8 desc[UR24][R132.64], R6 ;  /* 0x0000000684003986 */ /* 0x0003e8000c101118 */
[----:B------:R-:W4:Y:S04]  /*17050*/  LDL.LU R139, [R1+0x4b4] ;  /* 0x0004b400018b7983 */ /* 0x000f280000300800 */
[----:B-1----:R-:W4:Y:S01]  /*17060*/  LDL.LU.64 R132, [R1+0x4d0] ;  /* 0x0004d00001847983 */ /* 0x002f220000300a00 */
[----:B------:R-:W-:-:S02]  /*17070*/  PRMT R4, R6, 0x9910, RZ ;  /* 0x0000991006047816 */ /* 0x000fc400000000ff */
[----:B------:R-:W-:Y:S02]  /*17080*/  F2FP.SATFINITE.E4M3.F32.PACK_AB_MERGE_C R6, R147, R146, RZ ;  /* 0x000000929306723e */ /* 0x000fe400048070ff */
[----:B------:R-:W-:-:S05]  /*17090*/  SHF.R.S32.HI R4, RZ, 0x8, R4 ;  /* 0x00000008ff047819 */ /* 0x000fca0000011404 */
[----:B------:R1:W-:Y:S04]  /*170a0*/  @P4 STG.E.U8 desc[UR24][R144.64], R4 ;  /* 0x0000000490004986 */ /* 0x0003e8000c101118 */
[----:B-----5:R5:W-:Y:S01]  /*170b0*/  @P6 STG.E.U8 desc[UR24][R136.64], R6 ;  /* 0x0000000688006986 */ /* 0x020be2000c101118 */
[----:B------:R-:W-:Y:S01]  /*170c0*/  ISETP.LT.AND P1, PT, R5, UR4, !P0 ;  /* 0x0000000405007c0c */ /* 0x000fe2000c721270 */
[----:B------:R-:W-:Y:S01]  /*170d0*/  VIADD R5, R0, 0x37 ;  /* 0x0000003700057836 */ /* 0x000fe20000000000 */
[----:B------:R-:W2:Y:S01]  /*170e0*/  LDCU UR4, c[0x0][0x39c] ;  /* 0x00007380ff0477ac */ /* 0x000ea20008000800 */
[----:B-1----:R-:W-:Y:S01]  /*170f0*/  PRMT R4, R6, 0x9910, RZ ;  /* 0x0000991006047816 */ /* 0x002fe200000000ff */
[----:B-----5:R-:W5:Y:S04]  /*17100*/  LDL.LU R136, [R1+0x4b8] ;  /* 0x0004b80001887983 */ /* 0x020f680000300800 */
[----:B------:R-:W5:Y:S01]  /*17110*/  LDL.LU R137, [R1+0x4bc] ;  /* 0x0004bc0001897983 */ /* 0x000f620000300800 */
[----:B------:R-:W-:-:S02]  /*17120*/  SHF.R.S32.HI R4, RZ, 0x8, R4 ;  /* 0x00000008ff047819 */ /* 0x000fc40000011404 */
[----:B0-----:R-:W-:Y:S01]  /*17130*/  ISETP.LT.AND P2, PT, R5, UR6, !P0 ;  /* 0x0000000605007c0c */ /* 0x001fe2000c741270 */
[----:B------:R-:W0:Y:S01]  /*17140*/  LDCU UR6, c[0x0][0x39c] ;  /* 0x00007380ff0677ac */ /* 0x000e220008000800 */
[----:B------:R-:W-:Y:S01]  /*17150*/  F2FP.SATFINITE.E4M3.F32.PACK_AB_MERGE_C R6, R143, R142, RZ ;  /* 0x0000008e8f06723e */ /* 0x000fe200048070ff */
[----:B--2---:R1:W-:Y:S04]  /*17160*/  @P5 STG.E.U8 desc[UR24][R134.64], R4 ;  /* 0x0000000486005986 */ /* 0x0043e8000c101118 */
[----:B---3--:R-:W-:Y:S01]  /*17170*/  @P1 STG.E.U8 desc[UR24][R140.64], R6 ;  /* 0x000000068c001986 */ /* 0x008fe2000c101118 */
[----:B-1----:R-:W-:-:S03]  /*17180*/  PRMT R4, R6, 0x9910, RZ ;  /* 0x0000991006047816 */ /* 0x002fc600000000ff */
[----:B------:R-:W2:Y:S04]  /*17190*/  LDL.LU R134, [R1+0x4c0] ;  /* 0x0004c00001867983 */ /* 0x000ea80000300800 */
[----:B------:R-:W2:Y:S01]  /*171a0*/  LDL.LU R135, [R1+0x4c4] ;  /* 0x0004c40001877983 */ /* 0x000ea20000300800 */
[----:B------:R-:W-:-:S05]  /*171b0*/  SHF.R.S32.HI R4, RZ, 0x8, R4 ;  /* 0x00000008ff047819 */ /* 0x000fca0000011404 */
[----:B----4-:R1:W-:Y:S04]  /*171c0*/  @P2 STG.E.U8 desc[UR24][R132.64], R4 ;  /* 0x0000000484002986 */ /* 0x0103e8000c101118 */
[----:B-1----:R-:W3:Y:S04]  /*171d0*/  LDL.LU R132, [R1+0x4c8] ;  /* 0x0004c80001847983 */ /* 0x002ee80000300800 */
[----:B------:R-:W3:Y:S01]  /*171e0*/  LDL.LU R133, [R1+0x4cc] ;  /* 0x0004cc0001857983 */ /* 0x000ee20000300800 */
[----:B------:R-:W-:-:S05]  /*171f0*/  VIADD R5, R0, 0x38 ;  /* 0x0000003800057836 */ /* 0x000fca0000000000 */
[----:B------:R-:W-:Y:S01]  /*17200*/  ISETP.LT.AND P3, PT, R5, UR8, !P0 ;  /* 0x0000000805007c0c */ /* 0x000fe2000c761270 */
[----:B------:R-:W1:Y:S01]  /*17210*/  LDCU UR8, c[0x0][0x39c] ;  /* 0x00007380ff0877ac */ /* 0x000e620008000800 */
[----:B------:R-:W-:-:S05]  /*17220*/  VIADD R5, R0, 0x39 ;  /* 0x0000003900057836 */ /* 0x000fca0000000000 */
[----:B------:R-:W-:Y:S01]  /*17230*/  ISETP.LT.AND P4, PT, R5, UR4, !P0 ;  /* 0x0000000405007c0c */ /* 0x000fe2000c781270 */
[----:B------:R-:W4:Y:S01]  /*17240*/  LDCU UR4, c[0x0][0x39c] ;  /* 0x00007380ff0477ac */ /* 0x000f220008000800 */
[----:B------:R-:W-:-:S05]  /*17250*/  VIADD R5, R0, 0x3a ;  /* 0x0000003a00057836 */ /* 0x000fca0000000000 */
[----:B0-----:R-:W-:Y:S01]  /*17260*/  ISETP.LT.AND P6, PT, R5, UR6, !P0 ;  /* 0x0000000605007c0c */ /* 0x001fe2000c7c1270 */
[----:B------:R-:W0:Y:S01]  /*17270*/  LDCU UR6, c[0x0][0x39c] ;  /* 0x00007380ff0677ac */ /* 0x000e220008000800 */
[----:B------:R-:W-:-:S05]  /*17280*/  VIADD R5, R0, 0x3b ;  /* 0x0000003b00057836 */ /* 0x000fca0000000000 */
[----:B-1----:R-:W-:Y:S01]  /*17290*/  ISETP.LT.AND P5, PT, R5, UR8, !P0 ;  /* 0x0000000805007c0c */ /* 0x002fe2000c7a1270 */
[----:B------:R-:W1:Y:S01]  /*172a0*/  LDCU UR8, c[0x0][0x39c] ;  /* 0x00007380ff0877ac */ /* 0x000e620008000800 */
[----:B------:R-:W-:-:S05]  /*172b0*/  VIADD R5, R0, 0x3c ;  /* 0x0000003c00057836 */ /* 0x000fca0000000000 */
[----:B----4-:R-:W-:Y:S01]  /*172c0*/  ISETP.LT.AND P1, PT, R5, UR4, !P0 ;  /* 0x0000000405007c0c */ /* 0x010fe2000c721270 */
[----:B------:R-:W-:Y:S01]  /*172d0*/  VIADD R5, R0, 0x3d ;  /* 0x0000003d00057836 */ /* 0x000fe20000000000 */
[----:B------:R-:W4:Y:S01]  /*172e0*/  LDCU UR4, c[0x0][0x39c] ;  /* 0x00007380ff0477ac */ /* 0x000f220008000800 */
[----:B------:R-:W-:-:S03]  /*172f0*/  F2FP.SATFINITE.E4M3.F32.PACK_AB_MERGE_C R6, R139, R138, RZ ;  /* 0x0000008a8b06723e */ /* 0x000fc600048070ff */
[----:B0-----:R-:W-:Y:S01]  /*17300*/  ISETP.LT.AND P2, PT, R5, UR6, !P0 ;  /* 0x0000000605007c0c */ /* 0x001fe2000c741270 */
[----:B------:R-:W0:Y:S01]  /*17310*/  LDCU UR6, c[0x0][0x39c] ;  /* 0x00007380ff0677ac */ /* 0x000e220008000800 */
[----:B------:R-:W-:Y:S01]  /*17320*/  VIADD R5, R0, 0x3e ;  /* 0x0000003e00057836 */ /* 0x000fe20000000000 */
[----:B------:R-:W-:Y:S01]  /*17330*/  PRMT R4, R6, 0x9910, RZ ;  /* 0x0000991006047816 */ /* 0x000fe200000000ff */
[----:B------:R4:W-:Y:S03]  /*17340*/  @P3 STG.E.U8 desc[UR24][R250.64], R6 ;  /* 0x00000006fa003986 */ /* 0x0009e6000c101118 */
[----:B-1----:R-:W-:Y:S01]  /*17350*/  ISETP.LT.AND P3, PT, R5, UR8, !P0 ;  /* 0x0000000805007c0c */ /* 0x002fe2000c761270 */
[----:B------:R-:W1:Y:S01]  /*17360*/  LDCU UR8, c[0x0][0x39c] ;  /* 0x00007380ff0877ac */ /* 0x000e620008000800 */
[----:B------:R-:W-:Y:S01]  /*17370*/  SHF.R.S32.HI R4, RZ, 0x8, R4 ;  /* 0x00000008ff047819 */ /* 0x000fe20000011404 */
[----:B----4-:R-:W-:Y:S01]  /*17380*/  VIADD R250, R0, 0x3f ;  /* 0x0000003f00fa7836 */ /* 0x010fe20000000000 */
[----:B-----5:R-:W-:-:S03]  /*17390*/  F2FP.SATFINITE.E4M3.F32.PACK_AB_MERGE_C R251, R137, R136, RZ ;  /* 0x0000008889fb723e */ /* 0x020fc600048070ff */
[----:B------:R4:W-:Y:S01]  /*173a0*/  @P4 STG.E.U8 desc[UR24][R248.64], R4 ;  /* 0x00000004f8004986 */ /* 0x0009e2000c101118 */
[----:B------:R-:W-:Y:S01]  /*173b0*/  ISETP.LT.AND P4, PT, R250, UR4, !P0 ;  /* 0x00000004fa007c0c */ /* 0x000fe2000c781270 */
[----:B------:R-:W5:Y:S02]  /*173c0*/  LDCU UR4, c[0x0][0x39c] ;  /* 0x00007380ff0477ac */ /* 0x000f640008000800 */
[----:B------:R1:W-:Y:S01]  /*173d0*/  @P6 STG.E.U8 desc[UR24][R246.64], R251 ;  /* 0x000000fbf6006986 */ /* 0x0003e2000c101118 */
[----:B----4-:R-:W-:Y:S01]  /*173e0*/  VIADD R248, R0, 0x40 ;  /* 0x0000004000f87836 */ /* 0x010fe20000000000 */
[----:B------:R-:W-:-:S04]  /*173f0*/  PRMT R249, R251, 0x9910, RZ ;  /* 0x00009910fbf97816 */ /* 0x000fc800000000ff */
[----:B0-----:R-:W-:Y:S01]  /*17400*/  ISETP.LT.AND P6, PT, R248, UR6, !P0 ;  /* 0x00000006f8007c0c */ /* 0x001fe2000c7c1270 */
[----:B-1----:R-:W-:Y:S01]  /*17410*/  VIADD R246, R0, 0x41 ;  /* 0x0000004100f67836 */ /* 0x002fe20000000000 */
[----:B------:R-:W-:Y:S01]  /*17420*/  SHF.R.S32.HI R248, RZ, 0x8, R249 ;  /* 0x00000008fff87819 */ /* 0x000fe200000114f9 */
[----:B------:R-:W0:Y:S04]  /*17430*/  LDCU UR6, c[0x0][0x39c] ;  /* 0x00007380ff0677ac */ /* 0x000e280008000800 */
[----:B------:R1:W-:Y:S01]  /*17440*/  @P5 STG.E.U8 desc[UR24][R244.64], R248 ;  /* 0x000000f8f4005986 */ /* 0x0003e2000c101118 */
[----:B------:R-:W-:Y:S01]  /*17450*/  ISETP.LT.AND P5, PT, R246, UR8, !P0 ;  /* 0x00000008f6007c0c */ /* 0x000fe2000c7a1270 */
[----:B------:R-:W4:Y:S01]  /*17460*/  LDCU UR8, c[0x0][0x39c] ;  /* 0x00007380ff0877ac */ /* 0x000f220008000800 */
[----:B-1----:R-:W-:Y:S01]  /*17470*/  VIADD R244, R0, 0x42 ;  /* 0x0000004200f47836 */ /* 0x002fe20000000000 */
[----:B--2---:R-:W-:-:S02]  /*17480*/  F2FP.SATFINITE.E4M3.F32.PACK_AB_MERGE_C R247, R135, R134, RZ ;  /* 0x0000008687f7723e */ /* 0x004fc400048070ff */
[----:B------:R-:W2:Y:S02]  /*17490*/  LDL.LU R135, [R1+0x320] ;  /* 0x0003200001877983 */ /* 0x000ea40000300800 */
[----:B------:R-:W-:Y:S02]  /*174a0*/  PRMT R245, R247, 0x9910, RZ ;  /* 0x00009910f7f57816 */ /* 0x000fe400000000ff */
[----:B------:R-:W-:Y:S01]  /*174b0*/  @P1 STG.E.U8 desc[UR24][R242.64], R247 ;  /* 0x000000f7f2001986 */ /* 0x000fe2000c101118 */
[----:B-----5:R-:W-:Y:S01]  /*174c0*/  ISETP.LT.AND P1, PT, R244, UR4, !P0 ;  /* 0x00000004f4007c0c */ /* 0x020fe2000c721270 */
[----:B------:R-:W1:Y:S01]  /*174d0*/  LDCU UR4, c[0x0][0x39c] ;  /* 0x00007380ff0477ac */ /* 0x000e620008000800 */
[----:B------:R-:W-:-:S05]  /*174e0*/  SHF.R.S32.HI R244, RZ, 0x8, R245 ;  /* 0x00000008fff47819 */ /* 0x000fca00000114f5 */
[----:B------:R5:W-:Y:S02]  /*174f0*/  @P2 STG.E.U8 desc[UR24][R240.64], R244 ;  /* 0x000000f4f0002986 */ /* 0x000be4000c101118 */
[----:B-----5:R-:W-:Y:S01]  /*17500*/  VIADD R240, R0, 0x44 ;  /* 0x0000004400f07836 */ /* 0x020fe20000000000 */
[----:B---3--:R-:W-:Y:S02]  /*17510*/  F2FP.SATFINITE.E4M3.F32.PACK_AB_MERGE_C R243, R133, R132, RZ ;  /* 0x0000008485f3723e */ /* 0x008fe400048070ff */
[----:B------:R-:W3:Y:S02]  /*17520*/  LDL.LU.64 R132, [R1+0x690] ;  /* 0x0006900001847983 */ /* 0x000ee40000300a00 */
[----:B------:R-:W-:Y:S02]  /*17530*/  PRMT R241, R243, 0x9910, RZ ;  /* 0x00009910f3f17816 */ /* 0x000fe400000000ff */
[----:B------:R5:W-:Y:S01]  /*17540*/  @P3 STG.E.U8 desc[UR24][R238.64], R243 ;  /* 0x000000f3ee003986 */ /* 0x000be2000c101118 */
[----:B----4-:R-:W-:Y:S01]  /*17550*/  ISETP.LT.AND P3, PT, R240, UR8, !P0 ;  /* 0x00000008f0007c0c */ /* 0x010fe2000c761270 */
[----:B------:R-:W-:Y:S01]  /*17560*/  VIADD R242, R0, 0x43 ;  /* 0x0000004300f27836 */ /* 0x000fe20000000000 */
[----:B------:R-:W-:Y:S01]  /*17570*/  SHF.R.S32.HI R240, RZ, 0x8, R241 ;  /* 0x00000008fff07819 */ /* 0x000fe200000114f1 */
[----:B------:R-:W4:Y:S01]  /*17580*/  LDCU UR8, c[0x0][0x39c] ;  /* 0x00007380ff0877ac */ /* 0x000f220008000800 */
[----:B-----5:R-:W-:-:S02]  /*17590*/  F2FP.SATFINITE.E4M3.F32.PACK_AB_MERGE_C R239, R233, R232, RZ ;  /* 0x000000e8e9ef723e */ /* 0x020fc400048070ff */
[----:B------:R-:W5:Y:S04]  /*175a0*/  LDL.LU R232, [R1+0xda8] ;  /* 0x000da80001e87983 */ /* 0x000f680000300800 */
[----:B------:R-:W5:Y:S04]  /*175b0*/  LDL.LU R233, [R1+0xda4] ;  /* 0x000da40001e97983 */ /* 0x000f680000300800 */
[----:B------:R-:W-:Y:S04]  /*175c0*/  @P4 STG.E.U8 desc[UR24][R236.64], R240 ;  /* 0x000000f0ec004986 */ /* 0x000fe8000c101118 */
[----:B------:R0:W-:Y:S02]  /*175d0*/  @P6 STG.E.U8 desc[UR24][R234.64], R239 ;  /* 0x000000efea006986 */ /* 0x0001e4000c101118 */
[----:B0-----:R-:W-:-:S02]  /*175e0*/  F2FP.SATFINITE.E4M3.F32.PACK_AB_MERGE_C R235, R229, R228, RZ ;  /* 0x000000e4e5eb723e */ /* 0x001fc400048070ff */
[----:B------:R-:W2:Y:S04]  /*175f0*/  LDL.LU R228, [R1+0xda0] ;  /* 0x000da00001e47983 */ /* 0x000ea80000300800 */
[----:B------:R-:W2:Y:S01]  /*17600*/  LDL.LU R229, [R1+0xd9c] ;  /* 0x000d9c0001e57983 */ /* 0x000ea20000300800 */
[----:B------:R-:W-:Y:S01]  /*17610*/  ISETP.LT.AND P2, PT, R242, UR6, !P0 ;  /* 0x00000006f2007c0c */ /* 0x000fe2000c741270 */
[----:B------:R-:W0:Y:S01]  /*17620*/  LDCU UR6, c[0x0][0x39c] ;  /* 0x00007380ff0677ac */ /* 0x000e220008000800 */
[C---:B------:R-:W-:Y:S02]  /*17630*/  VIADD R238, R0.reuse, 0x45 ;  /* 0x0000004500ee7836 */ /* 0x040fe40000000000 */
[----:B------:R-:W-:-:S03]  /*17640*/  VIADD R236, R0, 0x46 ;  /* 0x0000004600ec7836 */ /* 0x000fc60000000000 */
[----:B-1----:R-:W-:Y:S01]  /*17650*/  ISETP.LT.AND P4, PT, R238, UR4, !P0 ;  /* 0x00000004ee007c0c */ /* 0x002fe2000c781270 */
[----:B------:R-:W1:Y:S01]  /*17660*/  LDCU UR4, c[0x0][0x39c] ;  /* 0x00007380ff0477ac */ /* 0x000e620008000800 */
[----:B------:R-:W-:Y:S02]  /*17670*/  PRMT R237, R239, 0x9910, RZ ;  /* 0x00009910efed7816 */ /* 0x000fe400000000ff */
[----:B0-----:R-:W-:Y:S01]  /*17680*/  ISETP.LT.AND P6, PT, R236, UR6, !P0 ;  /* 0x00000006ec007c0c */ /* 0x001fe2000c7c1270 */
[----:B------:R-:W0:Y:S01]  /*17690*/  LDCU UR6, c[0x0][0x39c] ;  /* 0x00007380ff0677ac */ /* 0x000e220008000800 */
[----:B------:R-:W-:-:S05]  /*176a0*/  SHF.R.S32.HI R236, RZ, 0x8, R237 ;  /* 0x00000008ffec7819 */ /* 0x000fca00000114ed */
[----:B-----5:R5:W-:Y:S04]  /*176b0*/  @P5 STG.E.U8 desc[UR24][R232.64], R236 ;  /* 0x000000ece8005986 */ /* 0x020be8000c101118 */
[----:B------:R0:W-:Y:S01]  /*176c0*/  @P1 STG.E.U8 desc[UR24][R230.64], R235 ;  /* 0x000000ebe6001986 */ /* 0x0001e2000c101118 */
[----:B-----5:R-:W-:Y:S01]  /*176d0*/  VIADD R232, R0, 0x48 ;  /* 0x0000004800e87836 */ /* 0x020fe20000000000 */
[----:B------:R-:W-:Y:S02]  /*176e0*/  PRMT R233, R235, 0x9910, RZ ;  /* 0x00009910ebe97816 */ /* 0x000fe400000000ff */
[----:B0-----:R-:W-:Y:S02]  /*176f0*/  F2FP.SATFINITE.E4M3.F32.PACK_AB_MERGE_C R231, R225, R224, RZ ;  /* 0x000000e0e1e7723e */ /* 0x001fe400048070ff */
[----:B------:R-:W5:Y:S01]  /*17700*/  LDL.LU R224, [R1+0xd98] ;  /* 0x000d980001e07983 */ /* 0x000f620000300800 */
[----:B-1----:R-:W-:Y:S01]  /*17710*/  ISETP.LT.AND P1, PT, R232, UR4, !P0 ;  /* 0x00000004e8007c0c */ /* 0x002fe2000c721270 */
[----:B------:R-:W-:-:S02]  /*17720*/  VIADD R234, R0, 0x47 ;  /* 0x0000004700ea7836 */ /* 0x000fc40000000000 */
[----:B------:R-:W5:Y:S01]  /*17730*/  LDL.LU R225, [R1+0xd94] ;  /* 0x000d940001e17983 */ /* 0x000f620000300800 */
[----:B------:R-:W-:Y:S01]  /*17740*/  SHF.R.S32.HI R232, RZ, 0x8, R233 ;  /* 0x00000008ffe87819 */ /* 0x000fe200000114e9 */
[----:B------:R-:W-:Y:S01]  /*17750*/  VIADD R230, R0, 0x49 ;  /* 0x0000004900e67836 */ /* 0x000fe20000000000 */
[----:B------:R-:W0:Y:S03]  /*17760*/  LDCU UR4, c[0x0][0x39c] ;  /* 0x00007380ff0477ac */ /* 0x000e260008000800 */
[----:B--2---:R-:W-:Y:S04]  /*17770*/  @P2 STG.E.U8 desc[UR24][R228.64], R232 ;  /* 0x000000e8e4002986 */ /* 0x004fe8000c101118 */
[----:B------:R1:W-:Y:S02]  /*17780*/  @P3 STG.E.U8 desc[UR24][R226.64], R231 ;  /* 0x000000e7e2003986 */ /* 0x0003e4000c101118 */
[----:B-1----:R-:W-:-:S02]  /*17790*/  F2FP.SATFINITE.E4M3.F32.PACK_AB_MERGE_C R227, R221, R220, RZ ;  /* 0x000000dcdde3723e */ /* 0x002fc400048070ff */
[----:B------:R-:W2:Y:S04]  /*177a0*/  LDL.LU R220, [R1+0xd90] ;  /* 0x000d900001dc7983 */ /* 0x000ea80000300800 */
[----:B------:R-:W2:Y:S01]  /*177b0*/  LDL.LU R221, [R1+0xd8c] ;  /* 0x000d8c0001dd7983 */ /* 0x000ea20000300800 */
[----:B----4-:R-:W-:Y:S01]  /*177c0*/  ISETP.LT.AND P5, PT, R234, UR8, !P0 ;  /* 0x00000008ea007c0c */ /* 0x010fe2000c7a1270 */
[----:B------:R-:W1:Y:S01]  /*177d0*/  LDCU UR8, c[0x0][0x39c] ;  /* 0x00007380ff0877ac */ /* 0x000e620008000800 */
[----:B------:R-:W-:Y:S01]  /*177e0*/  ISETP.LT.AND P2, PT, R230, UR6, !P0 ;  /* 0x00000006e6007c0c */ /* 0x000fe2000c741270 */
[----:B------:R-:W-:Y:S01]  /*177f0*/  VIADD R228, R0, 0x4a ;  /* 0x0000004a00e47836 */ /* 0x000fe20000000000 */
[----:B------:R-:W4:Y:S01]  /*17800*/  LDCU UR6, c[0x0][0x39c] ;  /* 0x00007380ff0677ac */ /* 0x000f220008000800 */
[----:B------:R-:W-:-:S03]  /*17810*/  PRMT R229, R231, 0x9910, RZ ;  /* 0x00009910e7e57816 */ /* 0x000fc600000000ff */
[----:B-1----:R-:W-:Y:S01]  /*17820*/  ISETP.LT.AND P3, PT, R228, UR8, !P0 ;  /* 0x00000008e4007c0c */ /* 0x002fe2000c761270 */
[----:B------:R-:W1:Y:S01]  /*17830*/  LDCU UR8, c[0x0][0x39c] ;  /* 0x00007380ff0877ac */ /* 0x000e620008000800 */
[----:B------:R-:W-:-:S05]  /*17840*/  SHF.R.S32.HI R228, RZ, 0x8, R229 ;  /* 0x00000008ffe47819 */ /* 0x000fca00000114e5 */
[----:B-----5:R5:W-:Y:S04]  /*17850*/  @P4 STG.E.U8 desc[UR24][R224.64], R228 ;  /* 0x000000e4e0004986 */ /* 0x020be8000c101118 */
[----:B------:R0:W-:Y:S01]  /*17860*/  @P6 STG.E.U8 desc[UR24][R222.64], R227 ;  /* 0x000000e3de006986 */ /* 0x0001e2000c101118 */
[----:B-----5:R-:W-:Y:S01]  /*17870*/  VIADD R224, R0, 0x4c ;  /* 0x0000004c00e07836 */ /* 0x020fe20000000000 */
[----:B------:R-:W-:Y:S02]  /*17880*/  PRMT R225, R227, 0x9910, RZ ;  /* 0x00009910e3e17816 */ /* 0x000fe400000000ff */
[----:B0-----:R-:W-:Y:S02]  /*17890*/  F2FP.SATFINITE.E4M3.F32.PACK_AB_MERGE_C R223, R217, R216, RZ ;  /* 0x000000d8d9df723e */ /* 0x001fe400048070ff */
[----:B------:R-:W5:Y:S01]  /*178a0*/  LDL.LU R216, [R1+0xd88] ;  /* 0x000d880001d87983 */ /* 0x000f620000300800 */
[----:B----4-:R-:W-:Y:S01]  /*178b0*/  ISETP.LT.AND P6, PT, R224, UR6, !P0 ;  /* 0x00000006e0007c0c */ /* 0x010fe2000c7c1270 */
[----:B------:R-:W-:-:S02]  /*178c0*/  VIADD R226, R0, 0x4b ;  /* 0x0000004b00e27836 */ /* 0x000fc40000000000 */
[----:B------:R-:W5:Y:S01]  /*178d0*/  LDL.LU R217, [R1+0xd84] ;  /* 0x000d840001d97983 */ /* 0x000f620000300800 */
[----:B------:R-:W-:Y:S01]  /*178e0*/  SHF.R.S32.HI R224, RZ, 0x8, R225 ;  /* 0x00000008ffe07819 */ /* 0x000fe200000114e1 */
[----:B------:R-:W-:Y:S01]  /*178f0*/  VIADD R222, R0, 0x4d ;  /* 0x0000004d00de7836 */ /* 0x000fe20000000000 */
[----:B------:R-:W0:Y:S03]  /*17900*/  LDCU UR6, c[0x0][0x39c] ;  /* 0x00007380ff0677ac */ /* 0x000e260008000800 */
[----:B--2---:R-:W-:Y:S04]  /*17910*/  @P5 STG.E.U8 desc[UR24][R220.64], R224 ;  /* 0x000000e0dc005986 */ /* 0x004fe8000c101118 */
[----:B------:R2:W-:Y:S02]  /*17920*/  @P1 STG.E.U8 desc[UR24][R218.64], R223 ;  /* 0x000000dfda001986 */ /* 0x0005e4000c101118 */
[----:B--2---:R-:W-:-:S02]  /*17930*/  F2FP.SATFINITE.E4M3.F32.PACK_AB_MERGE_C R219, R213, R212, RZ ;  /* 0x000000d4d5db723e */ /* 0x004fc400048070ff */
[----:B------:R-:W2:Y:S04]  /*17940*/  LDL.LU R212, [R1+0xd80] ;  /* 0x000d800001d47983 */ /* 0x000ea80000300800 */
[----:B------:R-:W2:Y:S01]  /*17950*/  LDL.LU R213, [R1+0xd7c] ;  /* 0x000d7c0001d57983 */ /* 0x000ea20000300800 */
[----:B------:R-:W-:Y:S01]  /*17960*/  ISETP.LT.AND P4, PT, R226, UR4, !P0 ;  /* 0x00000004e2007c0c */ /* 0x000fe2000c781270 */
[----:B------:R-:W4:Y:S01]  /*17970*/  LDCU UR4, c[0x0][0x39c] ;  /* 0x00007380ff0477ac */ /* 0x000f220008000800 */
[----:B-1----:R-:W-:Y:S01]  /*17980*/  ISETP.LT.AND P5, PT, R222, UR8, !P0 ;  /* 0x00000008de007c0c */ /* 0x002fe2000c7a1270 */
[----:B------:R-:W-:Y:S01]  /*17990*/  VIADD R220, R0, 0x4e ;  /* 0x0000004e00dc7836 */ /* 0x000fe20000000000 */
[----:B------:R-:W1:Y:S01]  /*179a0*/  LDCU UR8, c[0x0][0x39c] ;  /* 0x00007380ff0877ac */ /* 0x000e620008000800 */
[----:B------:R-:W-:-:S03]  /*179b0*/  PRMT R221, R223, 0x9910, RZ ;  /* 0x00009910dfdd7816 */ /* 0x000fc600000000ff */
[----:B----4-:R-:W-:Y:S01]  /*179c0*/  ISETP.LT.AND P1, PT, R220, UR4, !P0 ;  /* 0x00000004dc007c0c */ /* 0x010fe2000c721270 */
[----:B------:R-:W4:Y:S01]  /*179d0*/  LDCU UR4, c[0x0][0x39c] ;  /* 0x00007380ff0477ac */ /* 0x000f220008000800 */
        /* <DEDUP_REMOVED lines=18> */
[----:B------:R-:W-:Y:S01]  /*17b00*/  ISETP.LT.AND P2, PT, R218, UR6, !P0 ;  /* 0x00000006da007c0c */ /* 0x000fe2000c741270 */
[----:B------:R-:W1:Y:S01]  /*17b10*/  LDCU UR6, c[0x0][0x39c] ;  /* 0x00007380ff0677ac */ /* 0x000e620008000800 */
[----:B----4-:R-:W-:Y:S01]  /*17b20*/  ISETP.LT.AND P4, PT, R214, UR4, !P0 ;  /* 0x00000004d6007c0c */ /* 0x010fe2000c781270 */
        /* <DEDUP_REMOVED lines=16> */
[----:B------:R-:W0:Y:S04]  /*17c30*/  LDCU UR4, c[0x0][0x39c] ;  /* 0x00007380ff0477ac */ /* 0x000e280008000800 */
[----:B--2---:R2:W-:Y:S02]  /*17c40*/  @P2 STG.E.U8 desc[UR24][R204.64], R208 ;  /* 0x000000d0cc002986 */ /* 0x0045e4000c101118 */
[----:B--2---:R-:W-:Y:S02]  /*17c50*/  F2FP.SATFINITE.E4M3.F32.PACK_AB_MERGE_C R205, R199, R198, RZ ;  /* 0x000000c6c7cd723e */ /* 0x004fe400048070ff */
[----:B------:R-:W2:Y:S04]  /*17c60*/  LDL.LU R198, [R1+0xd60] ;  /* 0x000d600001c67983 */ /* 0x000ea80000300800 */
[----:B------:R-:W2:Y:S01]  /*17c70*/  LDL.LU R199, [R1+0xd5c] ;  /* 0x000d5c0001c77983 */ /* 0x000ea20000300800 */
[----:B------:R-:W-:-:S02]  /*17c80*/  PRMT R204, R207, 0x9910, RZ ;  /* 0x00009910cfcc7816 */ /* 0x000fc400000000ff */
[----:B-1----:R-:W-:Y:S01]  /*17c90*/  ISETP.LT.AND P2, PT, R206, UR6, !P0 ;  /* 0x00000006ce007c0c */ /* 0x002fe2000c741270 */
[----:B------:R-:W-:Y:S01]  /*17ca0*/  VIADD R210, R0, 0x53 ;  /* 0x0000005300d27836 */ /* 0x000fe20000000000 */
[----:B------:R-:W1:Y:S01]  /*17cb0*/  LDCU UR6, c[0x0][0x39c] ;  /* 0x00007380ff0677ac */ /* 0x000e620008000800 */
[----:B------:R-:W-:Y:S01]  /*17cc0*/  IMAD.MOV.U32 R206, RZ, RZ, R204 ;  /* 0x000000ffffce7224 */ /* 0x000fe200078e00cc */
[----:B-----5:R4:W-:Y:S04]  /*17cd0*/  @P3 STG.E.U8 desc[UR24][R202.64], R207 ;  /* 0x000000cfca003986 */ /* 0x0209e8000c101118 */
[----:B----4-:R-:W-:-:S05]  /*17ce0*/  SHF.R.S32.HI R203, RZ, 0x8, R206 ;  /* 0x00000008ffcb7819 */ /* 0x010fca00000114ce */
[----:B------:R4:W-:Y:S04]  /*17cf0*/  @P4 STG.E.U8 desc[UR24][R200.64], R203 ;  /* 0x000000cbc8004986 */ /* 0x0009e8000c101118 */
[----:B--2---:R2:W-:Y:S01]  /*17d00*/  @P6 STG.E.U8 desc[UR24][R198.64], R205 ;  /* 0x000000cdc6006986 */ /* 0x0045e2000c101118 */
[----:B----4-:R-:W-:-:S05]  /*17d10*/  VIADD R200, R0, 0x58 ;  /* 0x0000005800c87836 */ /* 0x010fca0000000000 */
[----:B0-----:R-:W-:Y:S02]  /*17d20*/  ISETP.LT.AND P6, PT, R200, UR4, !P0 ;  /* 0x00000004c8007c0c */ /* 0x001fe4000c7c1270 */
[----:B------:R-:W-:Y:S01]  /*17d30*/  ISETP.LT.AND P5, PT, R210, UR8, !P0 ;  /* 0x00000008d2007c0c */ /* 0x000fe2000c7a1270 */
[----:B------:R-:W0:Y:S01]  /*17d40*/  LDCU UR8, c[0x0][0x39c] ;  /* 0x00007380ff0877ac */ /* 0x000e220008000800 */
[----:B------:R-:W-:Y:S02]  /*17d50*/  F2FP.SATFINITE.E4M3.F32.PACK_AB_MERGE_C R200, R2, R135, RZ ;  /* 0x0000008702c8723e */ /* 0x000fe400048070ff */
[----:B------:R-:W4:Y:S01]  /*17d60*/  LDL.LU R2, [R1+0xd58] ;  /* 0x000d580001027983 */ /* 0x000f220000300800 */
[----:B------:R-:W-:Y:S01]  /*17d70*/  VIADD R204, R0, 0x56 ;  /* 0x0000005600cc7836 */ /* 0x000fe20000000000 */
[----:B------:R-:W5:Y:S02]  /*17d80*/  LDCU UR4, c[0x0][0x39c] ;  /* 0x00007380ff0477ac */ /* 0x000f640008000800 */
[----:B------:R-:W5:Y:S04]  /*17d90*/  LDL.LU R168, [R1+0x328] ;  /* 0x0003280001a87983 */ /* 0x000f680000300800 */
        /* <DEDUP_REMOVED lines=10> */
[----:B------:R-:W5:Y:S01]  /*17e40*/  LDL.LU R159, [R1+0x354] ;  /* 0x00035400019f7983 */ /* 0x000f620000300800 */
[----:B0-----:R-:W-:Y:S01]  /*17e50*/  ISETP.LT.AND P3, PT, R204, UR8, !P0 ;  /* 0x00000008cc007c0c */ /* 0x001fe2000c761270 */
[----:B------:R-:W0:Y:S01]  /*17e60*/  LDCU UR8, c[0x0][0x39c] ;  /* 0x00007380ff0877ac */ /* 0x000e220008000800 */
[----:B------:R-:W-:Y:S01]  /*17e70*/  PRMT R204, R205, 0x9910, RZ ;  /* 0x00009910cdcc7816 */ /* 0x000fe200000000ff */
[C---:B--2---:R-:W-:Y:S01]  /*17e80*/  VIADD R199, R0.reuse, 0x59 ;  /* 0x0000005900c77836 */ /* 0x044fe20000000000 */
[----:B------:R-:W2:Y:S03]  /*17e90*/  LDL.LU R156, [R1+0x360] ;  /* 0x00036000019c7983 */ /* 0x000ea60000300800 */
[----:B------:R-:W-:Y:S01]  /*17ea0*/  IMAD.MOV.U32 R201, RZ, RZ, R204 ;  /* 0x000000ffffc97224 */ /* 0x000fe200078e00cc */
[----:B------:R-:W2:Y:S04]  /*17eb0*/  LDL.LU R157, [R1+0x364] ;  /* 0x00036400019d7983 */ /* 0x000ea80000300800 */
[----:B------:R-:W-:Y:S01]  /*17ec0*/  SHF.R.S32.HI R198, RZ, 0x8, R201 ;  /* 0x00000008ffc67819 */ /* 0x000fe200000114c9 */
[----:B------:R-:W-:Y:S01]  /*17ed0*/  VIADD R202, R0, 0x57 ;  /* 0x0000005700ca7836 */ /* 0x000fe20000000000 */
[----:B------:R-:W2:Y:S04]  /*17ee0*/  LDL.LU R154, [R1+0x368] ;  /* 0x00036800019a7983 */ /* 0x000ea80000300800 */
[----:B------:R0:W-:Y:S01]  /*17ef0*/  @P5 STG.E.U8 desc[UR24][R196.64], R198 ;  /* 0x000000c6c4005986 */ /* 0x0001e2000c101118 */
[----:B------:R-:W-:-:S03]  /*17f00*/  PRMT R201, R200, 0x9910, RZ ;  /* 0x00009910c8c97816 */ /* 0x000fc600000000ff */
[----:B---3--:R3:W-:Y:S01]  /*17f10*/  @P1 STG.E.U8 desc[UR24][R132.64], R200 ;  /* 0x000000c884001986 */ /* 0x0087e2000c101118 */
[----:B------:R-:W-:Y:S01]  /*17f20*/  ISETP.LT.AND P4, PT, R202, UR9, !P0 ;  /* 0x00000009ca007c0c */ /* 0x000fe2000c781270 */
[----:B------:R-:W1:Y:S02]  /*17f30*/  LDCU UR9, c[0x0][0x39c] ;  /* 0x00007380ff0977ac */ /* 0x000e640008000800 */
[----:B------:R-:W2:Y:S01]  /*17f40*/  LDL.LU R155, [R1+0x36c] ;  /* 0x00036c00019b7983 */ /* 0x000ea20000300800 */
[----:B0-----:R-:W-:Y:S01]  /*17f50*/  VIADD R198, R252, UR5 ;  /* 0x00000005fcc67c36 */ /* 0x001fe20008000000 */
[----:B------:R-:W-:Y:S02]  /*17f60*/  ISETP.LT.AND P1, PT, R199, UR8, !P0 ;  /* 0x00000008c7007c0c */ /* 0x000fe4000c721270 */
[----:B------:R-:W2:Y:S02]  /*17f70*/  LDL.LU R152, [R1+0x370] ;  /* 0x0003700001987983 */ /* 0x000ea40000300800 */
[-C--:B------:R-:W-:Y:S01]  /*17f80*/  IADD3 R196, P5, PT, R198, R3.reuse, RZ ;  /* 0x00000003c6c47210 */ /* 0x080fe20007fbe0ff */
[C---:B------:R-:W-:Y:S01]  /*17f90*/  VIADD R199, R0.reuse, 0x5a ;  /* 0x0000005a00c77836 */ /* 0x040fe20000000000 */
[----:B---3--:R-:W-:Y:S01]  /*17fa0*/  SHF.R.S32.HI R200, RZ, 0x8, R201 ;  /* 0x00000008ffc87819 */ /* 0x008fe200000114c9 */
[----:B------:R-:W-:Y:S01]  /*17fb0*/  VIADD R201, R0, 0x5c ;  /* 0x0000005c00c97836 */ /* 0x000fe20000000000 */
[----:B------:R-:W0:Y:S01]  /*17fc0*/  LDCU UR8, c[0x0][0x39c] ;  /* 0x00007380ff0877ac */ /* 0x000e220008000800 */
[----:B------:R-:W3:Y:S04]  /*17fd0*/  LDL.LU R153, [R1+0x374] ;  /* 0x0003740001997983 */ /* 0x000ee80000300800 */
[----:B------:R-:W2:Y:S04]  /*17fe0*/  LDL.LU R150, [R1+0x378] ;  /* 0x0003780001967983 */ /* 0x000ea80000300800 */
        /* <DEDUP_REMOVED lines=18> */
[----:B------:R-:W2:Y:S01]  /*18110*/  LDL.LU R133, [R1+0x3c4] ;  /* 0x0003c40001857983 */ /* 0x000ea20000300800 */
[C---:B----4-:R-:W-:Y:S01]  /*18120*/  LEA.HI.X.SX32 R197, R198.reuse, R2, 0x1, P5 ;  /* 0x00000002c6c57211 */ /* 0x050fe200028f0eff */
[----:B------:R-:W-:Y:S01]  /*18130*/  VIADD R198, R198, UR5 ;  /* 0x00000005c6c67c36 */ /* 0x000fe20008000000 */
[----:B-1----:R-:W-:Y:S01]  /*18140*/  ISETP.LT.AND P5, PT, R199, UR6, !P0 ;  /* 0x00000006c7007c0c */ /* 0x002fe2000c7a1270 */
[----:B------:R-:W-:Y:S01]  /*18150*/  VIADD R199, R0, 0x5b ;  /* 0x0000005b00c77836 */ /* 0x000fe20000000000 */
[----:B------:R-:W1:Y:S01]  /*18160*/  LDCU UR6, c[0x0][0x39c] ;  /* 0x00007380ff0677ac */ /* 0x000e620008000800 */
[----:B------:R4:W-:Y:S02]  /*18170*/  @P2 STG.E.U8 desc[UR24][R196.64], R200 ;  /* 0x000000c8c4002986 */ /* 0x0009e4000c101118 */
[----:B----4-:R-:W-:-:S02]  /*18180*/  IADD3 R196, P2, PT, R198, R3, RZ ;  /* 0x00000003c6c47210 */ /* 0x010fc40007f5e0ff */
[----:B-----5:R-:W-:Y:S02]  /*18190*/  F2FP.SATFINITE.E4M3.F32.PACK_AB_MERGE_C R200, R169, R168, RZ ;  /* 0x000000a8a9c8723e */ /* 0x020fe400048070ff */
[C---:B------:R-:W-:Y:S02]  /*181a0*/  LEA.HI.X.SX32 R197, R198.reuse, R2, 0x1, P2 ;  /* 0x00000002c6c57211 */ /* 0x040fe400010f0eff */
[----:B------:R-:W-:Y:S01]  /*181b0*/  ISETP.LT.AND P2, PT, R199, UR4, !P0 ;  /* 0x00000004c7007c0c */ /* 0x000fe2000c741270 */
[----:B------:R-:W-:Y:S01]  /*181c0*/  VIADD R199, R198, UR5 ;  /* 0x00000005c6c77c36 */ /* 0x000fe20008000000 */
[----:B------:R-:W-:Y:S01]  /*181d0*/  PRMT R203, R200, 0x9910, RZ ;  /* 0x00009910c8cb7816 */ /* 0x000fe200000000ff */
[----:B------:R4:W-:Y:S01]  /*181e0*/  @P3 STG.E.U8 desc[UR24][R196.64], R200 ;  /* 0x000000c8c4003986 */ /* 0x0009e2000c101118 */
[----:B------:R-:W-:Y:S01]  /*181f0*/  F2FP.SATFINITE.E4M3.F32.PACK_AB_MERGE_C R202, R167, R166, RZ ;  /* 0x000000a6a7ca723e */ /* 0x000fe200048070ff */
[----:B------:R-:W5:Y:S01]  /*18200*/  LDCU UR4, c[0x0][0x39c] ;  /* 0x00007380ff0477ac */ /* 0x000f620008000800 */
[----:B------:R-:W-:-:S02]  /*18210*/  IADD3 R198, P3, PT, R199, R3, RZ ;  /* 0x00000003c7c67210 */ /* 0x000fc40007f7e0ff */
[----:B------:R-:W-:Y:S01]  /*18220*/  SHF.R.S32.HI R203, RZ, 0x8, R203 ;  /* 0x00000008ffcb7819 */ /* 0x000fe200000114cb */
[C---:B----4-:R-:W-:Y:S01]  /*18230*/  VIADD R200, R199.reuse, UR5 ;  /* 0x00000005c7c87c36 */ /* 0x050fe20008000000 */
[----:B------:R-:W-:-:S04]  /*18240*/  LEA.HI.X.SX32 R199, R199, R2, 0x1, P3 ;  /* 0x00000002c7c77211 */ /* 0x000fc800018f0eff */
[C---:B------:R-:W-:Y:S01]  /*18250*/  IADD3 R196, P3, PT, R200.reuse, R3, RZ ;  /* 0x00000003c8c47210 */ /* 0x040fe20007f7e0ff */
[----:B------:R4:W-:Y:S03]  /*18260*/  @P4 STG.E.U8 desc[UR24][R198.64], R203 ;  /* 0x000000cbc6004986 */ /* 0x0009e6000c101118 */
[----:B------:R-:W-:Y:S02]  /*18270*/  LEA.HI.X.SX32 R197, R200, R2, 0x1, P3 ;  /* 0x00000002c8c57211 */ /* 0x000fe400018f0eff */
[----:B-1----:R-:W-:Y:S01]  /*18280*/  ISETP.LT.AND P3, PT, R201, UR6, !P0 ;  /* 0x00000006c9007c0c */ /* 0x002fe2000c761270 */
[----:B------:R-:W1:Y:S01]  /*18290*/  LDCU UR6, c[0x0][0x39c] ;  /* 0x00007380ff0677ac */ /* 0x000e620008000800 */
[----:B----4-:R-:W-:Y:S01]  /*182a0*/  PRMT R198, R202, 0x9910, RZ ;  /* 0x00009910cac67816 */ /* 0x010fe200000000ff */
[----:B------:R-:W-:Y:S01]  /*182b0*/  VIADD R199, R200, UR5 ;  /* 0x00000005c8c77c36 */ /* 0x000fe20008000000 */
[----:B------:R4:W-:Y:S03]  /*182c0*/  @P6 STG.E.U8 desc[UR24][R196.64], R202 ;  /* 0x000000cac4006986 */ /* 0x0009e6000c101118 */
[----:B------:R-:W-:-:S02]  /*182d0*/  IMAD.MOV.U32 R200, RZ, RZ, R198 ;  /* 0x000000ffffc87224 */ /* 0x000fc400078e00c6 */
[----:B------:R-:W-:-:S03]  /*182e0*/  VIADD R198, R0, 0x5d ;  /* 0x0000005d00c67836 */ /* 0x000fc60000000000 */
[----:B------:R-:W-:Y:S02]  /*182f0*/  SHF.R.S32.HI R200, RZ, 0x8, R200 ;  /* 0x00000008ffc87819 */ /* 0x000fe400000114c8 */
[----:B----4-:R-:W-:-:S04]  /*18300*/  IADD3 R196, P4, PT, R199, R3, RZ ;  /* 0x00000003c7c47210 */ /* 0x010fc80007f9e0ff */
[C---:B------:R-:W-:Y:S01]  /*18310*/  LEA.HI.X.SX32 R197, R199.reuse, R2, 0x1, P4 ;  /* 0x00000002c7c57211 */ /* 0x040fe200020f0eff */
[----:B------:R-:W-:Y:S01]  /*18320*/  VIADD R199, R199, UR5 ;  /* 0x00000005c7c77c36 */ /* 0x000fe20008000000 */
[----:B-----5:R-:W-:Y:S01]  /*18330*/  ISETP.LT.AND P4, PT, R198, UR4, !P0 ;  /* 0x00000004c6007c0c */ /* 0x020fe2000c781270 */
[----:B------:R-:W4:Y:S02]  /*18340*/  LDCU UR4, c[0x0][0x39c] ;  /* 0x00007380ff0477ac */ /* 0x000f240008000800 */
[----:B------:R5:W-:Y:S01]  /*18350*/  @P1 STG.E.U8 desc[UR24][R196.64], R200 ;  /* 0x000000c8c4001986 */ /* 0x000be2000c101118 */
[----:B------:R-:W-:Y:S02]  /*18360*/  IADD3 R198, P1, PT, R199, R3, RZ ;  /* 0x00000003c7c67210 */ /* 0x000fe40007f3e0ff */
[----:B------:R-:W-:Y:S01]  /*18370*/  F2FP.SATFINITE.E4M3.F32.PACK_AB_MERGE_C R201, R165, R164, RZ ;  /* 0x000000a4a5c9723e */ /* 0x000fe200048070ff */
[C---:B-----5:R-:W-:Y:S02]  /*18380*/  VIADD R196, R0.reuse, 0x5e ;  /* 0x0000005e00c47836 */ /* 0x060fe40000000000 */
[C---:B------:R-:W-:Y:S01]  /*18390*/  VIADD R200, R199.reuse, UR5 ;  /* 0x00000005c7c87c36 */ /* 0x040fe20008000000 */
[----:B------:R-:W-:Y:S01]  /*183a0*/  LEA.HI.X.SX32 R199, R199, R2, 0x1, P1 ;  /* 0x00000002c7c77211 */ /* 0x000fe200008f0eff */
[----:B------:R-:W-:Y:S01]  /*183b0*/  VIADD R197, R0, 0x5f ;  /* 0x0000005f00c57836 */ /* 0x000fe20000000000 */
[----:B0-----:R-:W-:Y:S01]  /*183c0*/  ISETP.LT.AND P1, PT, R196, UR8, !P0 ;  /* 0x00000008c4007c0c */ /* 0x001fe2000c721270 */
[----:B------:R-:W0:Y:S01]  /*183d0*/  LDCU UR8, c[0x0][0x39c] ;  /* 0x00007380ff0877ac */ /* 0x000e220008000800 */
[----:B------:R-:W-:-:S02]  /*183e0*/  PRMT R202, R201, 0x9910, RZ ;  /* 0x00009910c9ca7816 */ /* 0x000fc400000000ff */
[CC--:B------:R-:W-:Y:S01]  /*183f0*/  IADD3 R196, P6, PT, R200.reuse, R3.reuse, RZ ;  /* 0x00000003c8c47210 */ /* 0x0c0fe20007fde0ff */
[----:B------:R5:W-:Y:S01]  /*18400*/  @P5 STG.E.U8 desc[UR24][R198.64], R201 ;  /* 0x000000c9c6005986 */ /* 0x000be2000c101118 */
[----:B-1----:R-:W-:Y:S01]  /*18410*/  ISETP.LT.AND P5, PT, R197, UR6, !P0 ;  /* 0x00000006c5007c0c */ /* 0x002fe2000c7a1270 */
[----:B------:R-:W1:Y:S01]  /*18420*/  LDCU UR6, c[0x0][0x39c] ;  /* 0x00007380ff0677ac */ /* 0x000e620008000800 */
[C---:B------:R-:W-:Y:S02]  /*18430*/  LEA.HI.X.SX32 R197, R200.reuse, R2, 0x1, P6 ;  /* 0x00000002c8c57211 */ /* 0x040fe400030f0eff */
[----:B-----5:R-:W-:Y:S01]  /*18440*/  SHF.R.S32.HI R201, RZ, 0x8, R202 ;  /* 0x00000008ffc97819 */ /* 0x020fe200000114ca */
[----:B------:R-:W-:Y:S02]  /*18450*/  VIADD R199, R200, UR5 ;  /* 0x00000005c8c77c36 */ /* 0x000fe40008000000 */
[----:B------:R-:W-:Y:S02]  /*18460*/  VIADD R198, R0, 0x60 ;  /* 0x0000006000c67836 */ /* 0x000fe40000000000 */
[----:B------:R5:W-:Y:S03]  /*18470*/  @P2 STG.E.U8 desc[UR24][R196.64], R201 ;  /* 0x000000c9c4002986 */ /* 0x000be6000c101118 */
[----:B----4-:R-:W-:Y:S01]  /*18480*/  ISETP.LT.AND P2, PT, R198, UR4, !P0 ;  /* 0x00000004c6007c0c */ /* 0x010fe2000c741270 */
[----:B------:R-:W-:Y:S01]  /*18490*/  VIADD R200, R0, 0x61 ;  /* 0x0000006100c87836 */ /* 0x000fe20000000000 */
[----:B------:R-:W-:Y:S01]  /*184a0*/  F2FP.SATFINITE.E4M3.F32.PACK_AB_MERGE_C R198, R163, R162, RZ ;  /* 0x000000a2a3c6723e */ /* 0x000fe200048070ff */
[----:B------:R-:W4:Y:S01]  /*184b0*/  LDCU UR4, c[0x0][0x39c] ;  /* 0x00007380ff0477ac */ /* 0x000f220008000800 */
[----:B-----5:R-:W-:-:S04]  /*184c0*/  IADD3 R196, P6, PT, R199, R3, RZ ;  /* 0x00000003c7c47210 */ /* 0x020fc80007fde0ff */
[C---:B------:R-:W-:Y:S01]  /*184d0*/  LEA.HI.X.SX32 R197, R199.reuse, R2, 0x1, P6 ;  /* 0x00000002c7c57211 */ /* 0x040fe200030f0eff */
[----:B------:R-:W-:Y:S01]  /*184e0*/  VIADD R199, R199, UR5 ;  /* 0x00000005c7c77c36 */ /* 0x000fe20008000000 */
[----:B------:R-:W-:-:S03]  /*184f0*/  PRMT R202, R198, 0x9910, RZ ;  /* 0x00009910c6ca7816 */ /* 0x000fc600000000ff */
[----:B------:R5:W-:Y:S01]  /*18500*/  @P3 STG.E.U8 desc[UR24][R196.64], R198 ;  /* 0x000000c6c4003986 */ /* 0x000be2000c101118 */
[----:B0-----:R-:W-:Y:S01]  /*18510*/  ISETP.LT.AND P3, PT, R200, UR8, !P0 ;  /* 0x00000008c8007c0c */ /* 0x001fe2000c761270 */
[C---:B------:R-:W-:Y:S01]  /*18520*/  VIADD R200, R199.reuse, UR5 ;  /* 0x00000005c7c87c36 */ /* 0x040fe20008000000 */
[----:B------:R-:W-:Y:S01]  /*18530*/  SHF.R.S32.HI R202, RZ, 0x8, R202 ;  /* 0x00000008ffca7819 */ /* 0x000fe200000114ca */
[----:B------:R-:W-:Y:S01]  /*18540*/  VIADD R201, R0, 0x63 ;  /* 0x0000006300c97836 */ /* 0x000fe20000000000 */
[----:B------:R-:W0:Y:S01]  /*18550*/  LDCU UR8, c[0x0][0x39c] ;  /* 0x00007380ff0877ac */ /* 0x000e220008000800 */
[----:B-----5:R-:W-:-:S04]  /*18560*/  IADD3 R198, P6, PT, R199, R3, RZ ;  /* 0x00000003c7c67210 */ /* 0x020fc80007fde0ff */
[----:B------:R-:W-:-:S05]  /*18570*/  LEA.HI.X.SX32 R199, R199, R2, 0x1, P6 ;  /* 0x00000002c7c77211 */ /* 0x000fca00030f0eff */
[----:B------:R5:W-:Y:S02]  /*18580*/  @P4 STG.E.U8 desc[UR24][R198.64], R202 ;  /* 0x000000cac6004986 */ /* 0x000be4000c101118 */
[----:B-----5:R-:W-:Y:S02]  /*18590*/  F2FP.SATFINITE.E4M3.F32.PACK_AB_MERGE_C R202, R159, R158, RZ ;  /* 0x0000009e9fca723e */ /* 0x020fe400048070ff */
[----:B------:R-:W5:Y:S04]  /*185a0*/  LDL.LU R158, [R1+0x358] ;  /* 0x00035800019e7983 */ /* 0x000f680000300800 */
[----:B------:R-:W5:Y:S01]  /*185b0*/  LDL.LU R159, [R1+0x35c] ;  /* 0x00035c00019f7983 */ /* 0x000f620000300800 */
[----:B------:R-:W-:Y:S01]  /*185c0*/  VIADD R197, R0, 0x62 ;  /* 0x0000006200c57836 */ /* 0x000fe20000000000 */
[----:B------:R-:W-:-:S02]  /*185d0*/  IADD3 R196, P6, PT, R200, R3, RZ ;  /* 0x00000003c8c47210 */ /* 0x000fc40007fde0ff */
[----:B------:R-:W-:Y:S01]  /*185e0*/  F2FP.SATFINITE.E4M3.F32.PACK_AB_MERGE_C R198, R161, R160, RZ ;  /* 0x000000a0a1c6723e */ /* 0x000fe200048070ff */
[C---:B------:R-:W-:Y:S01]  /*185f0*/  VIADD R199, R200.reuse, UR5 ;  /* 0x00000005c8c77c36 */ /* 0x040fe20008000000 */
[----:B-1----:R-:W-:Y:S01]  /*18600*/  ISETP.LT.AND P4, PT, R197, UR6, !P0 ;  /* 0x00000006c5007c0c */ /* 0x002fe2000c781270 */
[----:B------:R-:W1:Y:S01]  /*18610*/  LDCU UR6, c[0x0][0x39c] ;  /* 0x00007380ff0677ac */ /* 0x000e620008000800 */
[----:B------:R-:W-:Y:S02]  /*18620*/  LEA.HI.X.SX32 R197, R200, R2, 0x1, P6 ;  /* 0x00000002c8c57211 */ /* 0x000fe400030f0eff */
[----:B----4-:R-:W-:Y:S01]  /*18630*/  ISETP.LT.AND P6, PT, R201, UR4, !P0 ;  /* 0x00000004c9007c0c */ /* 0x010fe2000c7c1270 */
[----:B------:R-:W4:Y:S01]  /*18640*/  LDCU UR4, c[0x0][0x39c] ;  /* 0x00007380ff0477ac */ /* 0x000f220008000800 */
[----:B------:R-:W-:Y:S01]  /*18650*/  PRMT R200, R198, 0x9910, RZ ;  /* 0x00009910c6c87816 */ /* 0x000fe200000000ff */
[----:B------:R0:W-:Y:S01]  /*18660*/  @P1 STG.E.U8 desc[UR24][R196.64], R198 ;  /* 0x000000c6c4001986 */ /* 0x0001e2000c101118 */
[----:B------:R-:W-:-:S03]  /*18670*/  VIADD R201, R0, 0x64 ;  /* 0x0000006400c97836 */ /* 0x000fc60000000000 */
[----:B0-----:R-:W-:Y:S01]  /*18680*/  IMAD.MOV.U32 R197, RZ, RZ, R200 ;  /* 0x000000ffffc57224 */ /* 0x001fe200078e00c8 */
[C---:B------:R-:W-:Y:S01]  /*18690*/  IADD3 R198, P1, PT, R199.reuse, R3, RZ ;  /* 0x00000003c7c67210 */ /* 0x040fe20007f3e0ff */
[----:B------:R-:W-:-:S03]  /*186a0*/  VIADD R200, R199, UR5 ;  /* 0x00000005c7c87c36 */ /* 0x000fc60008000000 */
[----:B------:R-:W-:Y:S02]  /*186b0*/  LEA.HI.X.SX32 R199, R199, R2, 0x1, P1 ;  /* 0x00000002c7c77211 */ /* 0x000fe400008f0eff */
[----:B------:R-:W-:Y:S02]  /*186c0*/  SHF.R.S32.HI R197, RZ, 0x8, R197 ;  /* 0x00000008ffc57819 */ /* 0x000fe400000114c5 */
[----:B------:R-:W-:-:S03]  /*186d0*/  IADD3 R196, P1, PT, R200, R3, RZ ;  /* 0x00000003c8c47210 */ /* 0x000fc60007f3e0ff */
[----:B------:R0:W-:Y:S02]  /*186e0*/  @P5 STG.E.U8 desc[UR24][R198.64], R197 ;  /* 0x000000c5c6005986 */ /* 0x0001e4000c101118 */
[C---:B0-----:R-:W-:Y:S01]  /*186f0*/  LEA.HI.X.SX32 R197, R200.reuse, R2, 0x1, P1 ;  /* 0x00000002c8c57211 */ /* 0x041fe200008f0eff */
[----:B------:R-:W-:Y:S01]  /*18700*/  VIADD R199, R200, UR5 ;  /* 0x00000005c8c77c36 */ /* 0x000fe20008000000 */
[----:B----4-:R-:W-:Y:S01]  /*18710*/  ISETP.LT.AND P1, PT, R201, UR4, !P0 ;  /* 0x00000004c9007c0c */ /* 0x010fe2000c721270 */
[----:B------:R-:W0:Y:S01]  /*18720*/  LDCU UR4, c[0x0][0x39c] ;  /* 0x00007380ff0477ac */ /* 0x000e220008000800 */
[----:B------:R-:W-:Y:S01]  /*18730*/  PRMT R201, R202, 0x9910, RZ ;  /* 0x00009910cac97816 */ /* 0x000fe200000000ff */
[----:B------:R4:W-:Y:S01]  /*18740*/  @P2 STG.E.U8 desc[UR24][R196.64], R202 ;  /* 0x000000cac4002986 */ /* 0x0009e2000c101118 */
[C---:B------:R-:W-:Y:S01]  /*18750*/  IADD3 R198, P2, PT, R199.reuse, R3, RZ ;  /* 0x00000003c7c67210 */ /* 0x040fe20007f5e0ff */
[----:B------:R-:W-:Y:S01]  /*18760*/  VIADD R200, R199, UR5 ;  /* 0x00000005c7c87c36 */ /* 0x000fe20008000000 */
[----:B------:R-:W-:-:S02]  /*18770*/  SHF.R.S32.HI R201, RZ, 0x8, R201 ;  /* 0x00000008ffc97819 */ /* 0x000fc400000114c9 */
[----:B------:R-:W-:Y:S01]  /*18780*/  LEA.HI.X.SX32 R199, R199, R2, 0x1, P2 ;  /* 0x00000002c7c77211 */ /* 0x000fe200010f0eff */
[C---:B----4-:R-:W-:Y:S02]  /*18790*/  VIADD R196, R0.reuse, 0x65 ;  /* 0x0000006500c47836 */ /* 0x050fe40000000000 */
[----:B------:R-:W-:-:S03]  /*187a0*/  VIADD R197, R0, 0x66 ;  /* 0x0000006600c57836 */ /* 0x000fc60000000000 */
[----:B------:R-:W-:Y:S01]  /*187b0*/  ISETP.LT.AND P2, PT, R196, UR8, !P0 ;  /* 0x00000008c4007c0c */ /* 0x000fe2000c741270 */
[----:B------:R4:W-:Y:S01]  /*187c0*/  @P3 STG.E.U8 desc[UR24][R198.64], R201 ;  /* 0x000000c9c6003986 */ /* 0x0009e2000c101118 */
[C---:B------:R-:W-:Y:S01]  /*187d0*/  IADD3 R196, P5, PT, R200.reuse, R3, RZ ;  /* 0x00000003c8c47210 */ /* 0x040fe20007fbe0ff */
[----:B------:R-:W2:Y:S01]  /*187e0*/  LDCU UR8, c[0x0][0x39c] ;  /* 0x00007380ff0877ac */ /* 0x000ea20008000800 */
[----:B-1----:R-:W-:Y:S02]  /*187f0*/  ISETP.LT.AND P3, PT, R197, UR6, !P0 ;  /* 0x00000006c5007c0c */ /* 0x002fe4000c761270 */
[----:B------:R-:W-:Y:S01]  /*18800*/  LEA.HI.X.SX32 R197, R200, R2, 0x1, P5 ;  /* 0x00000002c8c57211 */ /* 0x000fe200028f0eff */
[----:B------:R-:W1:Y:S01]  /*18810*/  LDCU UR6, c[0x0][0x39c] ;  /* 0x00007380ff0677ac */ /* 0x000e620008000800 */
[----:B----4-:R-:W-:Y:S02]  /*18820*/  VIADD R198, R0, 0x67 ;  /* 0x0000006700c67836 */ /* 0x010fe40000000000 */
[----:B------:R-:W-:-:S03]  /*18830*/  VIADD R199, R200, UR5 ;  /* 0x00000005c8c77c36 */ /* 0x000fc60008000000 */
[----:B0-----:R-:W-:Y:S01]  /*18840*/  ISETP.LT.AND P5, PT, R198, UR4, !P0 ;  /* 0x00000004c6007c0c */ /* 0x001fe2000c7a1270 */
[----:B------:R-:W-:Y:S01]  /*18850*/  VIADD R200, R199, UR5 ;  /* 0x00000005c7c87c36 */ /* 0x000fe20008000000 */
[----:B------:R-:W0:Y:S01]  /*18860*/  LDCU UR4, c[0x0][0x39c] ;  /* 0x00007380ff0477ac */ /* 0x000e220008000800 */
[----:B--2---:R-:W-:Y:S02]  /*18870*/  F2FP.SATFINITE.E4M3.F32.PACK_AB_MERGE_C R202, R157, R156, RZ ;  /* 0x0000009c9dca723e */ /* 0x004fe400048070ff */
[----:B-----5:R-:W-:-:S05]  /*18880*/  F2FP.SATFINITE.E4M3.F32.PACK_AB_MERGE_C R201, R159, R158, RZ ;  /* 0x0000009e9fc9723e */ /* 0x020fca00048070ff */
[----:B------:R2:W-:Y:S01]  /*18890*/  @P4 STG.E.U8 desc[UR24][R196.64], R201 ;  /* 0x000000c9c4004986 */ /* 0x0005e2000c101118 */
[-C--:B------:R-:W-:Y:S02]  /*188a0*/  IADD3 R198, P4, PT, R199, R3.reuse, RZ ;  /* 0x00000003c7c67210 */ /* 0x080fe40007f9e0ff */
[----:B------:R-:W-:Y:S02]  /*188b0*/  PRMT R203, R201, 0x9910, RZ ;  /* 0x00009910c9cb7816 */ /* 0x000fe400000000ff */
[----:B------:R-:W-:Y:S02]  /*188c0*/  LEA.HI.X.SX32 R199, R199, R2, 0x1, P4 ;  /* 0x00000002c7c77211 */ /* 0x000fe400020f0eff */
[----:B------:R-:W-:Y:S02]  /*188d0*/  SHF.R.S32.HI R203, RZ, 0x8, R203 ;  /* 0x00000008ffcb7819 */ /* 0x000fe400000114cb */
[----:B--2---:R-:W-:-:S03]  /*188e0*/  IADD3 R196, P4, PT, R200, R3, RZ ;  /* 0x00000003c8c47210 */ /* 0x004fc60007f9e0ff */
[----:B------:R2:W-:Y:S01]  /*188f0*/  @P6 STG.E.U8 desc[UR24][R198.64], R203 ;  /* 0x000000cbc6006986 */ /* 0x0005e2000c101118 */
[----:B------:R-:W-:-:S05]  /*18900*/  LEA.HI.X.SX32 R197, R200, R2, 0x1, P4 ;  /* 0x00000002c8c57211 */ /* 0x000fca00020f0eff */
[----:B------:R4:W-:Y:S01]  /*18910*/  @P1 STG.E.U8 desc[UR24][R196.64], R202 ;  /* 0x000000cac4001986 */ /* 0x0009e2000c101118 */
[----:B--2---:R-:W-:Y:S01]  /*18920*/  VIADD R198, R200, UR5 ;  /* 0x00000005c8c67c36 */ /* 0x004fe20008000000 */
[----:B------:R-:W-:Y:S01]  /*18930*/  PRMT R200, R202, 0x9910, RZ ;  /* 0x00009910cac87816 */ /* 0x000fe200000000ff */
[C---:B------:R-:W-:Y:S02]  /*18940*/  VIADD R199, R0.reuse, 0x6a ;  /* 0x0000006a00c77836 */ /* 0x040fe40000000000 */
[----:B----4-:R-:W-:Y:S01]  /*18950*/  VIADD R197, R0, 0x69 ;  /* 0x0000006900c57836 */ /* 0x010fe20000000000 */
[----:B------:R-:W-:Y:S02]  /*18960*/  IADD3 R196, P1, PT, R198, R3, RZ ;  /* 0x00000003c6c47210 */ /* 0x000fe40007f3e0ff */
[----:B------:R-:W-:Y:S02]  /*18970*/  SHF.R.S32.HI R200, RZ, 0x8, R200 ;  /* 0x00000008ffc87819 */ /* 0x000fe400000114c8 */
[----:B-1----:R-:W-:Y:S01]  /*18980*/  ISETP.LT.AND P6, PT, R197, UR6, !P0 ;  /* 0x00000006c5007c0c */ /* 0x002fe2000c7c1270 */
[----:B------:R-:W-:Y:S01]  /*18990*/  VIADD R201, R0, 0x68 ;  /* 0x0000006800c97836 */ /* 0x000fe20000000000 */
[C---:B------:R-:W-:Y:S01]  /*189a0*/  LEA.HI.X.SX32 R197, R198.reuse, R2, 0x1, P1 ;  /* 0x00000002c6c57211 */ /* 0x040fe200008f0eff */
[----:B------:R-:W1:Y:S01]  /*189b0*/  LDCU UR6, c[0x0][0x39c] ;  /* 0x00007380ff0677ac */ /* 0x000e620008000800 */
[----:B0-----:R-:W-:Y:S01]  /*189c0*/  ISETP.LT.AND P1, PT, R199, UR4, !P0 ;  /* 0x00000004c7007c0c */ /* 0x001fe2000c721270 */
[----:B------:R-:W-:-:S02]  /*189d0*/  VIADD R199, R198, UR5 ;  /* 0x00000005c6c77c36 */ /* 0x000fc40008000000 */
[----:B------:R0:W-:Y:S01]  /*189e0*/  @P2 STG.E.U8 desc[UR24][R196.64], R200 ;  /* 0x000000c8c4002986 */ /* 0x0001e2000c101118 */
[----:B------:R-:W-:Y:S01]  /*189f0*/  ISETP.LT.AND P4, PT, R201, UR8, !P0 ;  /* 0x00000008c9007c0c */ /* 0x000fe2000c781270 */
[----:B------:R-:W2:Y:S01]  /*18a00*/  LDCU UR8, c[0x0][0x39c] ;  /* 0x00007380ff0877ac */ /* 0x000ea20008000800 */
[----:B------:R-:W-:Y:S02]  /*18a10*/  IADD3 R198, P2, PT, R199, R3, RZ ;  /* 0x00000003c7c67210 */ /* 0x000fe40007f5e0ff */
[----:B------:R-:W-:Y:S01]  /*18a20*/  F2FP.SATFINITE.E4M3.F32.PACK_AB_MERGE_C R202, R155, R154, RZ ;  /* 0x0000009a9bca723e */ /* 0x000fe200048070ff */
[----:B------:R-:W4:Y:S01]  /*18a30*/  LDCU UR4, c[0x0][0x39c] ;  /* 0x00007380ff0477ac */ /* 0x000f220008000800 */
[C---:B0-----:R-:W-:Y:S01]  /*18a40*/  VIADD R200, R199.reuse, UR5 ;  /* 0x00000005c7c87c36 */ /* 0x041fe20008000000 */
[----:B------:R-:W-:Y:S02]  /*18a50*/  LEA.HI.X.SX32 R199, R199, R2, 0x1, P2 ;  /* 0x00000002c7c77211 */ /* 0x000fe400010f0eff */
[----:B------:R-:W-:-:S02]  /*18a60*/  PRMT R203, R202, 0x9910, RZ ;  /* 0x00009910cacb7816 */ /* 0x000fc400000000ff */
[C---:B------:R-:W-:Y:S01]  /*18a70*/  IADD3 R196, P2, PT, R200.reuse, R3, RZ ;  /* 0x00000003c8c47210 */ /* 0x040fe20007f5e0ff */
[----:B------:R0:W-:Y:S03]  /*18a80*/  @P3 STG.E.U8 desc[UR24][R198.64], R202 ;  /* 0x000000cac6003986 */ /* 0x0001e6000c101118 */
[----:B------:R-:W-:Y:S01]  /*18a90*/  LEA.HI.X.SX32 R197, R200, R2, 0x1, P2 ;  /* 0x00000002c8c57211 */ /* 0x000fe200010f0eff */
[----:B------:R-:W-:Y:S01]  /*18aa0*/  VIADD R201, R0, 0x6b ;  /* 0x0000006b00c97836 */ /* 0x000fe20000000000 */
[----:B0-----:R-:W-:Y:S01]  /*18ab0*/  SHF.R.S32.HI R202, RZ, 0x8, R203 ;  /* 0x00000008ffca7819 */ /* 0x001fe200000114cb */
[----:B------:R-:W-:Y:S02]  /*18ac0*/  VIADD R199, R200, UR5 ;  /* 0x00000005c8c77c36 */ /* 0x000fe40008000000 */
[----:B------:R-:W-:Y:S02]  /*18ad0*/  VIADD R198, R0, 0x6c ;  /* 0x0000006c00c67836 */ /* 0x000fe40000000000 */
[----:B------:R0:W-:Y:S01]  /*18ae0*/  @P5 STG.E.U8 desc[UR24][R196.64], R202 ;  /* 0x000000cac4005986 */ /* 0x0001e2000c101118 */
[----:B---3--:R-:W-:-:S02]  /*18af0*/  F2FP.SATFINITE.E4M3.F32.PACK_AB_MERGE_C R200, R153, R152, RZ ;  /* 0x0000009899c8723e */ /* 0x008fc400048070ff */
[----:B--2---:R-:W-:Y:S01]  /*18b00*/  ISETP.LT.AND P2, PT, R201, UR8, !P0 ;  /* 0x00000008c9007c0c */ /* 0x004fe2000c741270 */
[----:B------:R-:W2:Y:S01]  /*18b10*/  LDCU UR8, c[0x0][0x39c] ;  /* 0x00007380ff0877ac */ /* 0x000ea20008000800 */
[----:B-1----:R-:W-:Y:S01]  /*18b20*/  ISETP.LT.AND P3, PT, R198, UR6, !P0 ;  /* 0x00000006c6007c0c */ /* 0x002fe2000c761270 */
[----:B------:R-:W-:Y:S01]  /*18b30*/  VIADD R198, R0, 0x6d ;  /* 0x0000006d00c67836 */ /* 0x000fe20000000000 */
[----:B------:R-:W-:Y:S01]  /*18b40*/  PRMT R201, R200, 0x9910, RZ ;  /* 0x00009910c8c97816 */ /* 0x000fe200000000ff */
[----:B------:R-:W1:Y:S01]  /*18b50*/  LDCU UR6, c[0x0][0x39c] ;  /* 0x00007380ff0677ac */ /* 0x000e620008000800 */
[----:B0-----:R-:W-:-:S04]  /*18b60*/  IADD3 R196, P5, PT, R199, R3, RZ ;  /* 0x00000003c7c47210 */ /* 0x001fc80007fbe0ff */
[CC--:B------:R-:W-:Y:S01]  /*18b70*/  LEA.HI.X.SX32 R197, R199.reuse, R2.reuse, 0x1, P5 ;  /* 0x00000002c7c57211 */ /* 0x0c0fe200028f0eff */
[----:B------:R-:W-:Y:S01]  /*18b80*/  VIADD R199, R199, UR5 ;  /* 0x00000005c7c77c36 */ /* 0x000fe20008000000 */
[----:B----4-:R-:W-:Y:S01]  /*18b90*/  ISETP.LT.AND P5, PT, R198, UR4, !P0 ;  /* 0x00000004c6007c0c */ /* 0x010fe2000c7a1270 */
[----:B------:R-:W0:Y:S02]  /*18ba0*/  LDCU UR4, c[0x0][0x39c] ;  /* 0x00007380ff0477ac */ /* 0x000e240008000800 */
[----:B------:R3:W-:Y:S01]  /*18bb0*/  @P4 STG.E.U8 desc[UR24][R196.64], R200 ;  /* 0x000000c8c4004986 */ /* 0x0007e2000c101118 */
[C---:B------:R-:W-:Y:S01]  /*18bc0*/  IADD3 R198, P4, PT, R199.reuse, R3, RZ ;  /* 0x00000003c7c67210 */ /* 0x040fe20007f9e0ff */
[----:B---3--:R-:W-:Y:S02]  /*18bd0*/  IMAD.MOV.U32 R197, RZ, RZ, R201 ;  /* 0x000000ffffc57224 */ /* 0x008fe400078e00c9 */
[C---:B------:R-:W-:Y:S01]  /*18be0*/  VIADD R200, R199.reuse, UR5 ;  /* 0x00000005c7c87c36 */ /* 0x040fe20008000000 */
[----:B------:R-:W-:-:S02]  /*18bf0*/  LEA.HI.X.SX32 R199, R199, R2, 0x1, P4 ;  /* 0x00000002c7c77211 */ /* 0x000fc400020f0eff */
[----:B------:R-:W-:Y:S02]  /*18c00*/  SHF.R.S32.HI R197, RZ, 0x8, R197 ;  /* 0x00000008ffc57819 */ /* 0x000fe400000114c5 */
[-C--:B------:R-:W-:Y:S01]  /*18c10*/  IADD3 R196, P4, PT, R200, R3.reuse, RZ ;  /* 0x00000003c8c47210 */ /* 0x080fe20007f9e0ff */
[----:B------:R-:W-:Y:S01]  /*18c20*/  VIADD R201, R0, 0x6e ;  /* 0x0000006e00c97836 */ /* 0x000fe20000000000 */
[----:B------:R-:W-:Y:S01]  /*18c30*/  F2FP.SATFINITE.E4M3.F32.PACK_AB_MERGE_C R202, R151, R150, RZ ;  /* 0x0000009697ca723e */ /* 0x000fe200048070ff */
[----:B------:R3:W-:Y:S02]  /*18c40*/  @P6 STG.E.U8 desc[UR24][R198.64], R197 ;  /* 0x000000c5c6006986 */ /* 0x0007e4000c101118 */
[C---:B---3--:R-:W-:Y:S01]  /*18c50*/  LEA.HI.X.SX32 R197, R200.reuse, R2, 0x1, P4 ;  /* 0x00000002c8c57211 */ /* 0x048fe200020f0eff */
[----:B------:R-:W-:Y:S01]  /*18c60*/  VIADD R199, R200, UR5 ;  /* 0x00000005c8c77c36 */ /* 0x000fe20008000000 */
[----:B-1----:R-:W-:Y:S01]  /*18c70*/  ISETP.LT.AND P4, PT, R201, UR6, !P0 ;  /* 0x00000006c9007c0c */ /* 0x002fe2000c781270 */
[----:B------:R-:W1:Y:S01]  /*18c80*/  LDCU UR6, c[0x0][0x39c] ;  /* 0x00007380ff0677ac */ /* 0x000e620008000800 */
[----:B------:R-:W-:Y:S01]  /*18c90*/  PRMT R201, R202, 0x9910, RZ ;  /* 0x00009910cac97816 */ /* 0x000fe200000000ff */
[----:B------:R3:W-:Y:S01]  /*18ca0*/  @P1 STG.E.U8 desc[UR24][R196.64], R202 ;  /* 0x000000cac4001986 */ /* 0x0007e2000c101118 */
[C---:B------:R-:W-:Y:S01]  /*18cb0*/  IADD3 R198, P1, PT, R199.reuse, R3, RZ ;  /* 0x00000003c7c67210 */ /* 0x040fe20007f3e0ff */
[----:B------:R-:W-:Y:S01]  /*18cc0*/  VIADD R200, R199, UR5 ;  /* 0x00000005c7c87c36 */ /* 0x000fe20008000000 */
[----:B------:R-:W-:-:S02]  /*18cd0*/  SHF.R.S32.HI R201, RZ, 0x8, R201 ;  /* 0x00000008ffc97819 */ /* 0x000fc400000114c9 */
[----:B------:R-:W-:Y:S01]  /*18ce0*/  LEA.HI.X.SX32 R199, R199, R2, 0x1, P1 ;  /* 0x00000002c7c77211 */ /* 0x000fe200008f0eff */
[C---:B---3--:R-:W-:Y:S02]  /*18cf0*/  VIADD R196, R0.reuse, 0x6f ;  /* 0x0000006f00c47836 */ /* 0x048fe40000000000 */
[----:B------:R-:W-:-:S03]  /*18d00*/  VIADD R197, R0, 0x70 ;  /* 0x0000007000c57836 */ /* 0x000fc60000000000 */
[----:B0-----:R-:W-:Y:S01]  /*18d10*/  ISETP.LT.AND P1, PT, R196, UR4, !P0 ;  /* 0x00000004c4007c0c */ /* 0x001fe2000c721270 */
[----:B------:R0:W-:Y:S01]  /*18d20*/  @P2 STG.E.U8 desc[UR24][R198.64], R201 ;  /* 0x000000c9c6002986 */ /* 0x0001e2000c101118 */
[C---:B------:R-:W-:Y:S01]  /*18d30*/  IADD3 R196, P6, PT, R200.reuse, R3, RZ ;  /* 0x00000003c8c47210 */ /* 0x040fe20007fde0ff */
[----:B------:R-:W3:Y:S01]  /*18d40*/  LDCU UR4, c[0x0][0x39c] ;  /* 0x00007380ff0477ac */ /* 0x000ee20008000800 */
[----:B------:R-:W-:Y:S02]  /*18d50*/  ISETP.LT.AND P2, PT, R197, UR7, !P0 ;  /* 0x00000007c5007c0c */ /* 0x000fe4000c741270 */
[----:B------:R-:W-:Y:S01]  /*18d60*/  LEA.HI.X.SX32 R197, R200, R2, 0x1, P6 ;  /* 0x00000002c8c57211 */ /* 0x000fe200030f0eff */
[----:B------:R-:W4:Y:S01]  /*18d70*/  LDCU UR7, c[0x0][0x39c] ;  /* 0x00007380ff0777ac */ /* 0x000f220008000800 */
[----:B0-----:R-:W-:Y:S01]  /*18d80*/  VIADD R198, R0, 0x71 ;  /* 0x0000007100c67836 */ /* 0x001fe20000000000 */
[----:B------:R-:W-:Y:S01]  /*18d90*/  F2FP.SATFINITE.E4M3.F32.PACK_AB_MERGE_C R201, R149, R148, RZ ;  /* 0x0000009495c9723e */ /* 0x000fe200048070ff */
[----:B------:R-:W-:-:S03]  /*18da0*/  VIADD R199, R200, UR5 ;  /* 0x00000005c8c77c36 */ /* 0x000fc60008000000 */
[----:B-1----:R-:W-:Y:S01]  /*18db0*/  ISETP.LT.AND P6, PT, R198, UR6, !P0 ;  /* 0x00000006c6007c0c */ /* 0x002fe2000c7c1270 */
[----:B------:R0:W-:Y:S01]  /*18dc0*/  @P3 STG.E.U8 desc[UR24][R196.64], R201 ;  /* 0x000000c9c4003986 */ /* 0x0001e2000c101118 */
[CC--:B------:R-:W-:Y:S01]  /*18dd0*/  IADD3 R198, P3, PT, R199.reuse, R3.reuse, RZ ;  /* 0x00000003c7c67210 */ /* 0x0c0fe20007f7e0ff */
[----:B------:R-:W-:Y:S01]  /*18de0*/  VIADD R200, R199, UR5 ;  /* 0x00000005c7c87c36 */ /* 0x000fe20008000000 */
[----:B------:R-:W-:Y:S01]  /*18df0*/  PRMT R203, R201, 0x9910, RZ ;  /* 0x00009910c9cb7816 */ /* 0x000fe200000000ff */
[----:B------:R-:W1:Y:S01]  /*18e00*/  LDCU UR6, c[0x0][0x39c] ;  /* 0x00007380ff0677ac */ /* 0x000e620008000800 */
[----:B------:R-:W-:Y:S02]  /*18e10*/  LEA.HI.X.SX32 R199, R199, R2, 0x1, P3 ;  /* 0x00000002c7c77211 */ /* 0x000fe400018f0eff */
[----:B------:R-:W-:Y:S02]  /*18e20*/  SHF.R.S32.HI R203, RZ, 0x8, R203 ;  /* 0x00000008ffcb7819 */ /* 0x000fe400000114cb */
[----:B0-----:R-:W-:-:S02]  /*18e30*/  IADD3 R196, P3, PT, R200, R3, RZ ;  /* 0x00000003c8c47210 */ /* 0x001fc40007f7e0ff */
[----:B------:R-:W-:Y:S02]  /*18e40*/  F2FP.SATFINITE.E4M3.F32.PACK_AB_MERGE_C R202, R147, R146, RZ ;  /* 0x0000009293ca723e */ /* 0x000fe400048070ff */
[C---:B------:R-:W-:Y:S01]  /*18e50*/  LEA.HI.X.SX32 R197, R200.reuse, R2, 0x1, P3 ;  /* 0x00000002c8c57211 */ /* 0x040fe200018f0eff */
[----:B------:R0:W-:Y:S04]  /*18e60*/  @P5 STG.E.U8 desc[UR24][R198.64], R203 ;  /* 0x000000cbc6005986 */ /* 0x0001e8000c101118 */
[----:B------:R5:W-:Y:S01]  /*18e70*/  @P4 STG.E.U8 desc[UR24][R196.64], R202 ;  /* 0x000000cac4004986 */ /* 0x000be2000c101118 */
[----:B0-----:R-:W-:Y:S01]  /*18e80*/  VIADD R198, R200, UR5 ;  /* 0x00000005c8c67c36 */ /* 0x001fe20008000000 */
[----:B------:R-:W-:Y:S01]  /*18e90*/  PRMT R200, R202, 0x9910, RZ ;  /* 0x00009910cac87816 */ /* 0x000fe200000000ff */
[----:B------:R-:W-:-:S02]  /*18ea0*/  VIADD R199, R0, 0x74 ;  /* 0x0000007400c77836 */ /* 0x000fc40000000000 */
[----:B-----5:R-:W-:Y:S01]  /*18eb0*/  VIADD R197, R0, 0x73 ;  /* 0x0000007300c57836 */ /* 0x020fe20000000000 */
[----:B------:R-:W-:Y:S02]  /*18ec0*/  IADD3 R196, P5, PT, R198, R3, RZ ;  /* 0x00000003c6c47210 */ /* 0x000fe40007fbe0ff */
[----:B------:R-:W-:Y:S02]  /*18ed0*/  SHF.R.S32.HI R200, RZ, 0x8, R200 ;  /* 0x00000008ffc87819 */ /* 0x000fe400000114c8 */
[----:B-1----:R-:W-:Y:S01]  /*18ee0*/  ISETP.LT.AND P4, PT, R197, UR6, !P0 ;  /* 0x00000006c5007c0c */ /* 0x002fe2000c781270 */
[----:B------:R-:W-:Y:S01]  /*18ef0*/  VIADD R201, R0, 0x72 ;  /* 0x0000007200c97836 */ /* 0x000fe20000000000 */
[C---:B------:R-:W-:Y:S01]  /*18f00*/  LEA.HI.X.SX32 R197, R198.reuse, R2, 0x1, P5 ;  /* 0x00000002c6c57211 */ /* 0x040fe200028f0eff */
[----:B------:R-:W0:Y:S01]  /*18f10*/  LDCU UR6, c[0x0][0x39c] ;  /* 0x00007380ff0677ac */ /* 0x000e220008000800 */
[----:B----4-:R-:W-:Y:S01]  /*18f20*/  ISETP.LT.AND P5, PT, R199, UR7, !P0 ;  /* 0x00000007c7007c0c */ /* 0x010fe2000c7a1270 */
[----:B------:R-:W-:-:S02]  /*18f30*/  VIADD R199, R198, UR5 ;  /* 0x00000005c6c77c36 */ /* 0x000fc40008000000 */
[----:B------:R1:W-:Y:S01]  /*18f40*/  @P1 STG.E.U8 desc[UR24][R196.64], R200 ;  /* 0x000000c8c4001986 */ /* 0x0003e2000c101118 */
[----:B---3--:R-:W-:Y:S01]  /*18f50*/  ISETP.LT.AND P3, PT, R201, UR4, !P0 ;  /* 0x00000004c9007c0c */ /* 0x008fe2000c761270 */
[----:B------:R-:W3:Y:S01]  /*18f60*/  LDCU UR4, c[0x0][0x39c] ;  /* 0x00007380ff0477ac */ /* 0x000ee20008000800 */
[----:B------:R-:W-:Y:S02]  /*18f70*/  IADD3 R198, P1, PT, R199, R3, RZ ;  /* 0x00000003c7c67210 */ /* 0x000fe40007f3e0ff */
[----:B------:R-:W-:Y:S01]  /*18f80*/  F2FP.SATFINITE.E4M3.F32.PACK_AB_MERGE_C R202, R145, R144, RZ ;  /* 0x0000009091ca723e */ /* 0x000fe200048070ff */
[----:B------:R-:W4:Y:S01]  /*18f90*/  LDCU UR7, c[0x0][0x39c] ;  /* 0x00007380ff0777ac */ /* 0x000f220008000800 */
[C---:B-1----:R-:W-:Y:S01]  /*18fa0*/  VIADD R200, R199.reuse, UR5 ;  /* 0x00000005c7c87c36 */ /* 0x042fe20008000000 */
[----:B------:R-:W-:Y:S02]  /*18fb0*/  LEA.HI.X.SX32 R199, R199, R2, 0x1, P1 ;  /* 0x00000002c7c77211 */ /* 0x000fe400008f0eff */
[----:B------:R-:W-:-:S02]  /*18fc0*/  PRMT R203, R202, 0x9910, RZ ;  /* 0x00009910cacb7816 */ /* 0x000fc400000000ff */
[CC--:B------:R-:W-:Y:S01]  /*18fd0*/  IADD3 R196, P1, PT, R200.reuse, R3.reuse, RZ ;  /* 0x00000003c8c47210 */ /* 0x0c0fe20007f3e0ff */
[----:B------:R1:W-:Y:S03]  /*18fe0*/  @P2 STG.E.U8 desc[UR24][R198.64], R202 ;  /* 0x000000cac6002986 */ /* 0x0003e6000c101118 */
[----:B------:R-:W-:Y:S01]  /*18ff0*/  LEA.HI.X.SX32 R197, R200, R2, 0x1, P1 ;  /* 0x00000002c8c57211 */ /* 0x000fe200008f0eff */
[----:B------:R-:W-:Y:S01]  /*19000*/  VIADD R201, R0, 0x75 ;  /* 0x0000007500c97836 */ /* 0x000fe20000000000 */
[----:B-1----:R-:W-:Y:S01]  /*19010*/  SHF.R.S32.HI R202, RZ, 0x8, R203 ;  /* 0x00000008ffca7819 */ /* 0x002fe200000114cb */
[----:B------:R-:W-:Y:S02]  /*19020*/  VIADD R199, R200, UR5 ;  /* 0x00000005c8c77c36 */ /* 0x000fe40008000000 */
[----:B------:R-:W-:Y:S02]  /*19030*/  VIADD R198, R0, 0x76 ;  /* 0x0000007600c67836 */ /* 0x000fe40000000000 */
[----:B------:R1:W-:Y:S01]  /*19040*/  @P6 STG.E.U8 desc[UR24][R196.64], R202 ;  /* 0x000000cac4006986 */ /* 0x0003e2000c101118 */
[----:B---3--:R-:W-:Y:S01]  /*19050*/  ISETP.LT.AND P1, PT, R201, UR4, !P0 ;  /* 0x00000004c9007c0c */ /* 0x008fe2000c721270 */
[----:B------:R-:W3:Y:S01]  /*19060*/  LDCU UR4, c[0x0][0x39c] ;  /* 0x00007380ff0477ac */ /* 0x000ee20008000800 */
[----:B0-----:R-:W-:Y:S01]  /*19070*/  ISETP.LT.AND P6, PT, R198, UR6, !P0 ;  /* 0x00000006c6007c0c */ /* 0x001fe2000c7c1270 */
[----:B------:R-:W-:Y:S01]  /*19080*/  VIADD R198, R0, 0x77 ;  /* 0x0000007700c67836 */ /* 0x000fe20000000000 */
[----:B------:R-:W-:Y:S01]  /*19090*/  F2FP.SATFINITE.E4M3.F32.PACK_AB_MERGE_C R200, R143, R142, RZ ;  /* 0x0000008e8fc8723e */ /* 0x000fe200048070ff */
[----:B------:R-:W0:Y:S01]  /*190a0*/  LDCU UR6, c[0x0][0x39c] ;  /* 0x00007380ff0677ac */ /* 0x000e220008000800 */
[----:B-1----:R-:W-:-:S04]  /*190b0*/  IADD3 R196, P2, PT, R199, R3, RZ ;  /* 0x00000003c7c47210 */ /* 0x002fc80007f5e0ff */
[C---:B------:R-:W-:Y:S01]  /*190c0*/  LEA.HI.X.SX32 R197, R199.reuse, R2, 0x1, P2 ;  /* 0x00000002c7c57211 */ /* 0x040fe200010f0eff */
[----:B------:R-:W-:Y:S01]  /*190d0*/  VIADD R199, R199, UR5 ;  /* 0x00000005c7c77c36 */ /* 0x000fe20008000000 */
[----:B----4-:R-:W-:Y:S02]  /*190e0*/  ISETP.LT.AND P2, PT, R198, UR7, !P0 ;  /* 0x00000007c6007c0c */ /* 0x010fe4000c741270 */
[----:B------:R-:W-:Y:S01]  /*190f0*/  F2FP.SATFINITE.E4M3.F32.PACK_AB_MERGE_C R202, R141, R140, RZ ;  /* 0x0000008c8dca723e */ /* 0x000fe200048070ff */
[----:B------:R1:W-:Y:S01]  /*19100*/  @P3 STG.E.U8 desc[UR24][R196.64], R200 ;  /* 0x000000c8c4003986 */ /* 0x0003e2000c101118 */
[----:B------:R-:W-:Y:S01]  /*19110*/  PRMT R203, R200, 0x9910, RZ ;  /* 0x00009910c8cb7816 */ /* 0x000fe200000000ff */
[----:B------:R-:W-:Y:S01]  /*19120*/  VIADD R201, R0, 0x78 ;  /* 0x0000007800c97836 */ /* 0x000fe20000000000 */
[C---:B------:R-:W-:Y:S01]  /*19130*/  IADD3 R198, P3, PT, R199.reuse, R3, RZ ;  /* 0x00000003c7c67210 */ /* 0x040fe20007f7e0ff */
[----:B------:R-:W4:Y:S01]  /*19140*/  LDCU UR7, c[0x0][0x39c] ;  /* 0x00007380ff0777ac */ /* 0x000f220008000800 */
[----:B------:R-:W-:Y:S01]  /*19150*/  SHF.R.S32.HI R203, RZ, 0x8, R203 ;  /* 0x00000008ffcb7819 */ /* 0x000fe200000114cb */
[C---:B-1----:R-:W-:Y:S01]  /*19160*/  VIADD R200, R199.reuse, UR5 ;  /* 0x00000005c7c87c36 */ /* 0x042fe20008000000 */
[----:B------:R-:W-:-:S04]  /*19170*/  LEA.HI.X.SX32 R199, R199, R2, 0x1, P3 ;  /* 0x00000002c7c77211 */ /* 0x000fc800018f0eff */
[C---:B------:R-:W-:Y:S01]  /*19180*/  IADD3 R196, P3, PT, R200.reuse, R3, RZ ;  /* 0x00000003c8c47210 */ /* 0x040fe20007f7e0ff */
[----:B------:R1:W-:Y:S03]  /*19190*/  @P4 STG.E.U8 desc[UR24][R198.64], R203 ;  /* 0x000000cbc6004986 */ /* 0x0003e6000c101118 */
[----:B------:R-:W-:Y:S02]  /*191a0*/  LEA.HI.X.SX32 R197, R200, R2, 0x1, P3 ;  /* 0x00000002c8c57211 */ /* 0x000fe400018f0eff */
[----:B---3--:R-:W-:Y:S01]  /*191b0*/  ISETP.LT.AND P3, PT, R201, UR4, !P0 ;  /* 0x00000004c9007c0c */ /* 0x008fe2000c761270 */
[----:B------:R-:W3:Y:S01]  /*191c0*/  LDCU UR4, c[0x0][0x39c] ;  /* 0x00007380ff0477ac */ /* 0x000ee20008000800 */
[----:B-1----:R-:W-:Y:S01]  /*191d0*/  PRMT R198, R202, 0x9910, RZ ;  /* 0x00009910cac67816 */ /* 0x002fe200000000ff */
[----:B------:R-:W-:Y:S01]  /*191e0*/  VIADD R199, R200, UR5 ;  /* 0x00000005c8c77c36 */ /* 0x000fe20008000000 */
[----:B------:R1:W-:Y:S03]  /*191f0*/  @P5 STG.E.U8 desc[UR24][R196.64], R202 ;  /* 0x000000cac4005986 */ /* 0x0003e6000c101118 */
[----:B------:R-:W-:-:S02]  /*19200*/  IMAD.MOV.U32 R200, RZ, RZ, R198 ;  /* 0x000000ffffc87224 */ /* 0x000fc400078e00c6 */
[----:B------:R-:W-:-:S03]  /*19210*/  VIADD R198, R0, 0x79 ;  /* 0x0000007900c67836 */ /* 0x000fc60000000000 */
[----:B------:R-:W-:Y:S02]  /*19220*/  SHF.R.S32.HI R200, RZ, 0x8, R200 ;  /* 0x00000008ffc87819 */ /* 0x000fe400000114c8 */
[----:B-1----:R-:W-:-:S04]  /*19230*/  IADD3 R196, P4, PT, R199, R3, RZ ;  /* 0x00000003c7c47210 */ /* 0x002fc80007f9e0ff */
[C---:B------:R-:W-:Y:S01]  /*19240*/  LEA.HI.X.SX32 R197, R199.reuse, R2, 0x1, P4 ;  /* 0x00000002c7c57211 */ /* 0x040fe200020f0eff */
[----:B------:R-:W-:Y:S01]  /*19250*/  VIADD R199, R199, UR5 ;  /* 0x00000005c7c77c36 */ /* 0x000fe20008000000 */
[----:B0-----:R-:W-:Y:S01]  /*19260*/  ISETP.LT.AND P4, PT, R198, UR6, !P0 ;  /* 0x00000006c6007c0c */ /* 0x001fe2000c781270 */
[----:B------:R-:W0:Y:S02]  /*19270*/  LDCU UR6, c[0x0][0x39c] ;  /* 0x00007380ff0677ac */ /* 0x000e240008000800 */
[----:B------:R1:W-:Y:S01]  /*19280*/  @P1 STG.E.U8 desc[UR24][R196.64], R200 ;  /* 0x000000c8c4001986 */ /* 0x0003e2000c101118 */
[----:B------:R-:W-:Y:S02]  /*19290*/  IADD3 R198, P1, PT, R199, R3, RZ ;  /* 0x00000003c7c67210 */ /* 0x000fe40007f3e0ff */
[----:B------:R-:W-:Y:S01]  /*192a0*/  F2FP.SATFINITE.E4M3.F32.PACK_AB_MERGE_C R201, R139, R138, RZ ;  /* 0x0000008a8bc9723e */ /* 0x000fe200048070ff */
[C---:B-1----:R-:W-:Y:S02]  /*192b0*/  VIADD R196, R0.reuse, 0x7a ;  /* 0x0000007a00c47836 */ /* 0x042fe40000000000 */
[C---:B------:R-:W-:Y:S01]  /*192c0*/  VIADD R200, R199.reuse, UR5 ;  /* 0x00000005c7c87c36 */ /* 0x040fe20008000000 */
[----:B------:R-:W-:Y:S01]  /*192d0*/  LEA.HI.X.SX32 R199, R199, R2, 0x1, P1 ;  /* 0x00000002c7c77211 */ /* 0x000fe200008f0eff */
[----:B------:R-:W-:Y:S01]  /*192e0*/  VIADD R197, R0, 0x7b ;  /* 0x0000007b00c57836 */ /* 0x000fe20000000000 */
[----:B---3--:R-:W-:Y:S01]  /*192f0*/  ISETP.LT.AND P1, PT, R196, UR4, !P0 ;  /* 0x00000004c4007c0c */ /* 0x008fe2000c721270 */
[----:B------:R-:W1:Y:S01]  /*19300*/  LDCU UR4, c[0x0][0x39c] ;  /* 0x00007380ff0477ac */ /* 0x000e620008000800 */
[----:B------:R-:W-:-:S02]  /*19310*/  PRMT R202, R201, 0x9910, RZ ;  /* 0x00009910c9ca7816 */ /* 0x000fc400000000ff */
[CC--:B------:R-:W-:Y:S01]  /*19320*/  IADD3 R196, P5, PT, R200.reuse, R3.reuse, RZ ;  /* 0x00000003c8c47210 */ /* 0x0c0fe20007fbe0ff */
[----:B------:R3:W-:Y:S01]  /*19330*/  @P6 STG.E.U8 desc[UR24][R198.64], R201 ;  /* 0x000000c9c6006986 */ /* 0x0007e2000c101118 */
[----:B----4-:R-:W-:Y:S01]  /*19340*/  ISETP.LT.AND P6, PT, R197, UR7, !P0 ;  /* 0x00000007c5007c0c */ /* 0x010fe2000c7c1270 */
[----:B------:R-:W4:Y:S01]  /*19350*/  LDCU UR7, c[0x0][0x39c] ;  /* 0x00007380ff0777ac */ /* 0x000f220008000800 */
[C---:B------:R-:W-:Y:S02]  /*19360*/  LEA.HI.X.SX32 R197, R200.reuse, R2, 0x1, P5 ;  /* 0x00000002c8c57211 */ /* 0x040fe400028f0eff */
[----:B---3--:R-:W-:Y:S01]  /*19370*/  SHF.R.S32.HI R201, RZ, 0x8, R202 ;  /* 0x00000008ffc97819 */ /* 0x008fe200000114ca */
[----:B------:R-:W-:Y:S02]  /*19380*/  VIADD R199, R200, UR5 ;  /* 0x00000005c8c77c36 */ /* 0x000fe40008000000 */
[----:B------:R-:W-:Y:S02]  /*19390*/  VIADD R198, R0, 0x7c ;  /* 0x0000007c00c67836 */ /* 0x000fe40000000000 */
[----:B------:R3:W-:Y:S03]  /*193a0*/  @P2 STG.E.U8 desc[UR24][R196.64], R201 ;  /* 0x000000c9c4002986 */ /* 0x0007e6000c101118 */
[----:B0-----:R-:W-:Y:S01]  /*193b0*/  ISETP.LT.AND P2, PT, R198, UR6, !P0 ;  /* 0x00000006c6007c0c */ /* 0x001fe2000c741270 */
[----:B------:R-:W-:Y:S01]  /*193c0*/  VIADD R200, R0, 0x7d ;  /* 0x0000007d00c87836 */ /* 0x000fe20000000000 */
[----:B------:R-:W-:Y:S01]  /*193d0*/  F2FP.SATFINITE.E4M3.F32.PACK_AB_MERGE_C R198, R137, R136, RZ ;  /* 0x0000008889c6723e */ /* 0x000fe200048070ff */
[----:B------:R-:W0:Y:S01]  /*193e0*/  LDCU UR6, c[0x0][0x39c] ;  /* 0x00007380ff0677ac */ /* 0x000e220008000800 */
[----:B---3--:R-:W-:-:S04]  /*193f0*/  IADD3 R196, P5, PT, R199, R3, RZ ;  /* 0x00000003c7c47210 */ /* 0x008fc80007fbe0ff */
[C---:B------:R-:W-:Y:S01]  /*19400*/  LEA.HI.X.SX32 R197, R199.reuse, R2, 0x1, P5 ;  /* 0x00000002c7c57211 */ /* 0x040fe200028f0eff */
[----:B------:R-:W-:Y:S01]  /*19410*/  VIADD R199, R199, UR5 ;  /* 0x00000005c7c77c36 */ /* 0x000fe20008000000 */
[----:B------:R-:W-:-:S03]  /*19420*/  PRMT R202, R198, 0x9910, RZ ;  /* 0x00009910c6ca7816 */ /* 0x000fc600000000ff */
[----:B------:R3:W-:Y:S01]  /*19430*/  @P3 STG.E.U8 desc[UR24][R196.64], R198 ;  /* 0x000000c6c4003986 */ /* 0x0007e2000c101118 */
[----:B-1----:R-:W-:Y:S01]  /*19440*/  ISETP.LT.AND P3, PT, R200, UR4, !P0 ;  /* 0x00000004c8007c0c */ /* 0x002fe2000c761270 */
[C---:B------:R-:W-:Y:S01]  /*19450*/  VIADD R200, R199.reuse, UR5 ;  /* 0x00000005c7c87c36 */ /* 0x040fe20008000000 */
[----:B------:R-:W-:Y:S01]  /*19460*/  SHF.R.S32.HI R202, RZ, 0x8, R202 ;  /* 0x00000008ffca7819 */ /* 0x000fe200000114ca */
[----:B------:R-:W1:Y:S01]  /*19470*/  LDCU UR4, c[0x0][0x39c] ;  /* 0x00007380ff0477ac */ /* 0x000e620008000800 */
[----:B---3--:R-:W-:-:S04]  /*19480*/  IADD3 R198, P5, PT, R199, R3, RZ ;  /* 0x00000003c7c67210 */ /* 0x008fc80007fbe0ff */
[----:B------:R-:W-:-:S05]  /*19490*/  LEA.HI.X.SX32 R199, R199, R2, 0x1, P5 ;  /* 0x00000002c7c77211 */ /* 0x000fca00028f0eff */
[----:B------:R3:W-:Y:S02]  /*194a0*/  @P4 STG.E.U8 desc[UR24][R198.64], R202 ;  /* 0x000000cac6004986 */ /* 0x0007e4000c101118 */
[----:B---3--:R-:W-:Y:S02]  /*194b0*/  F2FP.SATFINITE.E4M3.F32.PACK_AB_MERGE_C R202, R133, R132, RZ ;  /* 0x0000008485ca723e */ /* 0x008fe400048070ff */
[----:B------:R-:W3:Y:S04]  /*194c0*/  LDL.LU R132, [R1+0x3c8] ;  /* 0x0003c80001847983 */ /* 0x000ee80000300800 */
[----:B------:R-:W3:Y:S04]  /*194d0*/  LDL.LU R133, [R1+0x3cc] ;  /* 0x0003cc0001857983 */ /* 0x000ee80000300800 */
[----:B------:R-:W5:Y:S04]  /*194e0*/  LDL.LU R180, [R1+0x200] ;  /* 0x0002000001b47983 */ /* 0x000f680000300800 */
[----:B------:R-:W5:Y:S04]  /*194f0*/  LDL.LU R181, [R1+0x204] ;  /* 0x0002040001b57983 */ /* 0x000f680000300800 */
        /* <DEDUP_REMOVED lines=14> */
[----:B------:R-:W-:Y:S01]  /*195e0*/  VIADD R197, R0, 0x7e ;  /* 0x0000007e00c57836 */ /* 0x000fe20000000000 */
[----:B------:R-:W-:-:S02]  /*195f0*/  IADD3 R196, P5, PT, R200, R3, RZ ;  /* 0x00000003c8c47210 */ /* 0x000fc40007fbe0ff */
[----:B------:R-:W-:Y:S01]  /*19600*/  F2FP.SATFINITE.E4M3.F32.PACK_AB_MERGE_C R198, R135, R134, RZ ;  /* 0x0000008687c6723e */ /* 0x000fe200048070ff */
[----:B------:R-:W-:Y:S01]  /*19610*/  VIADD R199, R200, UR5 ;  /* 0x00000005c8c77c36 */ /* 0x000fe20008000000 */
[----:B----4-:R-:W-:Y:S01]  /*19620*/  ISETP.LT.AND P4, PT, R197, UR7, !P0 ;  /* 0x00000007c5007c0c */ /* 0x010fe2000c781270 */
[----:B------:R-:W-:Y:S01]  /*19630*/  VIADD R201, R0, 0x7f ;  /* 0x0000007f00c97836 */ /* 0x000fe20000000000 */
[-C--:B------:R-:W-:Y:S01]  /*19640*/  LEA.HI.X.SX32 R197, R200, R2.reuse, 0x1, P5 ;  /* 0x00000002c8c57211 */ /* 0x080fe200028f0eff */
[----:B------:R-:W4:Y:S01]  /*19650*/  LDCU UR7, c[0x0][0x39c] ;  /* 0x00007380ff0777ac */ /* 0x000f220008000800 */
[----:B------:R-:W-:Y:S01]  /*19660*/  PRMT R200, R198, 0x9910, RZ ;  /* 0x00009910c6c87816 */ /* 0x000fe200000000ff */
[----:B------:R-:W2:Y:S04]  /*19670*/  LDL.LU R164, [R1+0x248] ;  /* 0x0002480001a47983 */ /* 0x000ea80000300800 */
[----:B------:R1:W-:Y:S01]  /*19680*/  @P1 STG.E.U8 desc[UR24][R196.64], R198 ;  /* 0x000000c6c4001986 */ /* 0x0003e2000c101118 */
[----:B0-----:R-:W-:Y:S01]  /*19690*/  ISETP.LT.AND P5, PT, R201, UR6, !P0 ;  /* 0x00000006c9007c0c */ /* 0x001fe2000c7a1270 */
[----:B------:R-:W0:Y:S01]  /*196a0*/  LDCU UR6, c[0x0][0x39c] ;  /* 0x00007380ff0677ac */ /* 0x000e220008000800 */
[----:B------:R-:W-:Y:S01]  /*196b0*/  VIADD R201, R0, 0x80 ;  /* 0x0000008000c97836 */ /* 0x000fe20000000000 */
[----:B------:R-:W2:Y:S04]  /*196c0*/  LDL.LU R165, [R1+0x24c] ;  /* 0x00024c0001a57983 */ /* 0x000ea80000300800 */
[----:B------:R-:W2:Y:S01]  /*196d0*/  LDL.LU R162, [R1+0x258] ;  /* 0x0002580001a27983 */ /* 0x000ea20000300800 */
[----:B-1----:R-:W-:Y:S01]  /*196e0*/  IMAD.MOV.U32 R197, RZ, RZ, R200 ;  /* 0x000000ffffc57224 */ /* 0x002fe200078e00c8 */
[C---:B------:R-:W-:Y:S01]  /*196f0*/  IADD3 R198, P1, PT, R199.reuse, R3, RZ ;  /* 0x00000003c7c67210 */ /* 0x040fe20007f3e0ff */
[C---:B------:R-:W-:Y:S01]  /*19700*/  VIADD R200, R199.reuse, UR5 ;  /* 0x00000005c7c87c36 */ /* 0x040fe20008000000 */
[----:B------:R-:W2:Y:S02]  /*19710*/  LDL.LU R163, [R1+0x25c] ;  /* 0x00025c0001a37983 */ /* 0x000ea40000300800 */
[----:B------:R-:W-:-:S02]  /*19720*/  LEA.HI.X.SX32 R199, R199, R2, 0x1, P1 ;  /* 0x00000002c7c77211 */ /* 0x000fc400008f0eff */
[----:B------:R-:W-:Y:S01]  /*19730*/  SHF.R.S32.HI R197, RZ, 0x8, R197 ;  /* 0x00000008ffc57819 */ /* 0x000fe200000114c5 */
[----:B------:R-:W2:Y:S01]  /*19740*/  LDL.LU R160, [R1+0x268] ;  /* 0x0002680001a07983 */ /* 0x000ea20000300800 */
[----:B------:R-:W-:-:S03]  /*19750*/  IADD3 R196, P1, PT, R200, R3, RZ ;  /* 0x00000003c8c47210 */ /* 0x000fc60007f3e0ff */
[----:B------:R1:W-:Y:S04]  /*19760*/  @P6 STG.E.U8 desc[UR24][R198.64], R197 ;  /* 0x000000c5c6006986 */ /* 0x0003e8000c101118 */
[----:B------:R-:W2:Y:S04]  /*19770*/  LDL.LU R161, [R1+0x26c] ;  /* 0x00026c0001a17983 */ /* 0x000ea80000300800 */
[----:B------:R-:W2:Y:S01]  /*19780*/  LDL.LU R158, [R1+0x278] ;  /* 0x00027800019e7983 */ /* 0x000ea20000300800 */
[CC--:B-1----:R-:W-:Y:S01]  /*19790*/  LEA.HI.X.SX32 R197, R200.reuse, R2.reuse, 0x1, P1 ;  /* 0x00000002c8c57211 */ /* 0x0c2fe200008f0eff */
[----:B------:R-:W-:Y:S01]  /*197a0*/  VIADD R199, R200, UR5 ;  /* 0x00000005c8c77c36 */ /* 0x000fe20008000000 */
[----:B------:R-:W-:Y:S01]  /*197b0*/  ISETP.LT.AND P1, PT, R201, UR4, !P0 ;  /* 0x00000004c9007c0c */ /* 0x000fe2000c721270 */
[----:B------:R-:W1:Y:S01]  /*197c0*/  LDCU UR4, c[0x0][0x39c] ;  /* 0x00007380ff0477ac */ /* 0x000e620008000800 */
[----:B------:R-:W-:Y:S01]  /*197d0*/  PRMT R201, R202, 0x9910, RZ ;  /* 0x00009910cac97816 */ /* 0x000fe200000000ff */
[----:B------:R0:W-:Y:S01]  /*197e0*/  @P2 STG.E.U8 desc[UR24][R196.64], R202 ;  /* 0x000000cac4002986 */ /* 0x0001e2000c101118 */
[C---:B------:R-:W-:Y:S01]  /*197f0*/  IADD3 R198, P2, PT, R199.reuse, R3, RZ ;  /* 0x00000003c7c67210 */ /* 0x040fe20007f5e0ff */
[C---:B------:R-:W-:Y:S01]  /*19800*/  VIADD R200, R199.reuse, UR5 ;  /* 0x00000005c7c87c36 */ /* 0x040fe20008000000 */
[----:B------:R-:W-:Y:S01]  /*19810*/  SHF.R.S32.HI R201, RZ, 0x8, R201 ;  /* 0x00000008ffc97819 */ /* 0x000fe200000114c9 */
[----:B------:R-:W2:Y:S01]  /*19820*/  LDL.LU R159, [R1+0x27c] ;  /* 0x00027c00019f7983 */ /* 0x000ea20000300800 */
[----:B------:R-:W-:-:S03]  /*19830*/  LEA.HI.X.SX32 R199, R199, R2, 0x1, P2 ;  /* 0x00000002c7c77211 */ /* 0x000fc600010f0eff */
[----:B------:R-:W2:Y:S01]  /*19840*/  LDL.LU R156, [R1+0x288] ;  /* 0x00028800019c7983 */ /* 0x000ea20000300800 */
[C---:B0-----:R-:W-:Y:S02]  /*19850*/  VIADD R196, R0.reuse, 0x81 ;  /* 0x0000008100c47836 */ /* 0x041fe40000000000 */
[----:B------:R-:W-:Y:S01]  /*19860*/  VIADD R197, R0, 0x82 ;  /* 0x0000008200c57836 */ /* 0x000fe20000000000 */
[----:B------:R0:W-:Y:S02]  /*19870*/  @P3 STG.E.U8 desc[UR24][R198.64], R201 ;  /* 0x000000c9c6003986 */ /* 0x0001e4000c101118 */
[----:B------:R-:W-:Y:S01]  /*19880*/  ISETP.LT.AND P2, PT, R196, UR6, !P0 ;  /* 0x00000006c4007c0c */ /* 0x000fe2000c741270 */
[----:B------:R-:W3:Y:S01]  /*19890*/  LDCU UR6, c[0x0][0x39c] ;  /* 0x00007380ff0677ac */ /* 0x000ee20008000800 */
[C---:B------:R-:W-:Y:S01]  /*198a0*/  IADD3 R196, P6, PT, R200.reuse, R3, RZ ;  /* 0x00000003c8c47210 */ /* 0x040fe20007fde0ff */
[----:B------:R-:W2:Y:S01]  /*198b0*/  LDL.LU R157, [R1+0x28c] ;  /* 0x00028c00019d7983 */ /* 0x000ea20000300800 */
[----:B----4-:R-:W-:Y:S01]  /*198c0*/  ISETP.LT.AND P3, PT, R197, UR7, !P0 ;  /* 0x00000007c5007c0c */ /* 0x010fe2000c761270 */
[----:B------:R-:W4:Y:S01]  /*198d0*/  LDCU UR7, c[0x0][0x39c] ;  /* 0x00007380ff0777ac */ /* 0x000f220008000800 */
[----:B------:R-:W-:Y:S01]  /*198e0*/  LEA.HI.X.SX32 R197, R200, R2, 0x1, P6 ;  /* 0x00000002c8c57211 */ /* 0x000fe200030f0eff */
[----:B------:R-:W2:Y:S01]  /*198f0*/  LDL.LU R154, [R1+0x298] ;  /* 0x00029800019a7983 */ /* 0x000ea20000300800 */
[----:B0-----:R-:W-:-:S03]  /*19900*/  VIADD R198, R0, 0x83 ;  /* 0x0000008300c67836 */ /* 0x001fc60000000000 */
[----:B------:R-:W2:Y:S01]  /*19910*/  LDL.LU R155, [R1+0x29c] ;  /* 0x00029c00019b7983 */ /* 0x000ea20000300800 */
[----:B------:R-:W-:Y:S01]  /*19920*/  VIADD R199, R200, UR5 ;  /* 0x00000005c8c77c36 */ /* 0x000fe20008000000 */
[----:B-1----:R-:W-:-:S03]  /*19930*/  ISETP.LT.AND P6, PT, R198, UR4, !P0 ;  /* 0x00000004c6007c0c */ /* 0x002fc6000c7c1270 */
[----:B------:R-:W-:Y:S01]  /*19940*/  VIADD R200, R199, UR5 ;  /* 0x00000005c7c87c36 */ /* 0x000fe20008000000 */
[----:B------:R-:W0:Y:S01]  /*19950*/  LDCU UR4, c[0x0][0x39c] ;  /* 0x00007380ff0477ac */ /* 0x000e220008000800 */
        /* <DEDUP_REMOVED lines=20> */
[----:B---3--:R-:W-:-:S03]  /*19aa0*/  F2FP.SATFINITE.E4M3.F32.PACK_AB_MERGE_C R201, R133, R132, RZ ;  /* 0x0000008485c9723e */ /* 0x008fc600048070ff */
[----:B------:R-:W3:Y:S04]  /*19ab0*/  LDL.LU R132, [R1+0x2f0] ;  /* 0x0002f00001847983 */ /* 0x000ee80000300800 */
[----:B------:R1:W-:Y:S01]  /*19ac0*/  @P4 STG.E.U8 desc[UR24][R196.64], R201 ;  /* 0x000000c9c4004986 */ /* 0x0003e2000c101118 */
[----:B------:R-:W-:Y:S02]  /*19ad0*/  IADD3 R198, P4, PT, R199, R3, RZ ;  /* 0x00000003c7c67210 */ /* 0x000fe40007f9e0ff */
[----:B------:R-:W-:Y:S01]  /*19ae0*/  PRMT R203, R201, 0x9910, RZ ;  /* 0x00009910c9cb7816 */ /* 0x000fe200000000ff */
[----:B------:R-:W3:Y:S01]  /*19af0*/  LDL.LU R133, [R1+0x2f4] ;  /* 0x0002f40001857983 */ /* 0x000ee20000300800 */
[----:B------:R-:W-:Y:S02]  /*19b00*/  LEA.HI.X.SX32 R199, R199, R2, 0x1, P4 ;  /* 0x00000002c7c77211 */ /* 0x000fe400020f0eff */
[----:B------:R-:W-:-:S02]  /*19b10*/  SHF.R.S32.HI R203, RZ, 0x8, R203 ;  /* 0x00000008ffcb7819 */ /* 0x000fc400000114cb */
[C---:B-1----:R-:W-:Y:S02]  /*19b20*/  IADD3 R196, P4, PT, R200.reuse, R3, RZ ;  /* 0x00000003c8c47210 */ /* 0x042fe40007f9e0ff */
[----:B-----5:R-:W-:Y:S02]  /*19b30*/  F2FP.SATFINITE.E4M3.F32.PACK_AB_MERGE_C R202, R181, R180, RZ ;  /* 0x000000b4b5ca723e */ /* 0x020fe400048070ff */
[C---:B------:R-:W-:Y:S01]  /*19b40*/  LEA.HI.X.SX32 R197, R200.reuse, R2, 0x1, P4 ;  /* 0x00000002c8c57211 */ /* 0x040fe200020f0eff */
[----:B------:R1:W-:Y:S04]  /*19b50*/  @P5 STG.E.U8 desc[UR24][R198.64], R203 ;  /* 0x000000cbc6005986 */ /* 0x0003e8000c101118 */
[----:B------:R5:W-:Y:S01]  /*19b60*/  @P1 STG.E.U8 desc[UR24][R196.64], R202 ;  /* 0x000000cac4001986 */ /* 0x000be2000c101118 */
[----:B-1----:R-:W-:Y:S01]  /*19b70*/  VIADD R198, R200, UR5 ;  /* 0x00000005c8c67c36 */ /* 0x002fe20008000000 */
[----:B------:R-:W-:Y:S01]  /*19b80*/  PRMT R200, R202, 0x9910, RZ ;  /* 0x00009910cac87816 */ /* 0x000fe200000000ff */
[----:B------:R-:W-:-:S02]  /*19b90*/  VIADD R199, R0, 0x86 ;  /* 0x0000008600c77836 */ /* 0x000fc40000000000 */
[----:B-----5:R-:W-:Y:S01]  /*19ba0*/  VIADD R197, R0, 0x85 ;  /* 0x0000008500c57836 */ /* 0x020fe20000000000 */
[----:B------:R-:W-:Y:S02]  /*19bb0*/  IADD3 R196, P1, PT, R198, R3, RZ ;  /* 0x00000003c6c47210 */ /* 0x000fe40007f3e0ff */
[----:B------:R-:W-:Y:S02]  /*19bc0*/  SHF.R.S32.HI R200, RZ, 0x8, R200 ;  /* 0x00000008ffc87819 */ /* 0x000fe400000114c8 */
[----:B------:R-:W-:Y:S01]  /*19bd0*/  ISETP.LT.AND P5, PT, R197, UR6, !P0 ;  /* 0x00000006c5007c0c */ /* 0x000fe2000c7a1270 */
[----:B------:R-:W-:Y:S01]  /*19be0*/  VIADD R201, R0, 0x84 ;  /* 0x0000008400c97836 */ /* 0x000fe20000000000 */
[C---:B------:R-:W-:Y:S01]  /*19bf0*/  LEA.HI.X.SX32 R197, R198.reuse, R2, 0x1, P1 ;  /* 0x00000002c6c57211 */ /* 0x040fe200008f0eff */
[----:B------:R-:W1:Y:S01]  /*19c00*/  LDCU UR6, c[0x0][0x39c] ;  /* 0x00007380ff0677ac */ /* 0x000e620008000800 */
[----:B----4-:R-:W-:Y:S01]  /*19c10*/  ISETP.LT.AND P1, PT, R199, UR7, !P0 ;  /* 0x00000007c7007c0c */ /* 0x010fe2000c721270 */
[----:B------:R-:W-:-:S02]  /*19c20*/  VIADD R199, R198, UR5 ;  /* 0x00000005c6c77c36 */ /* 0x000fc40008000000 */
[----:B------:R4:W-:Y:S01]  /*19c30*/  @P2 STG.E.U8 desc[UR24][R196.64], R200 ;  /* 0x000000c8c4002986 */ /* 0x0009e2000c101118 */
[----:B0-----:R-:W-:Y:S01]  /*19c40*/  ISETP.LT.AND P4, PT, R201, UR4, !P0 ;  /* 0x00000004c9007c0c */ /* 0x001fe2000c781270 */
[----:B------:R-:W0:Y:S01]  /*19c50*/  LDCU UR4, c[0x0][0x39c] ;  /* 0x00007380ff0477ac */ /* 0x000e220008000800 */
[----:B------:R-:W-:Y:S02]  /*19c60*/  IADD3 R198, P2, PT, R199, R3, RZ ;  /* 0x00000003c7c67210 */ /* 0x000fe40007f5e0ff */
[----:B--2---:R-:W-:Y:S01]  /*19c70*/  F2FP.SATFINITE.E4M3.F32.PACK_AB_MERGE_C R202, R179, R178, RZ ;  /* 0x000000b2b3ca723e */ /* 0x004fe200048070ff */
[----:B------:R-:W2:Y:S01]  /*19c80*/  LDCU UR7, c[0x0][0x39c] ;  /* 0x00007380ff0777ac */ /* 0x000ea20008000800 */
[C---:B----4-:R-:W-:Y:S01]  /*19c90*/  VIADD R200, R199.reuse, UR5 ;  /* 0x00000005c7c87c36 */ /* 0x050fe20008000000 */
[----:B------:R-:W-:Y:S02]  /*19ca0*/  LEA.HI.X.SX32 R199, R199, R2, 0x1, P2 ;  /* 0x00000002c7c77211 */ /* 0x000fe400010f0eff */
[----:B------:R-:W-:-:S02]  /*19cb0*/  PRMT R203, R202, 0x9910, RZ ;  /* 0x00009910cacb7816 */ /* 0x000fc400000000ff */
[CC--:B------:R-:W-:Y:S01]  /*19cc0*/  IADD3 R196, P2, PT, R200.reuse, R3.reuse, RZ ;  /* 0x00000003c8c47210 */ /* 0x0c0fe20007f5e0ff */
[----:B------:R4:W-:Y:S03]  /*19cd0*/  @P3 STG.E.U8 desc[UR24][R198.64], R202 ;  /* 0x000000cac6003986 */ /* 0x0009e6000c101118 */
[----:B------:R-:W-:Y:S01]  /*19ce0*/  LEA.HI.X.SX32 R197, R200, R2, 0x1, P2 ;  /* 0x00000002c8c57211 */ /* 0x000fe200010f0eff */
[----:B------:R-:W-:Y:S01]  /*19cf0*/  VIADD R201, R0, 0x87 ;  /* 0x0000008700c97836 */ /* 0x000fe20000000000 */
[----:B----4-:R-:W-:Y:S01]  /*19d00*/  SHF.R.S32.HI R202, RZ, 0x8, R203 ;  /* 0x00000008ffca7819 */ /* 0x010fe200000114cb */
[----:B------:R-:W-:Y:S02]  /*19d10*/  VIADD R199, R200, UR5 ;  /* 0x00000005c8c77c36 */ /* 0x000fe40008000000 */
[----:B------:R-:W-:Y:S02]  /*19d20*/  VIADD R198, R0, 0x88 ;  /* 0x0000008800c67836 */ /* 0x000fe40000000000 */
[----:B------:R4:W-:Y:S01]  /*19d30*/  @P6 STG.E.U8 desc[UR24][R196.64], R202 ;  /* 0x000000cac4006986 */ /* 0x0009e2000c101118 */
[----:B0-----:R-:W-:Y:S01]  /*19d40*/  ISETP.LT.AND P2, PT, R201, UR4, !P0 ;  /* 0x00000004c9007c0c */ /* 0x001fe2000c741270 */
[----:B------:R-:W0:Y:S01]  /*19d50*/  LDCU UR4, c[0x0][0x39c] ;  /* 0x00007380ff0477ac */ /* 0x000e220008000800 */
[----:B-1----:R-:W-:Y:S01]  /*19d60*/  ISETP.LT.AND P3, PT, R198, UR6, !P0 ;  /* 0x00000006c6007c0c */ /* 0x002fe2000c761270 */
[----:B------:R-:W-:Y:S01]  /*19d70*/  VIADD R198, R0, 0x89 ;  /* 0x0000008900c67836 */ /* 0x000fe20000000000 */
[----:B------:R-:W-:Y:S01]  /*19d80*/  F2FP.SATFINITE.E4M3.F32.PACK_AB_MERGE_C R200, R177, R176, RZ ;  /* 0x000000b0b1c8723e */ /* 0x000fe200048070ff */
[----:B------:R-:W1:Y:S01]  /*19d90*/  LDCU UR6, c[0x0][0x39c] ;  /* 0x00007380ff0677ac */ /* 0x000e620008000800 */
[----:B----4-:R-:W-:-:S04]  /*19da0*/  IADD3 R196, P6, PT, R199, R3, RZ ;  /* 0x00000003c7c47210 */ /* 0x010fc80007fde0ff */
[C---:B------:R-:W-:Y:S01]  /*19db0*/  LEA.HI.X.SX32 R197, R199.reuse, R2, 0x1, P6 ;  /* 0x00000002c7c57211 */ /* 0x040fe200030f0eff */
[----:B------:R-:W-:Y:S01]  /*19dc0*/  VIADD R199, R199, UR5 ;  /* 0x00000005c7c77c36 */ /* 0x000fe20008000000 */
[----:B--2---:R-:W-:Y:S02]  /*19dd0*/  ISETP.LT.AND P6, PT, R198, UR7, !P0 ;  /* 0x00000007c6007c0c */ /* 0x004fe4000c7c1270 */
[----:B------:R-:W-:Y:S01]  /*19de0*/  F2FP.SATFINITE.E4M3.F32.PACK_AB_MERGE_C R202, R175, R174, RZ ;  /* 0x000000aeafca723e */ /* 0x000fe200048070ff */
[----:B------:R2:W-:Y:S01]  /*19df0*/  @P4 STG.E.U8 desc[UR24][R196.64], R200 ;  /* 0x000000c8c4004986 */ /* 0x0005e2000c101118 */
[----:B------:R-:W-:Y:S01]  /*19e00*/  PRMT R203, R200, 0x9910, RZ ;  /* 0x00009910c8cb7816 */ /* 0x000fe200000000ff */
[----:B------:R-:W-:Y:S01]  /*19e10*/  VIADD R201, R0, 0x8a ;  /* 0x0000008a00c97836 */ /* 0x000fe20000000000 */
[C---:B------:R-:W-:Y:S01]  /*19e20*/  IADD3 R198, P4, PT, R199.reuse, R3, RZ ;  /* 0x00000003c7c67210 */ /* 0x040fe20007f9e0ff */
[----:B------:R-:W4:Y:S01]  /*19e30*/  LDCU UR7, c[0x0][0x39c] ;  /* 0x00007380ff0777ac */ /* 0x000f220008000800 */
[----:B------:R-:W-:Y:S01]  /*19e40*/  SHF.R.S32.HI R203, RZ, 0x8, R203 ;  /* 0x00000008ffcb7819 */ /* 0x000fe200000114cb */
[C---:B--2---:R-:W-:Y:S01]  /*19e50*/  VIADD R200, R199.reuse, UR5 ;  /* 0x00000005c7c87c36 */ /* 0x044fe20008000000 */
[----:B------:R-:W-:-:S04]  /*19e60*/  LEA.HI.X.SX32 R199, R199, R2, 0x1, P4 ;  /* 0x00000002c7c77211 */ /* 0x000fc800020f0eff */
[C---:B------:R-:W-:Y:S01]  /*19e70*/  IADD3 R196, P4, PT, R200.reuse, R3, RZ ;  /* 0x00000003c8c47210 */ /* 0x040fe20007f9e0ff */
[----:B------:R2:W-:Y:S03]  /*19e80*/  @P5 STG.E.U8 desc[UR24][R198.64], R203 ;  /* 0x000000cbc6005986 */ /* 0x0005e6000c101118 */
[----:B------:R-:W-:Y:S02]  /*19e90*/  LEA.HI.X.SX32 R197, R200, R2, 0x1, P4 ;  /* 0x00000002c8c57211 */ /* 0x000fe400020f0eff */
[----:B0-----:R-:W-:Y:S01]  /*19ea0*/  ISETP.LT.AND P4, PT, R201, UR4, !P0 ;  /* 0x00000004c9007c0c */ /* 0x001fe2000c781270 */
[----:B------:R-:W0:Y:S01]  /*19eb0*/  LDCU UR4, c[0x0][0x39c] ;  /* 0x00007380ff0477ac */ /* 0x000e220008000800 */
[----:B--2---:R-:W-:Y:S01]  /*19ec0*/  PRMT R198, R202, 0x9910, RZ ;  /* 0x00009910cac67816 */ /* 0x004fe200000000ff */
[----:B------:R-:W-:Y:S01]  /*19ed0*/  VIADD R199, R200, UR5 ;  /* 0x00000005c8c77c36 */ /* 0x000fe20008000000 */
[----:B------:R2:W-:Y:S03]  /*19ee0*/  @P1 STG.E.U8 desc[UR24][R196.64], R202 ;  /* 0x000000cac4001986 */ /* 0x0005e6000c101118 */
[----:B------:R-:W-:-:S02]  /*19ef0*/  IMAD.MOV.U32 R200, RZ, RZ, R198 ;  /* 0x000000ffffc87224 */ /* 0x000fc400078e00c6 */
[----:B------:R-:W-:-:S03]  /*19f00*/  VIADD R198, R0, 0x8b ;  /* 0x0000008b00c67836 */ /* 0x000fc60000000000 */
[----:B------:R-:W-:Y:S02]  /*19f10*/  SHF.R.S32.HI R200, RZ, 0x8, R200 ;  /* 0x00000008ffc87819 */ /* 0x000fe400000114c8 */
[----:B--2---:R-:W-:-:S04]  /*19f20*/  IADD3 R196, P1, PT, R199, R3, RZ ;  /* 0x00000003c7c47210 */ /* 0x004fc80007f3e0ff */
[C---:B------:R-:W-:Y:S01]  /*19f30*/  LEA.HI.X.SX32 R197, R199.reuse, R2, 0x1, P1 ;  /* 0x00000002c7c57211 */ /* 0x040fe200008f0eff */
[----:B------:R-:W-:Y:S01]  /*19f40*/  VIADD R199, R199, UR5 ;  /* 0x00000005c7c77c36 */ /* 0x000fe20008000000 */
[----:B-1----:R-:W-:Y:S01]  /*19f50*/  ISETP.LT.AND P1, PT, R198, UR6, !P0 ;  /* 0x00000006c6007c0c */ /* 0x002fe2000c721270 */
[----:B------:R-:W1:Y:S02]  /*19f60*/  LDCU UR6, c[0x0][0x39c] ;  /* 0x00007380ff0677ac */ /* 0x000e640008000800 */
[----:B------:R2:W-:Y:S01]  /*19f70*/  @P2 STG.E.U8 desc[UR24][R196.64], R200 ;  /* 0x000000c8c4002986 */ /* 0x0005e2000c101118 */
[----:B------:R-:W-:Y:S02]  /*19f80*/  IADD3 R198, P2, PT, R199, R3, RZ ;  /* 0x00000003c7c67210 */ /* 0x000fe40007f5e0ff */
[----:B------:R-:W-:Y:S01]  /*19f90*/  F2FP.SATFINITE.E4M3.F32.PACK_AB_MERGE_C R201, R173, R172, RZ ;  /* 0x000000acadc9723e */ /* 0x000fe200048070ff */
[C---:B--2---:R-:W-:Y:S02]  /*19fa0*/  VIADD R196, R0.reuse, 0x8c ;  /* 0x0000008c00c47836 */ /* 0x044fe40000000000 */
        /* <DEDUP_REMOVED lines=8> */
[----:B----4-:R-:W-:Y:S01]  /*1a030*/  ISETP.LT.AND P3, PT, R197, UR7, !P0 ;  /* 0x00000007c5007c0c */ /* 0x010fe2000c761270 */
[----:B------:R-:W4:Y:S01]  /*1a040*/  LDCU UR7, c[0x0][0x39c] ;  /* 0x00007380ff0777ac */ /* 0x000f220008000800 */
[C---:B------:R-:W-:Y:S02]  /*1a050*/  LEA.HI.X.SX32 R197, R200.reuse, R2, 0x1, P5 ;  /* 0x00000002c8c57211 */ /* 0x040fe400028f0eff */
[----:B--2---:R-:W-:Y:S01]  /*1a060*/  SHF.R.S32.HI R201, RZ, 0x8, R202 ;  /* 0x00000008ffc97819 */ /* 0x004fe200000114ca */
[----:B------:R-:W-:Y:S02]  /*1a070*/  VIADD R199, R200, UR5 ;  /* 0x00000005c8c77c36 */ /* 0x000fe40008000000 */
[----:B------:R-:W-:Y:S02]  /*1a080*/  VIADD R198, R0, 0x8e ;  /* 0x0000008e00c67836 */ /* 0x000fe40000000000 */
[----:B------:R2:W-:Y:S03]  /*1a090*/  @P6 STG.E.U8 desc[UR24][R196.64], R201 ;  /* 0x000000c9c4006986 */ /* 0x0005e6000c101118 */
[----:B-1----:R-:W-:Y:S01]  /*1a0a0*/  ISETP.LT.AND P5, PT, R198, UR6, !P0 ;  /* 0x00000006c6007c0c */ /* 0x002fe2000c7a1270 */
[----:B------:R-:W-:Y:S01]  /*1a0b0*/  VIADD R200, R0, 0x8f ;  /* 0x0000008f00c87836 */ /* 0x000fe20000000000 */
[----:B------:R-:W-:Y:S01]  /*1a0c0*/  F2FP.SATFINITE.E4M3.F32.PACK_AB_MERGE_C R198, R171, R170, RZ ;  /* 0x000000aaabc6723e */ /* 0x000fe200048070ff */
[----:B------:R-:W1:Y:S01]  /*1a0d0*/  LDCU UR6, c[0x0][0x39c] ;  /* 0x00007380ff0677ac */ /* 0x000e620008000800 */
[----:B--2---:R-:W-:-:S04]  /*1a0e0*/  IADD3 R196, P6, PT, R199, R3, RZ ;  /* 0x00000003c7c47210 */ /* 0x004fc80007fde0ff */
[C---:B------:R-:W-:Y:S01]  /*1a0f0*/  LEA.HI.X.SX32 R197, R199.reuse, R2, 0x1, P6 ;  /* 0x00000002c7c57211 */ /* 0x040fe200030f0eff */
[----:B------:R-:W-:Y:S01]  /*1a100*/  VIADD R199, R199, UR5 ;  /* 0x00000005c7c77c36 */ /* 0x000fe20008000000 */
[----:B------:R-:W-:-:S03]  /*1a110*/  PRMT R202, R198, 0x9910, RZ ;  /* 0x00009910c6ca7816 */ /* 0x000fc600000000ff */
[----:B------:R2:W-:Y:S01]  /*1a120*/  @P4 STG.E.U8 desc[UR24][R196.64], R198 ;  /* 0x000000c6c4004986 */ /* 0x0005e2000c101118 */
[----:B0-----:R-:W-:Y:S01]  /*1a130*/  ISETP.LT.AND P4, PT, R200, UR4, !P0 ;  /* 0x00000004c8007c0c */ /* 0x001fe2000c781270 */
[C---:B------:R-:W-:Y:S01]  /*1a140*/  VIADD R200, R199.reuse, UR5 ;  /* 0x00000005c7c87c36 */ /* 0x040fe20008000000 */
[----:B------:R-:W-:Y:S01]  /*1a150*/  SHF.R.S32.HI R202, RZ, 0x8, R202 ;  /* 0x00000008ffca7819 */ /* 0x000fe200000114ca */
[----:B------:R-:W0:Y:S01]  /*1a160*/  LDCU UR4, c[0x0][0x39c] ;  /* 0x00007380ff0477ac */ /* 0x000e220008000800 */
[----:B--2---:R-:W-:-:S04]  /*1a170*/  IADD3 R198, P6, PT, R199, R3, RZ ;  /* 0x00000003c7c67210 */ /* 0x004fc80007fde0ff */
[----:B------:R-:W-:-:S05]  /*1a180*/  LEA.HI.X.SX32 R199, R199, R2, 0x1, P6 ;  /* 0x00000002c7c77211 */ /* 0x000fca00030f0eff */
[----:B------:R2:W-:Y:S02]  /*1a190*/  @P1 STG.E.U8 desc[UR24][R198.64], R202 ;  /* 0x000000cac6001986 */ /* 0x0005e4000c101118 */
[----:B--2---:R-:W-:Y:S02]  /*1a1a0*/  F2FP.SATFINITE.E4M3.F32.PACK_AB_MERGE_C R202, R167, R166, RZ ;  /* 0x000000a6a7ca723e */ /* 0x004fe400048070ff */
        /* <DEDUP_REMOVED lines=8> */
[----:B------:R-:W-:Y:S01]  /*1a230*/  LEA.HI.X.SX32 R197, R200, R2, 0x1, P6 ;  /* 0x00000002c8c57211 */ /* 0x000fe200030f0eff */
[----:B------:R-:W4:Y:S01]  /*1a240*/  LDCU UR7, c[0x0][0x39c] ;  /* 0x00007380ff0777ac */ /* 0x000f220008000800 */
[----:B------:R-:W-:-:S03]  /*1a250*/  PRMT R200, R198, 0x9910, RZ ;  /* 0x00009910c6c87816 */ /* 0x000fc600000000ff */
[----:B------:R5:W-:Y:S01]  /*1a260*/  @P2 STG.E.U8 desc[UR24][R196.64], R198 ;  /* 0x000000c6c4002986 */ /* 0x000be2000c101118 */
[----:B-1----:R-:W-:Y:S01]  /*1a270*/  ISETP.LT.AND P6, PT, R201, UR6, !P0 ;  /* 0x00000006c9007c0c */ /* 0x002fe2000c7c1270 */
[----:B------:R-:W1:Y:S01]  /*1a280*/  LDCU UR6, c[0x0][0x39c] ;  /* 0x00007380ff0677ac */ /* 0x000e620008000800 */
[----:B-----5:R-:W-:Y:S01]  /*1a290*/  IMAD.MOV.U32 R197, RZ, RZ, R200 ;  /* 0x000000ffffc57224 */ /* 0x020fe200078e00c8 */
[C---:B------:R-:W-:Y:S01]  /*1a2a0*/  IADD3 R198, P2, PT, R199.reuse, R3, RZ ;  /* 0x00000003c7c67210 */ /* 0x040fe20007f5e0ff */
[----:B------:R-:W-:-:S03]  /*1a2b0*/  VIADD R200, R199, UR5 ;  /* 0x00000005c7c87c36 */ /* 0x000fc60008000000 */
[-C--:B------:R-:W-:Y:S02]  /*1a2c0*/  LEA.HI.X.SX32 R199, R199, R2.reuse, 0x1, P2 ;  /* 0x00000002c7c77211 */ /* 0x080fe400010f0eff */
[----:B------:R-:W-:Y:S02]  /*1a2d0*/  SHF.R.S32.HI R197, RZ, 0x8, R197 ;  /* 0x00000008ffc57819 */ /* 0x000fe400000114c5 */
[----:B------:R-:W-:Y:S01]  /*1a2e0*/  IADD3 R196, P2, PT, R200, R3, RZ ;  /* 0x00000003c8c47210 */ /* 0x000fe20007f5e0ff */
[----:B------:R-:W-:Y:S02]  /*1a2f0*/  VIADD R201, R0, 0x92 ;  /* 0x0000009200c97836 */ /* 0x000fe40000000000 */
[----:B------:R5:W-:Y:S02]  /*1a300*/  @P3 STG.E.U8 desc[UR24][R198.64], R197 ;  /* 0x000000c5c6003986 */ /* 0x000be4000c101118 */
[C---:B-----5:R-:W-:Y:S01]  /*1a310*/  LEA.HI.X.SX32 R197, R200.reuse, R2, 0x1, P2 ;  /* 0x00000002c8c57211 */ /* 0x060fe200010f0eff */
[----:B------:R-:W-:Y:S01]  /*1a320*/  VIADD R199, R200, UR5 ;  /* 0x00000005c8c77c36 */ /* 0x000fe20008000000 */
[----:B------:R-:W-:-:S02]  /*1a330*/  PRMT R198, R202, 0x9910, RZ ;  /* 0x00009910cac67816 */ /* 0x000fc400000000ff */
[----:B0-----:R-:W-:Y:S01]  /*1a340*/  ISETP.LT.AND P2, PT, R201, UR4, !P0 ;  /* 0x00000004c9007c0c */ /* 0x001fe2000c741270 */
[----:B------:R-:W0:Y:S01]  /*1a350*/  LDCU UR4, c[0x0][0x39c] ;  /* 0x00007380ff0477ac */ /* 0x000e220008000800 */
[----:B------:R5:W-:Y:S01]  /*1a360*/  @P5 STG.E.U8 desc[UR24][R196.64], R202 ;  /* 0x000000cac4005986 */ /* 0x000be2000c101118 */
[----:B------:R-:W-:Y:S02]  /*1a370*/  IMAD.MOV.U32 R200, RZ, RZ, R198 ;  /* 0x000000ffffc87224 */ /* 0x000fe400078e00c6 */
[----:B------:R-:W-:-:S03]  /*1a380*/  VIADD R198, R0, 0x93 ;  /* 0x0000009300c67836 */ /* 0x000fc60000000000 */
[----:B------:R-:W-:Y:S02]  /*1a390*/  SHF.R.S32.HI R200, RZ, 0x8, R200 ;  /* 0x00000008ffc87819 */ /* 0x000fe400000114c8 */
[----:B-----5:R-:W-:Y:S02]  /*1a3a0*/  IADD3 R196, P3, PT, R199, R3, RZ ;  /* 0x00000003c7c47210 */ /* 0x020fe40007f7e0ff */
[----:B------:R-:W-:Y:S02]  /*1a3b0*/  F2FP.SATFINITE.E4M3.F32.PACK_AB_MERGE_C R202, R165, R164, RZ ;  /* 0x000000a4a5ca723e */ /* 0x000fe400048070ff */
[----:B------:R-:W5:Y:S01]  /*1a3c0*/  LDL.LU R164, [R1+0x250] ;  /* 0x0002500001a47983 */ /* 0x000f620000300800 */
[----:B------:R-:W-:-:S03]  /*1a3d0*/  LEA.HI.X.SX32 R197, R199, R2, 0x1, P3 ;  /* 0x00000002c7c57211 */ /* 0x000fc600018f0eff */
[----:B------:R-:W5:Y:S01]  /*1a3e0*/  LDL.LU R165, [R1+0x254] ;  /* 0x0002540001a57983 */ /* 0x000f620000300800 */
[----:B------:R-:W-:Y:S01]  /*1a3f0*/  VIADD R199, R199, UR5 ;  /* 0x00000005c7c77c36 */ /* 0x000fe20008000000 */
[----:B-1----:R-:W-:Y:S02]  /*1a400*/  ISETP.LT.AND P3, PT, R198, UR6, !P0 ;  /* 0x00000006c6007c0c */ /* 0x002fe4000c761270 */
[----:B------:R1:W-:Y:S01]  /*1a410*/  @P4 STG.E.U8 desc[UR24][R196.64], R200 ;  /* 0x000000c8c4004986 */ /* 0x0003e2000c101118 */
[C---:B------:R-:W-:Y:S01]  /*1a420*/  VIADD R198, R0.reuse, 0x95 ;  /* 0x0000009500c67836 */ /* 0x040fe20000000000 */
[----:B------:R-:W0:Y:S01]  /*1a430*/  LDCU UR6, c[0x0][0x39c] ;  /* 0x00007380ff0677ac */ /* 0x000e220008000800 */
[----:B-1----:R-:W-:Y:S01]  /*1a440*/  VIADD R197, R0, 0x94 ;  /* 0x0000009400c57836 */ /* 0x002fe20000000000 */
[----:B------:R-:W-:-:S04]  /*1a450*/  IADD3 R196, P4, PT, R199, R3, RZ ;  /* 0x00000003c7c47210 */ /* 0x000fc80007f9e0ff */
[----:B----4-:R-:W-:Y:S01]  /*1a460*/  ISETP.LT.AND P5, PT, R197, UR7, !P0 ;  /* 0x00000007c5007c0c */ /* 0x010fe2000c7a1270 */
[----:B------:R-:W-:Y:S01]  /*1a470*/  VIADD R201, R0, 0x96 ;  /* 0x0000009600c97836 */ /* 0x000fe20000000000 */
[C---:B------:R-:W-:Y:S01]  /*1a480*/  LEA.HI.X.SX32 R197, R199.reuse, R2, 0x1, P4 ;  /* 0x00000002c7c57211 */ /* 0x040fe200020f0eff */
[----:B------:R-:W1:Y:S01]  /*1a490*/  LDCU UR7, c[0x0][0x39c] ;  /* 0x00007380ff0777ac */ /* 0x000e620008000800 */
[----:B0-----:R-:W-:Y:S01]  /*1a4a0*/  ISETP.LT.AND P4, PT, R198, UR4, !P0 ;  /* 0x00000004c6007c0c */ /* 0x001fe2000c781270 */
[----:B------:R-:W-:Y:S01]  /*1a4b0*/  VIADD R199, R199, UR5 ;  /* 0x00000005c7c77c36 */ /* 0x000fe20008000000 */
[----:B------:R-:W0:Y:S01]  /*1a4c0*/  LDCU UR4, c[0x0][0x39c] ;  /* 0x00007380ff0477ac */ /* 0x000e220008000800 */
[----:B--2---:R-:W-:-:S04]  /*1a4d0*/  F2FP.SATFINITE.E4M3.F32.PACK_AB_MERGE_C R198, R167, R166, RZ ;  /* 0x000000a6a7c6723e */ /* 0x004fc800048070ff */
[----:B------:R-:W-:Y:S01]  /*1a4e0*/  PRMT R200, R198, 0x9910, RZ ;  /* 0x00009910c6c87816 */ /* 0x000fe200000000ff */
[----:B------:R2:W-:Y:S04]  /*1a4f0*/  @P1 STG.E.U8 desc[UR24][R196.64], R198 ;  /* 0x000000c6c4001986 */ /* 0x0005e8000c101118 */
[----:B--2---:R-:W-:Y:S01]  /*1a500*/  IMAD.MOV.U32 R197, RZ, RZ, R200 ;  /* 0x000000ffffc57224 */ /* 0x004fe200078e00c8 */
[C---:B------:R-:W-:Y:S01]  /*1a510*/  IADD3 R198, P1, PT, R199.reuse, R3, RZ ;  /* 0x00000003c7c67210 */ /* 0x040fe20007f3e0ff */
[----:B------:R-:W-:-:S03]  /*1a520*/  VIADD R200, R199, UR5 ;  /* 0x00000005c7c87c36 */ /* 0x000fc60008000000 */
[----:B------:R-:W-:Y:S02]  /*1a530*/  LEA.HI.X.SX32 R199, R199, R2, 0x1, P1 ;  /* 0x00000002c7c77211 */ /* 0x000fe400008f0eff */
[----:B------:R-:W-:Y:S02]  /*1a540*/  SHF.R.S32.HI R197, RZ, 0x8, R197 ;  /* 0x00000008ffc57819 */ /* 0x000fe400000114c5 */
[----:B------:R-:W-:-:S03]  /*1a550*/  IADD3 R196, P1, PT, R200, R3, RZ ;  /* 0x00000003c8c47210 */ /* 0x000fc60007f3e0ff */
[----:B------:R2:W-:Y:S02]  /*1a560*/  @P6 STG.E.U8 desc[UR24][R198.64], R197 ;  /* 0x000000c5c6006986 */ /* 0x0005e4000c101118 */
[----:B--2---:R-:W-:Y:S02]  /*1a570*/  LEA.HI.X.SX32 R197, R200, R2, 0x1, P1 ;  /* 0x00000002c8c57211 */ /* 0x004fe400008f0eff */
[----:B------:R-:W-:-:S03]  /*1a580*/  PRMT R198, R202, 0x9910, RZ ;  /* 0x00009910cac67816 */ /* 0x000fc600000000ff */
[----:B------:R2:W-:Y:S02]  /*1a590*/  @P2 STG.E.U8 desc[UR24][R196.64], R202 ;  /* 0x000000cac4002986 */ /* 0x0005e4000c101118 */
[----:B--2---:R-:W-:Y:S02]  /*1a5a0*/  F2FP.SATFINITE.E4M3.F32.PACK_AB_MERGE_C R202, R163, R162, RZ ;  /* 0x000000a2a3ca723e */ /* 0x004fe400048070ff */
[----:B------:R-:W2:Y:S04]  /*1a5b0*/  LDL.LU R162, [R1+0x260] ;  /* 0x0002600001a27983 */ /* 0x000ea80000300800 */
[----:B------:R-:W2:Y:S01]  /*1a5c0*/  LDL.LU R163, [R1+0x264] ;  /* 0x0002640001a37983 */ /* 0x000ea20000300800 */
[----:B------:R-:W-:Y:S02]  /*1a5d0*/  VIADD R199, R200, UR5 ;  /* 0x00000005c8c77c36 */ /* 0x000fe40008000000 */
[----:B------:R-:W-:-:S03]  /*1a5e0*/  IMAD.MOV.U32 R200, RZ, RZ, R198 ;  /* 0x000000ffffc87224 */ /* 0x000fc600078e00c6 */
[CC--:B------:R-:W-:Y:S02]  /*1a5f0*/  IADD3 R196, P2, PT, R199.reuse, R3.reuse, RZ ;  /* 0x00000003c7c47210 */ /* 0x0c0fe40007f5e0ff */
[----:B------:R-:W-:Y:S02]  /*1a600*/  SHF.R.S32.HI R200, RZ, 0x8, R200 ;  /* 0x00000008ffc87819 */ /* 0x000fe400000114c8 */
[C---:B------:R-:W-:Y:S01]  /*1a610*/  LEA.HI.X.SX32 R197, R199.reuse, R2, 0x1, P2 ;  /* 0x00000002c7c57211 */ /* 0x040fe200010f0eff */
[----:B------:R-:W-:Y:S02]  /*1a620*/  VIADD R198, R0, 0x97 ;  /* 0x0000009700c67836 */ /* 0x000fe40000000000 */
[----:B------:R-:W-:Y:S02]  /*1a630*/  VIADD R199, R199, UR5 ;  /* 0x00000005c7c77c36 */ /* 0x000fe40008000000 */
[----:B------:R4:W-:Y:S01]  /*1a640*/  @P3 STG.E.U8 desc[UR24][R196.64], R200 ;  /* 0x000000c8c4003986 */ /* 0x0009e2000c101118 */
[----:B------:R-:W-:Y:S01]  /*1a650*/  ISETP.LT.AND P2, PT, R198, UR9, !P0 ;  /* 0x00000009c6007c0c */ /* 0x000fe2000c741270 */
[C---:B------:R-:W-:Y:S01]  /*1a660*/  VIADD R198, R0.reuse, 0x99 ;  /* 0x0000009900c67836 */ /* 0x040fe20000000000 */
[----:B------:R-:W-:Y:S01]  /*1a670*/  ISETP.LT.AND P1, PT, R201, UR8, !P0 ;  /* 0x00000008c9007c0c */ /* 0x000fe2000c721270 */
[C---:B----4-:R-:W-:Y:S01]  /*1a680*/  VIADD R197, R0.reuse, 0x98 ;  /* 0x0000009800c57836 */ /* 0x050fe20000000000 */
[----:B------:R-:W-:Y:S01]  /*1a690*/  IADD3 R196, P6, PT, R199, R3, RZ ;  /* 0x00000003c7c47210 */ /* 0x000fe20007fde0ff */
[----:B------:R-:W-:Y:S01]  /*1a6a0*/  VIADD R201, R0, 0x9a ;  /* 0x0000009a00c97836 */ /* 0x000fe20000000000 */
[----:B------:R-:W-:Y:S01]  /*1a6b0*/  F2FP.SATFINITE.E4M3.F32.PACK_AB_MERGE_C R203, R157, R156, RZ ;  /* 0x0000009c9dcb723e */ /* 0x000fe200048070ff */
[----:B------:R-:W4:Y:S01]  /*1a6c0*/  LDCU UR9, c[0x0][0x39c] ;  /* 0x00007380ff0977ac */ /* 0x000f220008000800 */
[----:B------:R-:W-:-:S02]  /*1a6d0*/  ISETP.LT.AND P3, PT, R197, UR6, !P0 ;  /* 0x00000006c5007c0c */ /* 0x000fc4000c761270 */
[----:B------:R-:W-:Y:S01]  /*1a6e0*/  LEA.HI.X.SX32 R197, R199, R2, 0x1, P6 ;  /* 0x00000002c7c57211 */ /* 0x000fe200030f0eff */
[----:B------:R-:W0:Y:S01]  /*1a6f0*/  LDCU UR8, c[0x0][0x39c] ;  /* 0x00007380ff0877ac */ /* 0x000e220008000800 */
[----:B------:R-:W-:Y:S02]  /*1a700*/  ISETP.LT.AND P6, PT, R198, UR11, !P0 ;  /* 0x0000000bc6007c0c */ /* 0x000fe4000c7c1270 */
[----:B-----5:R-:W-:Y:S01]  /*1a710*/  F2FP.SATFINITE.E4M3.F32.PACK_AB_MERGE_C R198, R165, R164, RZ ;  /* 0x000000a4a5c6723e */ /* 0x020fe200048070ff */
[----:B------:R-:W-:Y:S01]  /*1a720*/  VIADD R199, R199, UR5 ;  /* 0x00000005c7c77c36 */ /* 0x000fe20008000000 */
[----:B------:R-:W5:Y:S02]  /*1a730*/  LDCU UR6, c[0x0][0x39c] ;  /* 0x00007380ff0677ac */ /* 0x000f640008000800 */
[----:B------:R-:W-:Y:S01]  /*1a740*/  PRMT R200, R198, 0x9910, RZ ;  /* 0x00009910c6c87816 */ /* 0x000fe200000000ff */
[----:B------:R0:W-:Y:S01]  /*1a750*/  @P5 STG.E.U8 desc[UR24][R196.64], R198 ;  /* 0x000000c6c4005986 */ /* 0x0001e2000c101118 */
[----:B------:R-:W-:Y:S01]  /*1a760*/  F2FP.SATFINITE.E4M3.F32.PACK_AB_MERGE_C R205, R155, R154, RZ ;  /* 0x0000009a9bcd723e */ /* 0x000fe200048070ff */
[C---:B------:R-:W-:Y:S01]  /*1a770*/  VIADD R206, R0.reuse, 0xac ;  /* 0x000000ac00ce7836 */ /* 0x040fe20000000000 */
[----:B------:R-:W-:Y:S01]  /*1a780*/  F2FP.SATFINITE.E4M3.F32.PACK_AB_MERGE_C R209, R153, R152, RZ ;  /* 0x0000009899d1723e */ /* 0x000fe200048070ff */
[C---:B------:R-:W-:Y:S01]  /*1a790*/  VIADD R210, R0.reuse, 0xae ;  /* 0x000000ae00d27836 */ /* 0x040fe20000000000 */
[----:B------:R-:W-:Y:S01]  /*1a7a0*/  F2FP.SATFINITE.E4M3.F32.PACK_AB_MERGE_C R218, R149, R148, RZ ;  /* 0x0000009495da723e */ /* 0x000fe200048070ff */
[----:B------:R-:W-:Y:S01]  /*1a7b0*/  VIADD R216, R0, 0xb0 ;  /* 0x000000b000d87836 */ /* 0x000fe20000000000 */
[----:B------:R-:W-:Y:S01]  /*1a7c0*/  F2FP.SATFINITE.E4M3.F32.PACK_AB_MERGE_C R222, R147, R146, RZ ;  /* 0x0000009293de723e */ /* 0x000fe200048070ff */
[----:B------:R-:W1:Y:S01]  /*1a7d0*/  LDCU UR11, c[0x0][0x39c] ;  /* 0x00007380ff0b77ac */ /* 0x000e620008000800 */
        /* <DEDUP_REMOVED lines=9> */
[----:B------:R-:W-:-:S03]  /*1a870*/  PRMT R198, R202, 0x9910, RZ ;  /* 0x00009910cac67816 */ /* 0x000fc600000000ff */
[----:B------:R0:W-:Y:S02]  /*1a880*/  @P1 STG.E.U8 desc[UR24][R196.64], R202 ;  /* 0x000000cac4001986 */ /* 0x0001e4000c101118 */
[----:B------:R-:W-:Y:S02]  /*1a890*/  IMAD.MOV.U32 R200, RZ, RZ, R198 ;  /* 0x000000ffffc87224 */ /* 0x000fe400078e00c6 */
[----:B------:R-:W-:-:S03]  /*1a8a0*/  VIADD R198, R0, 0x9b ;  /* 0x0000009b00c67836 */ /* 0x000fc60000000000 */
[----:B------:R-:W-:Y:S02]  /*1a8b0*/  SHF.R.S32.HI R200, RZ, 0x8, R200 ;  /* 0x00000008ffc87819 */ /* 0x000fe400000114c8 */
[----:B0-----:R-:W-:Y:S02]  /*1a8c0*/  IADD3 R196, P1, PT, R199, R3, RZ ;  /* 0x00000003c7c47210 */ /* 0x001fe40007f3e0ff */
[----:B------:R-:W-:Y:S02]  /*1a8d0*/  F2FP.SATFINITE.E4M3.F32.PACK_AB_MERGE_C R202, R161, R160, RZ ;  /* 0x000000a0a1ca723e */ /* 0x000fe400048070ff */
[----:B------:R-:W3:Y:S01]  /*1a8e0*/  LDL.LU R160, [R1+0x270] ;  /* 0x0002700001a07983 */ /* 0x000ee20000300800 */
[----:B------:R-:W-:-:S03]  /*1a8f0*/  LEA.HI.X.SX32 R197, R199, R2, 0x1, P1 ;  /* 0x00000002c7c57211 */ /* 0x000fc600008f0eff */
[----:B------:R-:W3:Y:S01]  /*1a900*/  LDL.LU R161, [R1+0x274] ;  /* 0x0002740001a17983 */ /* 0x000ee20000300800 */
[----:B------:R-:W-:Y:S01]  /*1a910*/  VIADD R199, R199, UR5 ;  /* 0x00000005c7c77c36 */ /* 0x000fe20008000000 */
[----:B------:R-:W-:Y:S02]  /*1a920*/  ISETP.LT.AND P1, PT, R198, UR4, !P0 ;  /* 0x00000004c6007c0c */ /* 0x000fe4000c721270 */
[----:B------:R0:W-:Y:S01]  /*1a930*/  @P2 STG.E.U8 desc[UR24][R196.64], R200 ;  /* 0x000000c8c4002986 */ /* 0x0001e2000c101118 */
[C---:B------:R-:W-:Y:S01]  /*1a940*/  VIADD R198, R0.reuse, 0x9d ;  /* 0x0000009d00c67836 */ /* 0x040fe20000000000 */
[----:B-1----:R-:W-:Y:S01]  /*1a950*/  ISETP.LT.AND P4, PT, R201, UR7, !P0 ;  /* 0x00000007c9007c0c */ /* 0x002fe2000c781270 */
[----:B------:R-:W1:Y:S01]  /*1a960*/  LDCU UR4, c[0x0][0x39c] ;  /* 0x00007380ff0477ac */ /* 0x000e620008000800 */
[C---:B0-----:R-:W-:Y:S01]  /*1a970*/  VIADD R197, R0.reuse, 0x9c ;  /* 0x0000009c00c57836 */ /* 0x041fe20000000000 */
[----:B------:R-:W-:Y:S01]  /*1a980*/  IADD3 R196, P2, PT, R199, R3, RZ ;  /* 0x00000003c7c47210 */ /* 0x000fe20007f5e0ff */
[----:B------:R-:W-:Y:S01]  /*1a990*/  VIADD R201, R0, 0x9e ;  /* 0x0000009e00c97836 */ /* 0x000fe20000000000 */
[----:B------:R-:W0:Y:S02]  /*1a9a0*/  LDCU UR7, c[0x0][0x39c] ;  /* 0x00007380ff0777ac */ /* 0x000e240008000800 */
[----:B------:R-:W-:-:S02]  /*1a9b0*/  ISETP.LT.AND P5, PT, R197, UR12, !P0 ;  /* 0x0000000cc5007c0c */ /* 0x000fc4000c7a1270 */
[C---:B------:R-:W-:Y:S01]  /*1a9c0*/  LEA.HI.X.SX32 R197, R199.reuse, R2, 0x1, P2 ;  /* 0x00000002c7c57211 */ /* 0x040fe200010f0eff */
[----:B------:R-:W0:Y:S01]  /*1a9d0*/  LDCU UR12, c[0x0][0x39c] ;  /* 0x00007380ff0c77ac */ /* 0x000e220008000800 */
[----:B------:R-:W-:Y:S01]  /*1a9e0*/  ISETP.LT.AND P2, PT, R198, UR13, !P0 ;  /* 0x0000000dc6007c0c */ /* 0x000fe2000c741270 */
[----:B------:R-:W-:Y:S01]  /*1a9f0*/  VIADD R199, R199, UR5 ;  /* 0x00000005c7c77c36 */ /* 0x000fe20008000000 */
[----:B------:R-:W-:Y:S01]  /*1aa00*/  PRMT R207, R205, 0x9910, RZ ;  /* 0x00009910cdcf7816 */ /* 0x000fe200000000ff */
        /* <DEDUP_REMOVED lines=16> */
[----:B------:R-:W2:Y:S04]  /*1ab10*/  LDL.LU R159, [R1+0x284] ;  /* 0x00028400019f7983 */ /* 0x000ea80000300800 */
[----:B------:R-:W2:Y:S04]  /*1ab20*/  LDL.LU R156, [R1+0x290] ;  /* 0x00029000019c7983 */ /* 0x000ea80000300800 */
[----:B------:R-:W2:Y:S01]  /*1ab30*/  LDL.LU R157, [R1+0x294] ;  /* 0x00029400019d7983 */ /* 0x000ea20000300800 */
[----:B------:R-:W-:-:S02]  /*1ab40*/  VIADD R199, R200, UR5 ;  /* 0x00000005c8c77c36 */ /* 0x000fc40008000000 */
        /* <DEDUP_REMOVED lines=10> */
[C---:B0-----:R-:W-:Y:S01]  /*1abf0*/  VIADD R197, R0.reuse, 0xa0 ;  /* 0x000000a000c57836 */ /* 0x041fe20000000000 */
[----:B------:R-:W-:Y:S01]  /*1ac00*/  IADD3 R196, P6, PT, R199, R3, RZ ;  /* 0x00000003c7c47210 */ /* 0x000fe20007fde0ff */
[----:B------:R-:W-:Y:S01]  /*1ac10*/  VIADD R201, R0, 0xa2 ;  /* 0x000000a200c97836 */ /* 0x000fe20000000000 */
[----:B------:R-:W-:Y:S01]  /*1ac20*/  PRMT R212, R209, 0x9910, RZ ;  /* 0x00009910d1d47816 */ /* 0x000fe200000000ff */
[----:B------:R-:W0:Y:S01]  /*1ac30*/  LDCU UR14, c[0x0][0x39c] ;  /* 0x00007380ff0e77ac */ /* 0x000e220008000800 */
[----:B------:R-:W-:-:S02]  /*1ac40*/  ISETP.LT.AND P1, PT, R197, UR15, !P0 ;  /* 0x0000000fc5007c0c */ /* 0x000fc4000c721270 */
[----:B------:R-:W-:Y:S01]  /*1ac50*/  LEA.HI.X.SX32 R197, R199, R2, 0x1, P6 ;  /* 0x00000002c7c57211 */ /* 0x000fe200030f0eff */
[----:B------:R-:W0:Y:S01]  /*1ac60*/  LDCU UR15, c[0x0][0x39c] ;  /* 0x00007380ff0f77ac */ /* 0x000e220008000800 */
[----:B----4-:R-:W-:Y:S02]  /*1ac70*/  ISETP.LT.AND P6, PT, R198, UR9, !P0 ;  /* 0x00000009c6007c0c */ /* 0x010fe4000c7c1270 */
[----:B---3--:R-:W-:Y:S01]  /*1ac80*/  F2FP.SATFINITE.E4M3.F32.PACK_AB_MERGE_C R198, R161, R160, RZ ;  /* 0x000000a0a1c6723e */ /* 0x008fe200048070ff */
[----:B------:R-:W-:Y:S01]  /*1ac90*/  VIADD R199, R199, UR5 ;  /* 0x00000005c7c77c36 */ /* 0x000fe20008000000 */
[----:B------:R-:W-:Y:S01]  /*1aca0*/  SHF.R.S32.HI R212, RZ, 0x8, R212 ;  /* 0x00000008ffd47819 */ /* 0x000fe200000114d4 */
[----:B------:R-:W3:Y:S01]  /*1acb0*/  LDCU UR8, c[0x0][0x39c] ;  /* 0x00007380ff0877ac */ /* 0x000ee20008000800 */
[----:B------:R-:W-:Y:S01]  /*1acc0*/  PRMT R200, R198, 0x9910, RZ ;  /* 0x00009910c6c87816 */ /* 0x000fe200000000ff */
[----:B------:R4:W-:Y:S01]  /*1acd0*/  @P5 STG.E.U8 desc[UR24][R196.64], R198 ;  /* 0x000000c6c4005986 */ /* 0x0009e2000c101118 */
[----:B------:R-:W-:Y:S01]  /*1ace0*/  PRMT R221, R218, 0x9910, RZ ;  /* 0x00009910dadd7816 */ /* 0x000fe200000000ff */
[----:B------:R-:W0:Y:S02]  /*1acf0*/  LDCU UR9, c[0x0][0x3b8] ;  /* 0x00007700ff0977ac */ /* 0x000e240008000800 */
[----:B----4-:R-:W-:Y:S01]  /*1ad00*/  IMAD.MOV.U32 R197, RZ, RZ, R200 ;  /* 0x000000ffffc57224 */ /* 0x010fe200078e00c8 */
[C---:B------:R-:W-:Y:S01]  /*1ad10*/  IADD3 R198, P5, PT, R199.reuse, R3, RZ ;  /* 0x00000003c7c67210 */ /* 0x040fe20007fbe0ff */
[----:B------:R-:W-:-:S03]  /*1ad20*/  VIADD R200, R199, UR5 ;  /* 0x00000005c7c87c36 */ /* 0x000fc60008000000 */
[----:B------:R-:W-:Y:S02]  /*1ad30*/  LEA.HI.X.SX32 R199, R199, R2, 0x1, P5 ;  /* 0x00000002c7c77211 */ /* 0x000fe400028f0eff */
[----:B------:R-:W-:Y:S02]  /*1ad40*/  SHF.R.S32.HI R197, RZ, 0x8, R197 ;  /* 0x00000008ffc57819 */ /* 0x000fe400000114c5 */
[----:B------:R-:W-:-:S03]  /*1ad50*/  IADD3 R196, P5, PT, R200, R3, RZ ;  /* 0x00000003c8c47210 */ /* 0x000fc60007fbe0ff */
[----:B------:R4:W-:Y:S02]  /*1ad60*/  @P2 STG.E.U8 desc[UR24][R198.64], R197 ;  /* 0x000000c5c6002986 */ /* 0x0009e4000c101118 */
[C---:B----4-:R-:W-:Y:S01]  /*1ad70*/  LEA.HI.X.SX32 R197, R200.reuse, R2, 0x1, P5 ;  /* 0x00000002c8c57211 */ /* 0x050fe200028f0eff */
[----:B------:R-:W-:Y:S01]  /*1ad80*/  VIADD R199, R200, UR5 ;  /* 0x00000005c8c77c36 */ /* 0x000fe20008000000 */
[----:B------:R-:W-:-:S03]  /*1ad90*/  PRMT R198, R202, 0x9910, RZ ;  /* 0x00009910cac67816 */ /* 0x000fc600000000ff */
[----:B------:R4:W-:Y:S02]  /*1ada0*/  @P3 STG.E.U8 desc[UR24][R196.64], R202 ;  /* 0x000000cac4003986 */ /* 0x0009e4000c101118 */
[----:B------:R-:W-:Y:S02]  /*1adb0*/  IMAD.MOV.U32 R200, RZ, RZ, R198 ;  /* 0x000000ffffc87224 */ /* 0x000fe400078e00c6 */
[----:B------:R-:W-:-:S03]  /*1adc0*/  VIADD R198, R0, 0xa3 ;  /* 0x000000a300c67836 */ /* 0x000fc60000000000 */
[----:B------:R-:W-:Y:S02]  /*1add0*/  SHF.R.S32.HI R200, RZ, 0x8, R200 ;  /* 0x00000008ffc87819 */ /* 0x000fe400000114c8 */
[----:B----4-:R-:W-:-:S04]  /*1ade0*/  IADD3 R196, P3, PT, R199, R3, RZ ;  /* 0x00000003c7c47210 */ /* 0x010fc80007f7e0ff */
[C---:B------:R-:W-:Y:S01]  /*1adf0*/  LEA.HI.X.SX32 R197, R199.reuse, R2, 0x1, P3 ;  /* 0x00000002c7c57211 */ /* 0x040fe200018f0eff */
[----:B------:R-:W-:Y:S01]  /*1ae00*/  VIADD R199, R199, UR5 ;  /* 0x00000005c7c77c36 */ /* 0x000fe20008000000 */
[----:B-----5:R-:W-:-:S03]  /*1ae10*/  ISETP.LT.AND P3, PT, R198, UR6, !P0 ;  /* 0x00000006c6007c0c */ /* 0x020fc6000c761270 */
[----:B------:R4:W-:Y:S01]  /*1ae20*/  @P4 STG.E.U8 desc[UR24][R196.64], R200 ;  /* 0x000000c8c4004986 */ /* 0x0009e2000c101118 */
[C---:B------:R-:W-:Y:S01]  /*1ae30*/  VIADD R198, R0.reuse, 0xa5 ;  /* 0x000000a500c67836 */ /* 0x040fe20000000000 */
[----:B------:R-:W-:Y:S01]  /*1ae40*/  ISETP.LT.AND P2, PT, R201, UR16, !P0 ;  /* 0x00000010c9007c0c */ /* 0x000fe2000c741270 */
[----:B------:R-:W5:Y:S01]  /*1ae50*/  LDCU UR6, c[0x0][0x3b8] ;  /* 0x00007700ff0677ac */ /* 0x000f620008000800 */
[C---:B----4-:R-:W-:Y:S01]  /*1ae60*/  VIADD R197, R0.reuse, 0xa4 ;  /* 0x000000a400c57836 */ /* 0x050fe20000000000 */
[----:B------:R-:W-:Y:S01]  /*1ae70*/  IADD3 R196, P4, PT, R199, R3, RZ ;  /* 0x00000003c7c47210 */ /* 0x000fe20007f9e0ff */
[----:B------:R-:W-:Y:S01]  /*1ae80*/  VIADD R201, R0, 0xa6 ;  /* 0x000000a600c97836 */ /* 0x000fe20000000000 */
[----:B------:R-:W-:Y:S01]  /*1ae90*/  SHF.R.S32.HI R221, RZ, 0x8, R221 ;  /* 0x00000008ffdd7819 */ /* 0x000fe200000114dd */
[----:B------:R-:W4:Y:S01]  /*1aea0*/  LDCU UR16, c[0x0][0x39c] ;  /* 0x00007380ff1077ac */ /* 0x000f220008000800 */
[----:B------:R-:W-:Y:S02]  /*1aeb0*/  ISETP.LT.AND P5, PT, R197, UR17, !P0 ;  /* 0x00000011c5007c0c */ /* 0x000fe4000c7a1270 */
[C---:B------:R-:W-:Y:S01]  /*1aec0*/  LEA.HI.X.SX32 R197, R199.reuse, R2, 0x1, P4 ;  /* 0x00000002c7c57211 */ /* 0x040fe200020f0eff */
[----:B------:R-:W0:Y:S01]  /*1aed0*/  LDCU UR17, c[0x0][0x3b8] ;  /* 0x00007700ff1177ac */ /* 0x000e220008000800 */
[----:B------:R-:W-:Y:S01]  /*1aee0*/  ISETP.LT.AND P4, PT, R198, UR18, !P0 ;  /* 0x00000012c6007c0c */ /* 0x000fe2000c781270 */
[----:B------:R-:W-:Y:S01]  /*1aef0*/  VIADD R199, R199, UR5 ;  /* 0x00000005c7c77c36 */ /* 0x000fe20008000000 */
[----:B------:R-:W0:Y:S03]  /*1af00*/  LDCU UR18, c[0x0][0x3b8] ;  /* 0x00007700ff1277ac */ /* 0x000e260008000800 */
[----:B------:R-:W-:Y:S01]  /*1af10*/  VIADD R200, R199, UR5 ;  /* 0x00000005c7c87c36 */ /* 0x000fe20008000000 */
[----:B--2---:R-:W-:-:S04]  /*1af20*/  F2FP.SATFINITE.E4M3.F32.PACK_AB_MERGE_C R198, R159, R158, RZ ;  /* 0x0000009e9fc6723e */ /* 0x004fc800048070ff */
[----:B------:R-:W-:Y:S01]  /*1af30*/  PRMT R202, R198, 0x9910, RZ ;  /* 0x00009910c6ca7816 */ /* 0x000fe200000000ff */
[----:B------:R2:W-:Y:S03]  /*1af40*/  @P1 STG.E.U8 desc[UR24][R196.64], R198 ;  /* 0x000000c6c4001986 */ /* 0x0005e6000c101118 */
[----:B------:R-:W-:Y:S02]  /*1af50*/  SHF.R.S32.HI R202, RZ, 0x8, R202 ;  /* 0x00000008ffca7819 */ /* 0x000fe400000114ca */
[----:B--2---:R-:W-:-:S04]  /*1af60*/  IADD3 R198, P1, PT, R199, R3, RZ ;  /* 0x00000003c7c67210 */ /* 0x004fc80007f3e0ff */
[----:B------:R-:W-:Y:S02]  /*1af70*/  LEA.HI.X.SX32 R199, R199, R2, 0x1, P1 ;  /* 0x00000002c7c77211 */ /* 0x000fe400008f0eff */
[----:B------:R-:W-:-:S04]  /*1af80*/  IADD3 R196, P1, PT, R200, R3, RZ ;  /* 0x00000003c8c47210 */ /* 0x000fc80007f3e0ff */
[C---:B------:R-:W-:Y:S01]  /*1af90*/  LEA.HI.X.SX32 R197, R200.reuse, R2, 0x1, P1 ;  /* 0x00000002c8c57211 */ /* 0x040fe200008f0eff */
[----:B------:R2:W-:Y:S04]  /*1afa0*/  @P6 STG.E.U8 desc[UR24][R198.64], R202 ;  /* 0x000000cac6006986 */ /* 0x0005e8000c101118 */
[----:B------:R0:W-:Y:S01]  /*1afb0*/  @P2 STG.E.U8 desc[UR24][R196.64], R203 ;  /* 0x000000cbc4002986 */ /* 0x0001e2000c101118 */
[----:B--2---:R-:W-:Y:S01]  /*1afc0*/  VIADD R198, R200, UR5 ;  /* 0x00000005c8c67c36 */ /* 0x004fe20008000000 */
[----:B------:R-:W-:Y:S01]  /*1afd0*/  PRMT R200, R203, 0x9910, RZ ;  /* 0x00009910cbc87816 */ /* 0x000fe200000000ff */
[----:B0-----:R-:W-:-:S03]  /*1afe0*/  VIADD R197, R0, 0xa7 ;  /* 0x000000a700c57836 */ /* 0x001fc60000000000 */
[----:B------:R-:W-:Y:S01]  /*1aff0*/  IADD3 R196, P6, PT, R198, R3, RZ ;  /* 0x00000003c6c47210 */ /* 0x000fe20007fde0ff */
[----:B------:R-:W-:Y:S01]  /*1b000*/  VIADD R199, R0, 0xa8 ;  /* 0x000000a800c77836 */ /* 0x000fe20000000000 */
[----:B------:R-:W-:Y:S02]  /*1b010*/  SHF.R.S32.HI R200, RZ, 0x8, R200 ;  /* 0x00000008ffc87819 */ /* 0x000fe400000114c8 */
[----:B------:R-:W-:Y:S01]  /*1b020*/  ISETP.LT.AND P2, PT, R197, UR7, !P0 ;  /* 0x00000007c5007c0c */ /* 0x000fe2000c741270 */
[----:B------:R-:W0:Y:S01]  /*1b030*/  LDCU UR7, c[0x0][0x3b8] ;  /* 0x00007700ff0777ac */ /* 0x000e220008000800 */
[C---:B------:R-:W-:Y:S01]  /*1b040*/  LEA.HI.X.SX32 R197, R198.reuse, R2, 0x1, P6 ;  /* 0x00000002c6c57211 */ /* 0x040fe200030f0eff */
[----:B------:R-:W-:-:S04]  /*1b050*/  VIADD R198, R198, UR5 ;  /* 0x00000005c6c67c36 */ /* 0x000fc80008000000 */
[----:B------:R2:W-:Y:S01]  /*1b060*/  @P3 STG.E.U8 desc[UR24][R196.64], R200 ;  /* 0x000000c8c4003986 */ /* 0x0005e2000c101118 */
[----:B------:R-:W-:Y:S01]  /*1b070*/  ISETP.LT.AND P3, PT, R199, UR21, !P0 ;  /* 0x00000015c7007c0c */ /* 0x000fe2000c761270 */
[----:B------:R-:W-:Y:S01]  /*1b080*/  VIADD R199, R0, 0xa9 ;  /* 0x000000a900c77836 */ /* 0x000fe20000000000 */
[----:B------:R-:W-:Y:S02]  /*1b090*/  ISETP.LT.AND P1, PT, R201, UR19, !P0 ;  /* 0x00000013c9007c0c */ /* 0x000fe4000c721270 */
[-C--:B--2---:R-:W-:Y:S02]  /*1b0a0*/  IADD3 R196, P6, PT, R198, R3.reuse, RZ ;  /* 0x00000003c6c47210 */ /* 0x084fe40007fde0ff */
[----:B------:R-:W-:Y:S01]  /*1b0b0*/  F2FP.SATFINITE.E4M3.F32.PACK_AB_MERGE_C R200, R157, R156, RZ ;  /* 0x0000009c9dc8723e */ /* 0x000fe200048070ff */
[----:B------:R-:W-:Y:S01]  /*1b0c0*/  VIADD R201, R0, 0xaa ;  /* 0x000000aa00c97836 */ /* 0x000fe20000000000 */
[C---:B------:R-:W-:Y:S01]  /*1b0d0*/  LEA.HI.X.SX32 R197, R198.reuse, R2, 0x1, P6 ;  /* 0x00000002c6c57211 */ /* 0x040fe200030f0eff */
[----:B------:R-:W2:Y:S01]  /*1b0e0*/  LDCU UR19, c[0x0][0x3b8] ;  /* 0x00007700ff1377ac */ /* 0x000ea20008000800 */
[----:B------:R-:W-:Y:S01]  /*1b0f0*/  ISETP.LT.AND P6, PT, R199, UR22, !P0 ;  /* 0x00000016c7007c0c */ /* 0x000fe2000c7c1270 */
[----:B------:R-:W-:Y:S01]  /*1b100*/  VIADD R199, R198, UR5 ;  /* 0x00000005c6c77c36 */ /* 0x000fe20008000000 */
[----:B------:R-:W-:Y:S01]  /*1b110*/  PRMT R203, R200, 0x9910, RZ ;  /* 0x00009910c8cb7816 */ /* 0x000fe200000000ff */
[----:B------:R0:W-:Y:S01]  /*1b120*/  @P5 STG.E.U8 desc[UR24][R196.64], R200 ;  /* 0x000000c8c4005986 */ /* 0x0001e2000c101118 */
[----:B------:R-:W1:Y:S01]  /*1b130*/  LDCU UR22, c[0x0][0x3b8] ;  /* 0x00007700ff1677ac */ /* 0x000e620008000800 */
[C---:B------:R-:W-:Y:S01]  /*1b140*/  VIADD R198, R199.reuse, UR5 ;  /* 0x00000005c7c67c36 */ /* 0x040fe20008000000 */
[----:B------:R-:W-:Y:S01]  /*1b150*/  SHF.R.S32.HI R203, RZ, 0x8, R203 ;  /* 0x00000008ffcb7819 */ /* 0x000fe200000114cb */
[----:B------:R-:W1:Y:S01]  /*1b160*/  LDCU UR21, c[0x0][0x3b8] ;  /* 0x00007700ff1577ac */ /* 0x000e620008000800 */
[----:B0-----:R-:W-:-:S04]  /*1b170*/  IADD3 R196, P5, PT, R199, R3, RZ ;  /* 0x00000003c7c47210 */ /* 0x001fc80007fbe0ff */
[----:B------:R-:W-:-:S05]  /*1b180*/  LEA.HI.X.SX32 R197, R199, R2, 0x1, P5 ;  /* 0x00000002c7c57211 */ /* 0x000fca00028f0eff */
[----:B------:R0:W-:Y:S01]  /*1b190*/  @P4 STG.E.U8 desc[UR24][R196.64], R203 ;  /* 0x000000cbc4004986 */ /* 0x0001e2000c101118 */
[C---:B------:R-:W-:Y:S01]  /*1b1a0*/  VIADD R200, R198.reuse, UR5 ;  /* 0x00000005c6c87c36 */ /* 0x040fe20008000000 */
[----:B0-----:R-:W-:-:S04]  /*1b1b0*/  IADD3 R196, P4, PT, R198, R3, RZ ;  /* 0x00000003c6c47210 */ /* 0x001fc80007f9e0ff */
[----:B------:R-:W-:-:S05]  /*1b1c0*/  LEA.HI.X.SX32 R197, R198, R2, 0x1, P4 ;  /* 0x00000002c6c57211 */ /* 0x000fca00020f0eff */
[----:B------:R0:W-:Y:S01]  /*1b1d0*/  @P1 STG.E.U8 desc[UR24][R196.64], R205 ;  /* 0x000000cdc4001986 */ /* 0x0001e2000c101118 */
[C---:B------:R-:W-:Y:S01]  /*1b1e0*/  VIADD R199, R200.reuse, UR5 ;  /* 0x00000005c8c77c36 */ /* 0x040fe20008000000 */
[----:B0-----:R-:W-:-:S04]  /*1b1f0*/  IADD3 R196, P1, PT, R200, R3, RZ ;  /* 0x00000003c8c47210 */ /* 0x001fc80007f3e0ff */
[----:B------:R-:W-:Y:S02]  /*1b200*/  LEA.HI.X.SX32 R197, R200, R2, 0x1, P1 ;  /* 0x00000002c8c57211 */ /* 0x000fe400008f0eff */
[----:B------:R-:W-:-:S05]  /*1b210*/  SHF.R.S32.HI R200, RZ, 0x8, R207 ;  /* 0x00000008ffc87819 */ /* 0x000fca00000114cf */
[----:B------:R0:W-:Y:S01]  /*1b220*/  @P2 STG.E.U8 desc[UR24][R196.64], R200 ;  /* 0x000000c8c4002986 */ /* 0x0001e2000c101118 */
[C---:B------:R-:W-:Y:S01]  /*1b230*/  VIADD R202, R199.reuse, UR5 ;  /* 0x00000005c7ca7c36 */ /* 0x040fe20008000000 */
[----:B0-----:R-:W-:-:S04]  /*1b240*/  IADD3 R196, P2, PT, R199, R3, RZ ;  /* 0x00000003c7c47210 */ /* 0x001fc80007f5e0ff */
[----:B------:R-:W-:-:S05]  /*1b250*/  LEA.HI.X.SX32 R197, R199, R2, 0x1, P2 ;  /* 0x00000002c7c57211 */ /* 0x000fca00010f0eff */
[----:B------:R0:W-:Y:S01]  /*1b260*/  @P3 STG.E.U8 desc[UR24][R196.64], R209 ;  /* 0x000000d1c4003986 */ /* 0x0001e2000c101118 */
[----:B------:R-:W-:Y:S01]  /*1b270*/  ISETP.LT.AND P5, PT, R201, UR23, !P0 ;  /* 0x00000017c9007c0c */ /* 0x000fe2000c7a1270 */
[----:B------:R-:W-:Y:S02]  /*1b280*/  VIADD R201, R202, UR5 ;  /* 0x00000005cac97c36 */ /* 0x000fe40008000000 */
[----:B------:R-:W-:Y:S01]  /*1b290*/  VIADD R203, R0, 0xab ;  /* 0x000000ab00cb7836 */ /* 0x000fe20000000000 */
[----:B------:R-:W-:Y:S02]  /*1b2a0*/  ISETP.LT.AND P1, PT, R206, UR12, !P0 ;  /* 0x0000000cce007c0c */ /* 0x000fe4000c721270 */
[-C--:B0-----:R-:W-:Y:S01]  /*1b2b0*/  IADD3 R196, P3, PT, R202, R3.reuse, RZ ;  /* 0x00000003cac47210 */ /* 0x081fe20007f7e0ff */
[----:B------:R-:W-:Y:S01]  /*1b2c0*/  VIADD R198, R201, UR5 ;  /* 0x00000005c9c67c36 */ /* 0x000fe20008000000 */
[----:B------:R-:W-:Y:S01]  /*1b2d0*/  ISETP.LT.AND P4, PT, R203, UR26, !P0 ;  /* 0x0000001acb007c0c */ /* 0x000fe2000c781270 */
[----:B------:R-:W-:Y:S01]  /*1b2e0*/  VIADD R207, R0, 0xad ;  /* 0x000000ad00cf7836 */ /* 0x000fe20000000000 */
[----:B------:R-:W-:Y:S01]  /*1b2f0*/  LEA.HI.X.SX32 R197, R202, R2, 0x1, P3 ;  /* 0x00000002cac57211 */ /* 0x000fe200018f0eff */
[----:B------:R-:W-:Y:S01]  /*1b300*/  VIADD R204, R198, UR5 ;  /* 0x00000005c6cc7c36 */ /* 0x000fe20008000000 */
[----:B------:R-:W0:Y:S03]  /*1b310*/  LDCU UR12, c[0x0][0x3b8] ;  /* 0x00007700ff0c77ac */ /* 0x000e260008000800 */
[----:B------:R1:W-:Y:S01]  /*1b320*/  @P6 STG.E.U8 desc[UR24][R196.64], R212 ;  /* 0x000000d4c4006986 */ /* 0x0003e2000c101118 */
[----:B------:R-:W0:Y:S01]  /*1b330*/  LDCU UR26, c[0x0][0x3b8] ;  /* 0x00007700ff1a77ac */ /* 0x000e220008000800 */
[----:B------:R-:W0:Y:S01]  /*1b340*/  LDCU UR23, c[0x0][0x3b8] ;  /* 0x00007700ff1777ac */ /* 0x000e220008000800 */
[----:B-1----:R-:W-:-:S04]  /*1b350*/  IADD3 R196, P6, PT, R201, R3, RZ ;  /* 0x00000003c9c47210 */ /* 0x002fc80007fde0ff */
[----:B------:R-:W-:Y:S02]  /*1b360*/  LEA.HI.X.SX32 R197, R201, R2, 0x1, P6 ;  /* 0x00000002c9c57211 */ /* 0x000fe400030f0eff */
[----:B------:R-:W-:-:S05]  /*1b370*/  F2FP.SATFINITE.E4M3.F32.PACK_AB_MERGE_C R201, R151, R150, RZ ;  /* 0x0000009697c9723e */ /* 0x000fca00048070ff */
[----:B------:R1:W-:Y:S01]  /*1b380*/  @P5 STG.E.U8 desc[UR24][R196.64], R201 ;  /* 0x000000c9c4005986 */ /* 0x0003e2000c101118 */
[----:B------:R-:W-:Y:S02]  /*1b390*/  PRMT R215, R201, 0x9910, RZ ;  /* 0x00009910c9d77816 */ /* 0x000fe400000000ff */
[----:B-1----:R-:W-:-:S04]  /*1b3a0*/  IADD3 R196, P5, PT, R198, R3, RZ ;  /* 0x00000003c6c47210 */ /* 0x002fc80007fbe0ff */
[----:B------:R-:W-:Y:S02]  /*1b3b0*/  LEA.HI.X.SX32 R197, R198, R2, 0x1, P5 ;  /* 0x00000002c6c57211 */ /* 0x000fe400028f0eff */
[----:B------:R-:W-:-:S05]  /*1b3c0*/  SHF.R.S32.HI R198, RZ, 0x8, R215 ;  /* 0x00000008ffc67819 */ /* 0x000fca00000114d7 */
[----:B------:R1:W-:Y:S01]  /*1b3d0*/  @P4 STG.E.U8 desc[UR24][R196.64], R198 ;  /* 0x000000c6c4004986 */ /* 0x0003e2000c101118 */
[----:B------:R-:W-:Y:S01]  /*1b3e0*/  VIADD R203, R204, UR5 ;  /* 0x00000005cccb7c36 */ /* 0x000fe20008000000 */
[----:B------:R-:W-:Y:S02]  /*1b3f0*/  ISETP.LT.AND P2, PT, R207, UR27, !P0 ;  /* 0x0000001bcf007c0c */ /* 0x000fe4000c741270 */
[----:B------:R-:W-:Y:S02]  /*1b400*/  ISETP.LT.AND P3, PT, R210, UR28, !P0 ;  /* 0x0000001cd2007c0c */ /* 0x000fe4000c761270 */
[----:B-1----:R-:W-:Y:S01]  /*1b410*/  IADD3 R196, P4, PT, R204, R3, RZ ;  /* 0x00000003ccc47210 */ /* 0x002fe20007f9e0ff */
[----:B------:R-:W-:Y:S02]  /*1b420*/  VIADD R205, R203, UR5 ;  /* 0x00000005cbcd7c36 */ /* 0x000fe40008000000 */
[----:B------:R-:W-:Y:S01]  /*1b430*/  VIADD R212, R0, 0xaf ;  /* 0x000000af00d47836 */ /* 0x000fe20000000000 */
[----:B------:R-:W-:-:S02]  /*1b440*/  LEA.HI.X.SX32 R197, R204, R2, 0x1, P4 ;  /* 0x00000002ccc57211 */ /* 0x000fc400020f0eff */
[----:B------:R-:W-:Y:S01]  /*1b450*/  ISETP.LT.AND P5, PT, R216, UR34, !P0 ;  /* 0x00000022d8007c0c */ /* 0x000fe2000c7a1270 */
[----:B------:R-:W-:Y:S01]  /*1b460*/  VIADD R206, R205, UR5 ;  /* 0x00000005cdce7c36 */ /* 0x000fe20008000000 */
[----:B------:R-:W-:Y:S01]  /*1b470*/  ISETP.LT.AND P6, PT, R212, UR33, !P0 ;  /* 0x00000021d4007c0c */ /* 0x000fe2000c7c1270 */
[----:B------:R1:W-:Y:S01]  /*1b480*/  @P1 STG.E.U8 desc[UR24][R196.64], R218 ;  /* 0x000000dac4001986 */ /* 0x0003e2000c101118 */
[----:B------:R-:W-:Y:S01]  /*1b490*/  VIADD R198, R0, 0xb1 ;  /* 0x000000b100c67836 */ /* 0x000fe20000000000 */
[----:B------:R-:W0:Y:S01]  /*1b4a0*/  LDCU UR33, c[0x0][0x39c] ;  /* 0x00007380ff2177ac */ /* 0x000e220008000800 */
[----:B------:R-:W0:Y:S01]  /*1b4b0*/  LDCU UR28, c[0x0][0x3b8] ;  /* 0x00007700ff1c77ac */ /* 0x000e220008000800 */
[----:B------:R-:W0:Y:S01]  /*1b4c0*/  LDCU UR27, c[0x0][0x3b8] ;  /* 0x00007700ff1b77ac */ /* 0x000e220008000800 */
[C---:B-1----:R-:W-:Y:S01]  /*1b4d0*/  IADD3 R196, P1, PT, R203.reuse, R3, RZ ;  /* 0x00000003cbc47210 */ /* 0x042fe20007f3e0ff */
[----:B------:R-:W1:Y:S03]  /*1b4e0*/  LDCU UR34, c[0x0][0x3b8] ;  /* 0x00007700ff2277ac */ /* 0x000e660008000800 */
[----:B------:R-:W-:-:S05]  /*1b4f0*/  LEA.HI.X.SX32 R197, R203, R2, 0x1, P1 ;  /* 0x00000002cbc57211 */ /* 0x000fca00008f0eff */
[----:B------:R0:W-:Y:S02]  /*1b500*/  @P2 STG.E.U8 desc[UR24][R196.64], R221 ;  /* 0x000000ddc4002986 */ /* 0x0001e4000c101118 */
[----:B0-----:R-:W-:-:S04]  /*1b510*/  IADD3 R196, P2, PT, R205, R3, RZ ;  /* 0x00000003cdc47210 */ /* 0x001fc80007f5e0ff */
[----:B------:R-:W-:-:S05]  /*1b520*/  LEA.HI.X.SX32 R197, R205, R2, 0x1, P2 ;  /* 0x00000002cdc57211 */ /* 0x000fca00010f0eff */
[----:B------:R0:W-:Y:S01]  /*1b530*/  @P3 STG.E.U8 desc[UR24][R196.64], R222 ;  /* 0x000000dec4003986 */ /* 0x0001e2000c101118 */
[----:B------:R-:W-:Y:S01]  /*1b540*/  VIADD R200, R206, UR5 ;  /* 0x00000005cec87c36 */ /* 0x000fe20008000000 */
[----:B0-----:R-:W-:Y:S02]  /*1b550*/  PRMT R222, R222, 0x9910, RZ ;  /* 0x00009910dede7816 */ /* 0x001fe400000000ff */
[C---:B------:R-:W-:Y:S02]  /*1b560*/  IADD3 R196, P3, PT, R206.reuse, R3, RZ ;  /* 0x00000003cec47210 */ /* 0x040fe40007f7e0ff */
[----:B------:R-:W-:Y:S02]  /*1b570*/  SHF.R.S32.HI R222, RZ, 0x8, R222 ;  /* 0x00000008ffde7819 */ /* 0x000fe400000114de */
[----:B------:R-:W-:-:S05]  /*1b580*/  LEA.HI.X.SX32 R197, R206, R2, 0x1, P3 ;  /* 0x00000002cec57211 */ /* 0x000fca00018f0eff */
[----:B------:R0:W-:Y:S01]  /*1b590*/  @P6 STG.E.U8 desc[UR24][R196.64], R222 ;  /* 0x000000dec4006986 */ /* 0x0001e2000c101118 */
[----:B------:R-:W-:Y:S01]  /*1b5a0*/  VIADD R208, R200, UR5 ;  /* 0x00000005c8d07c36 */ /* 0x000fe20008000000 */
[----:B------:R-:W-:Y:S02]  /*1b5b0*/  ISETP.LT.AND P4, PT, R198, UR35, !P0 ;  /* 0x00000023c6007c0c */ /* 0x000fe4000c781270 */
[----:B0-----:R-:W-:Y:S02]  /*1b5c0*/  IADD3 R196, P6, PT, R200, R3, RZ ;  /* 0x00000003c8c47210 */ /* 0x001fe40007fde0ff */
[----:B------:R-:W-:Y:S01]  /*1b5d0*/  F2FP.SATFINITE.E4M3.F32.PACK_AB_MERGE_C R222, R145, R144, RZ ;  /* 0x0000009091de723e */ /* 0x000fe200048070ff */
[----:B------:R-:W-:Y:S01]  /*1b5e0*/  VIADD R198, R0, 0xb2 ;  /* 0x000000b200c67836 */ /* 0x000fe20000000000 */
[----:B------:R-:W-:Y:S01]  /*1b5f0*/  LEA.HI.X.SX32 R197, R200, R2, 0x1, P6 ;  /* 0x00000002c8c57211 */ /* 0x000fe200030f0eff */
[----:B------:R-:W-:Y:S01]  /*1b600*/  VIADD R207, R208, UR5 ;  /* 0x00000005d0cf7c36 */ /* 0x000fe20008000000 */
[----:B------:R-:W0:Y:S03]  /*1b610*/  LDCU UR35, c[0x0][0x3b8] ;  /* 0x00007700ff2377ac */ /* 0x000e260008000800 */
[----:B------:R1:W-:Y:S01]  /*1b620*/  @P5 STG.E.U8 desc[UR24][R196.64], R222 ;  /* 0x000000dec4005986 */ /* 0x0003e2000c101118 */
[----:B------:R-:W-:-:S02]  /*1b630*/  ISETP.LT.AND P1, PT, R198, UR36, !P0 ;  /* 0x00000024c6007c0c */ /* 0x000fc4000c721270 */
[-C--:B-1----:R-:W-:Y:S02]  /*1b640*/  IADD3 R196, P5, PT, R208, R3.reuse, RZ ;  /* 0x00000003d0c47210 */ /* 0x082fe40007fbe0ff */
[----:B------:R-:W-:Y:S01]  /*1b650*/  PRMT R222, R222, 0x9910, RZ ;  /* 0x00009910dede7816 */ /* 0x000fe200000000ff */
[C---:B------:R-:W-:Y:S01]  /*1b660*/  VIADD R199, R207.reuse, UR5 ;  /* 0x00000005cfc77c36 */ /* 0x040fe20008000000 */
[----:B------:R-:W-:Y:S01]  /*1b670*/  LEA.HI.X.SX32 R197, R208, R2, 0x1, P5 ;  /* 0x00000002d0c57211 */ /* 0x000fe200028f0eff */
[----:B------:R-:W-:Y:S01]  /*1b680*/  VIADD R198, R0, 0xb3 ;  /* 0x000000b300c67836 */ /* 0x000fe20000000000 */
[----:B------:R-:W-:Y:S01]  /*1b690*/  SHF.R.S32.HI R208, RZ, 0x8, R222 ;  /* 0x00000008ffd07819 */ /* 0x000fe200000114de */
[----:B------:R-:W1:Y:S04]  /*1b6a0*/  LDCU UR36, c[0x0][0x3b8] ;  /* 0x00007700ff2477ac */ /* 0x000e680008000800 */
[----:B------:R0:W-:Y:S02]  /*1b6b0*/  @P4 STG.E.U8 desc[UR24][R196.64], R208 ;  /* 0x000000d0c4004986 */ /* 0x0001e4000c101118 */
[----:B0-----:R-:W-:-:S04]  /*1b6c0*/  IADD3 R196, P4, PT, R207, R3, RZ ;  /* 0x00000003cfc47210 */ /* 0x001fc80007f9e0ff */
[----:B------:R-:W-:Y:S02]  /*1b6d0*/  LEA.HI.X.SX32 R197, R207, R2, 0x1, P4 ;  /* 0x00000002cfc57211 */ /* 0x000fe400020f0eff */
[----:B------:R-:W-:-:S05]  /*1b6e0*/  F2FP.SATFINITE.E4M3.F32.PACK_AB_MERGE_C R207, R143, R142, RZ ;  /* 0x0000008e8fcf723e */ /* 0x000fca00048070ff */
[----:B------:R0:W-:Y:S01]  /*1b6f0*/  @P1 STG.E.U8 desc[UR24][R196.64], R207 ;  /* 0x000000cfc4001986 */ /* 0x0001e2000c101118 */
[C---:B------:R-:W-:Y:S01]  /*1b700*/  VIADD R209, R199.reuse, UR5 ;  /* 0x00000005c7d17c36 */ /* 0x040fe20008000000 */
[----:B0-----:R-:W-:Y:S02]  /*1b710*/  IADD3 R196, P1, PT, R199, R3, RZ ;  /* 0x00000003c7c47210 */ /* 0x001fe40007f3e0ff */
[----:B------:R-:W-:Y:S02]  /*1b720*/  PRMT R207, R207, 0x9910, RZ ;  /* 0x00009910cfcf7816 */ /* 0x000fe400000000ff */
[----:B------:R-:W-:Y:S02]  /*1b730*/  LEA.HI.X.SX32 R197, R199, R2, 0x1, P1 ;  /* 0x00000002c7c57211 */ /* 0x000fe400008f0eff */
[----:B------:R-:W-:Y:S02]  /*1b740*/  SHF.R.S32.HI R199, RZ, 0x8, R207 ;  /* 0x00000008ffc77819 */ /* 0x000fe400000114cf */
[----:B------:R-:W-:-:S02]  /*1b750*/  F2FP.SATFINITE.E4M3.F32.PACK_AB_MERGE_C R207, R133, R132, RZ ;  /* 0x0000008485cf723e */ /* 0x000fc400048070ff */
[----:B------:R-:W2:Y:S04]  /*1b760*/  LDL.LU R132, [R1+0x2f8] ;  /* 0x0002f80001847983 */ /* 0x000ea80000300800 */
[----:B------:R-:W2:Y:S01]  /*1b770*/  LDL.LU R133, [R1+0x2fc] ;  /* 0x0002fc0001857983 */ /* 0x000ea20000300800 */
[----:B------:R-:W-:-:S03]  /*1b780*/  VIADD R202, R209, UR5 ;  /* 0x00000005d1ca7c36 */ /* 0x000fc60008000000 */
[----:B------:R-:W5:Y:S01]  /*1b790*/  LDL.LU R148, [R1+0x100] ;  /* 0x0001000001947983 */ /* 0x000f620000300800 */
[----:B------:R-:W-:Y:S01]  /*1b7a0*/  VIADD R211, R202, UR5 ;  /* 0x00000005cad37c36 */ /* 0x000fe20008000000 */
[----:B------:R-:W-:Y:S02]  /*1b7b0*/  ISETP.LT.AND P2, PT, R198, UR37, !P0 ;  /* 0x00000025c6007c0c */ /* 0x000fe4000c741270 */
[----:B------:R-:W5:Y:S01]  /*1b7c0*/  LDL.LU R149, [R1+0x104] ;  /* 0x0001040001957983 */ /* 0x000f620000300800 */
[----:B------:R-:W-:Y:S01]  /*1b7d0*/  VIADD R210, R211, UR5 ;  /* 0x00000005d3d27c36 */ /* 0x000fe20008000000 */
[----:B------:R-:W0:Y:S01]  /*1b7e0*/  LDCU UR37, c[0x0][0x3b8] ;  /* 0x00007700ff2577ac */ /* 0x000e220008000800 */
[----:B------:R-:W-:Y:S01]  /*1b7f0*/  VIADD R198, R0, 0xb4 ;  /* 0x000000b400c67836 */ /* 0x000fe20000000000 */
[----:B------:R-:W5:Y:S01]  /*1b800*/  LDL.LU R146, [R1+0x108] ;  /* 0x0001080001927983 */ /* 0x000f620000300800 */
[----:B------:R-:W-:-:S03]  /*1b810*/  VIADD R213, R210, UR5 ;  /* 0x00000005d2d57c36 */ /* 0x000fc60008000000 */
[----:B------:R-:W-:Y:S01]  /*1b820*/  ISETP.LT.AND P3, PT, R198, UR38, !P0 ;  /* 0x00000026c6007c0c */ /* 0x000fe2000c761270 */
[----:B------:R-:W-:Y:S01]  /*1b830*/  VIADD R212, R213, UR5 ;  /* 0x00000005d5d47c36 */ /* 0x000fe20008000000 */
[----:B------:R-:W5:Y:S01]  /*1b840*/  LDL.LU R147, [R1+0x10c] ;  /* 0x00010c0001937983 */ /* 0x000f620000300800 */
[----:B------:R-:W-:Y:S01]  /*1b850*/  VIADD R198, R0, 0xb5 ;  /* 0x000000b500c67836 */ /* 0x000fe20000000000 */
[----:B------:R-:W0:Y:S01]  /*1b860*/  LDCU UR38, c[0x0][0x3b8] ;  /* 0x00007700ff2677ac */ /* 0x000e220008000800 */
[----:B------:R-:W-:Y:S01]  /*1b870*/  VIADD R201, R212, UR5 ;  /* 0x00000005d4c97c36 */ /* 0x000fe20008000000 */
[----:B------:R1:W-:Y:S03]  /*1b880*/  @P2 STG.E.U8 desc[UR24][R196.64], R199 ;  /* 0x000000c7c4002986 */ /* 0x0003e6000c101118 */
[----:B------:R-:W-:Y:S01]  /*1b890*/  VIADD R214, R201, UR5 ;  /* 0x00000005c9d67c36 */ /* 0x000fe20008000000 */
[----:B------:R-:W5:Y:S03]  /*1b8a0*/  LDL.LU R144, [R1+0x110] ;  /* 0x0001100001907983 */ /* 0x000f660000300800 */
[----:B------:R-:W-:Y:S01]  /*1b8b0*/  VIADD R215, R214, UR5 ;  /* 0x00000005d6d77c36 */ /* 0x000fe20008000000 */
[----:B------:R-:W-:Y:S01]  /*1b8c0*/  ISETP.LT.AND P6, PT, R198, UR39, !P0 ;  /* 0x00000027c6007c0c */ /* 0x000fe2000c7c1270 */
[----:B------:R-:W5:Y:S02]  /*1b8d0*/  LDL.LU R145, [R1+0x114] ;  /* 0x0001140001917983 */ /* 0x000f640000300800 */
[----:B------:R-:W-:Y:S01]  /*1b8e0*/  VIADD R217, R215, UR5 ;  /* 0x00000005d7d97c36 */ /* 0x000fe20008000000 */
[----:B-1----:R-:W-:-:S02]  /*1b8f0*/  IADD3 R196, P2, PT, R209, R3, RZ ;  /* 0x00000003d1c47210 */ /* 0x002fc40007f5e0ff */
[----:B------:R-:W-:Y:S01]  /*1b900*/  F2FP.SATFINITE.E4M3.F32.PACK_AB_MERGE_C R199, R141, R140, RZ ;  /* 0x0000008c8dc7723e */ /* 0x000fe200048070ff */
[----:B------:R-:W-:Y:S01]  /*1b910*/  VIADD R216, R217, UR5 ;  /* 0x00000005d9d87c36 */ /* 0x000fe20008000000 */
[----:B------:R-:W5:Y:S01]  /*1b920*/  LDL.LU R142, [R1+0x118] ;  /* 0x00011800018e7983 */ /* 0x000f620000300800 */
[----:B------:R-:W-:Y:S01]  /*1b930*/  VIADD R198, R0, 0xb6 ;  /* 0x000000b600c67836 */ /* 0x000fe20000000000 */
[----:B------:R-:W1:Y:S01]  /*1b940*/  LDCU UR39, c[0x0][0x3b8] ;  /* 0x00007700ff2777ac */ /* 0x000e620008000800 */
[----:B------:R-:W-:Y:S01]  /*1b950*/  VIADD R204, R216, UR5 ;  /* 0x00000005d8cc7c36 */ /* 0x000fe20008000000 */
[----:B------:R-:W-:Y:S01]  /*1b960*/  LEA.HI.X.SX32 R197, R209, R2, 0x1, P2 ;  /* 0x00000002d1c57211 */ /* 0x000fe200010f0eff */
[----:B------:R-:W5:Y:S02]  /*1b970*/  LDL.LU R143, [R1+0x11c] ;  /* 0x00011c00018f7983 */ /* 0x000f640000300800 */
[----:B------:R-:W-:Y:S02]  /*1b980*/  VIADD R219, R204, UR5 ;  /* 0x00000005ccdb7c36 */ /* 0x000fe40008000000 */
[----:B------:R0:W-:Y:S02]  /*1b990*/  @P3 STG.E.U8 desc[UR24][R196.64], R199 ;  /* 0x000000c7c4003986 */ /* 0x0001e4000c101118 */
[----:B------:R-:W-:Y:S01]  /*1b9a0*/  VIADD R218, R219, UR5 ;  /* 0x00000005dbda7c36 */ /* 0x000fe20008000000 */
[----:B------:R-:W-:Y:S01]  /*1b9b0*/  ISETP.LT.AND P5, PT, R198, UR40, !P0 ;  /* 0x00000028c6007c0c */ /* 0x000fe2000c7a1270 */
[----:B------:R-:W5:Y:S02]  /*1b9c0*/  LDL.LU R140, [R1+0x120] ;  /* 0x00012000018c7983 */ /* 0x000f640000300800 */
[----:B------:R-:W-:Y:S01]  /*1b9d0*/  VIADD R220, R218, UR5 ;  /* 0x00000005dadc7c36 */ /* 0x000fe20008000000 */
[----:B------:R-:W0:Y:S01]  /*1b9e0*/  LDCU UR40, c[0x0][0x3b8] ;  /* 0x00007700ff2877ac */ /* 0x000e220008000800 */
[----:B------:R-:W-:Y:S01]  /*1b9f0*/  VIADD R198, R0, 0xb7 ;  /* 0x000000b700c67836 */ /* 0x000fe20000000000 */
[----:B------:R-:W5:Y:S01]  /*1ba00*/  LDL.LU R141, [R1+0x124] ;  /* 0x00012400018d7983 */ /* 0x000f620000300800 */
[----:B------:R-:W-:-:S04]  /*1ba10*/  VIADD R203, R220, UR5 ;  /* 0x00000005dccb7c36 */ /* 0x000fc80008000000 */
[----:B------:R-:W-:-:S04]  /*1ba20*/  VIADD R221, R203, UR5 ;  /* 0x00000005cbdd7c36 */ /* 0x000fc80008000000 */
[----:B------:R-:W-:-:S04]  /*1ba30*/  VIADD R232, R221, UR5 ;  /* 0x00000005dde87c36 */ /* 0x000fc80008000000 */
[----:B------:R-:W-:-:S04]  /*1ba40*/  VIADD R234, R232, UR5 ;  /* 0x00000005e8ea7c36 */ /* 0x000fc80008000000 */
[----:B------:R-:W-:-:S04]  /*1ba50*/  VIADD R205, R234, UR5 ;  /* 0x00000005eacd7c36 */ /* 0x000fc80008000000 */
[----:B------:R-:W-:-:S04]  /*1ba60*/  VIADD R237, R205, UR5 ;  /* 0x00000005cded7c36 */ /* 0x000fc80008000000 */
[----:B------:R-:W-:Y:S01]  /*1ba70*/  VIADD R206, R237, UR5 ;  /* 0x00000005edce7c36 */ /* 0x000fe20008000000 */
[----:B0-----:R-:W-:Y:S02]  /*1ba80*/  PRMT R199, R199, 0x9910, RZ ;  /* 0x00009910c7c77816 */ /* 0x001fe400000000ff */
[-C--:B------:R-:W-:Y:S01]  /*1ba90*/  IADD3 R196, P3, PT, R202, R3.reuse, RZ ;  /* 0x00000003cac47210 */ /* 0x080fe20007f7e0ff */
[----:B------:R-:W-:Y:S01]  /*1baa0*/  VIADD R239, R206, UR5 ;  /* 0x00000005ceef7c36 */ /* 0x000fe20008000000 */
[----:B------:R-:W-:Y:S02]  /*1bab0*/  SHF.R.S32.HI R199, RZ, 0x8, R199 ;  /* 0x00000008ffc77819 */ /* 0x000fe400000114c7 */
[----:B------:R-:W-:Y:S01]  /*1bac0*/  LEA.HI.X.SX32 R197, R202, R2, 0x1, P3 ;  /* 0x00000002cac57211 */ /* 0x000fe200018f0eff */
[----:B------:R-:W-:Y:S01]  /*1bad0*/  VIADD R238, R239, UR5 ;  /* 0x00000005efee7c36 */ /* 0x000fe20008000000 */
[----:B------:R-:W-:Y:S01]  /*1bae0*/  ISETP.LT.AND P4, PT, R198, UR50, !P0 ;  /* 0x00000032c6007c0c */ /* 0x000fe2000c781270 */
[----:B------:R-:W-:Y:S01]  /*1baf0*/  VIADD R198, R0, 0xb8 ;  /* 0x000000b800c67836 */ /* 0x000fe20000000000 */
[----:B------:R-:W0:Y:S01]  /*1bb00*/  LDCU UR50, c[0x0][0x3b8] ;  /* 0x00007700ff3277ac */ /* 0x000e220008000800 */
[----:B------:R-:W-:Y:S01]  /*1bb10*/  VIADD R242, R238, UR5 ;  /* 0x00000005eef27c36 */ /* 0x000fe20008000000 */
[----:B------:R1:W-:Y:S02]  /*1bb20*/  @P6 STG.E.U8 desc[UR24][R196.64], R199 ;  /* 0x000000c7c4006986 */ /* 0x0003e4000c101118 */
[----:B------:R-:W-:Y:S01]  /*1bb30*/  ISETP.LT.AND P1, PT, R198, UR51, !P0 ;  /* 0x00000033c6007c0c */ /* 0x000fe2000c721270 */
[----:B------:R-:W-:Y:S01]  /*1bb40*/  VIADD R200, R242, UR5 ;  /* 0x00000005f2c87c36 */ /* 0x000fe20008000000 */
[----:B------:R-:W0:Y:S01]  /*1bb50*/  LDCU UR51, c[0x0][0x3b8] ;  /* 0x00007700ff3377ac */ /* 0x000e220008000800 */
[----:B------:R-:W-:Y:S01]  /*1bb60*/  VIADD R198, R0, 0xb9 ;  /* 0x000000b900c67836 */ /* 0x000fe20000000000 */
[----:B-1----:R-:W-:-:S02]  /*1bb70*/  IADD3 R196, P6, PT, R211, R3, RZ ;  /* 0x00000003d3c47210 */ /* 0x002fc40007fde0ff */
[----:B------:R-:W-:Y:S02]  /*1bb80*/  F2FP.SATFINITE.E4M3.F32.PACK_AB_MERGE_C R199, R139, R138, RZ ;  /* 0x0000008a8bc7723e */ /* 0x000fe400048070ff */
[----:B------:R-:W-:Y:S01]  /*1bb90*/  LEA.HI.X.SX32 R197, R211, R2, 0x1, P6 ;  /* 0x00000002d3c57211 */ /* 0x000fe200030f0eff */
[----:B------:R-:W-:Y:S01]  /*1bba0*/  VIADD R240, R200, UR5 ;  /* 0x00000005c8f07c36 */ /* 0x000fe20008000000 */
[----:B------:R-:W-:Y:S01]  /*1bbb0*/  ISETP.LT.AND P2, PT, R198, UR52, !P0 ;  /* 0x00000034c6007c0c */ /* 0x000fe2000c741270 */
[----:B------:R-:W-:Y:S01]  /*1bbc0*/  VIADD R198, R0, 0xba ;  /* 0x000000ba00c67836 */ /* 0x000fe20000000000 */
[----:B------:R-:W5:Y:S01]  /*1bbd0*/  LDL.LU R138, [R1+0x128] ;  /* 0x00012800018a7983 */ /* 0x000f620000300800 */
[----:B------:R-:W-:Y:S01]  /*1bbe0*/  VIADD R243, R240, UR5 ;  /* 0x00000005f0f37c36 */ /* 0x000fe20008000000 */
[----:B------:R-:W1:Y:S02]  /*1bbf0*/  LDCU UR52, c[0x0][0x3b8] ;  /* 0x00007700ff3477ac */ /* 0x000e640008000800 */
[----:B------:R0:W-:Y:S01]  /*1bc00*/  @P5 STG.E.U8 desc[UR24][R196.64], R199 ;  /* 0x000000c7c4005986 */ /* 0x0001e2000c101118 */
[----:B------:R-:W-:Y:S01]  /*1bc10*/  VIADD R244, R243, UR5 ;  /* 0x00000005f3f47c36 */ /* 0x000fe20008000000 */
[----:B----4-:R-:W-:Y:S01]  /*1bc20*/  ISETP.LT.AND P3, PT, R198, UR16, !P0 ;  /* 0x00000010c6007c0c */ /* 0x010fe2000c761270 */
[----:B------:R-:W-:Y:S01]  /*1bc30*/  VIADD R198, R0, 0xbb ;  /* 0x000000bb00c67836 */ /* 0x000fe20000000000 */
[----:B------:R-:W4:Y:S01]  /*1bc40*/  LDL.LU R139, [R1+0x12c] ;  /* 0x00012c00018b7983 */ /* 0x000f220000300800 */
[----:B0-----:R-:W-:-:S02]  /*1bc50*/  PRMT R199, R199, 0x9910, RZ ;  /* 0x00009910c7c77816 */ /* 0x001fc400000000ff */
[----:B------:R-:W-:Y:S01]  /*1bc60*/  IADD3 R196, P5, PT, R210, R3, RZ ;  /* 0x00000003d2c47210 */ /* 0x000fe20007fbe0ff */
[----:B------:R-:W-:Y:S01]  /*1bc70*/  VIADD R62, R244, UR5 ;  /* 0x00000005f43e7c36 */ /* 0x000fe20008000000 */
[----:B------:R-:W-:Y:S01]  /*1bc80*/  SHF.R.S32.HI R199, RZ, 0x8, R199 ;  /* 0x00000008ffc77819 */ /* 0x000fe200000114c7 */
[----:B------:R-:W0:Y:S01]  /*1bc90*/  LDCU UR16, c[0x0][0x3b8] ;  /* 0x00007700ff1077ac */ /* 0x000e220008000800 */
[----:B------:R-:W-:Y:S01]  /*1bca0*/  LEA.HI.X.SX32 R197, R210, R2, 0x1, P5 ;  /* 0x00000002d2c57211 */ /* 0x000fe200028f0eff */
[----:B------:R-:W-:Y:S01]  /*1bcb0*/  VIADD R64, R62, UR5 ;  /* 0x000000053e407c36 */ /* 0x000fe20008000000 */
[----:B------:R-:W-:-:S03]  /*1bcc0*/  ISETP.LT.AND P6, PT, R198, UR15, !P0 ;  /* 0x0000000fc6007c0c */ /* 0x000fc6000c7c1270 */
[----:B------:R0:W-:Y:S01]  /*1bcd0*/  @P4 STG.E.U8 desc[UR24][R196.64], R199 ;  /* 0x000000c7c4004986 */ /* 0x0001e2000c101118 */
[----:B------:R-:W-:Y:S01]  /*1bce0*/  VIADD R198, R0, 0xbc ;  /* 0x000000bc00c67836 */ /* 0x000fe20000000000 */
[----:B------:R-:W1:Y:S01]  /*1bcf0*/  LDCU UR15, c[0x0][0x3b8] ;  /* 0x00007700ff0f77ac */ /* 0x000e620008000800 */
[----:B------:R-:W-:Y:S01]  /*1bd00*/  VIADD R61, R64, UR5 ;  /* 0x00000005403d7c36 */ /* 0x000fe20008000000 */
[----:B0-----:R-:W-:Y:S02]  /*1bd10*/  IADD3 R196, P4, PT, R213, R3, RZ ;  /* 0x00000003d5c47210 */ /* 0x001fe40007f9e0ff */
[----:B------:R-:W-:Y:S02]  /*1bd20*/  F2FP.SATFINITE.E4M3.F32.PACK_AB_MERGE_C R199, R137, R136, RZ ;  /* 0x0000008889c7723e */ /* 0x000fe400048070ff */
[----:B------:R-:W-:Y:S02]  /*1bd30*/  LEA.HI.X.SX32 R197, R213, R2, 0x1, P4 ;  /* 0x00000002d5c57211 */ /* 0x000fe400020f0eff */
[----:B------:R-:W-:Y:S01]  /*1bd40*/  ISETP.LT.AND P5, PT, R198, UR14, !P0 ;  /* 0x0000000ec6007c0c */ /* 0x000fe2000c7a1270 */
[----:B------:R-:W-:Y:S01]  /*1bd50*/  VIADD R198, R0, 0xbd ;  /* 0x000000bd00c67836 */ /* 0x000fe20000000000 */
[----:B------:R-:W4:Y:S01]  /*1bd60*/  LDL.LU R136, [R1+0x130] ;  /* 0x0001300001887983 */ /* 0x000f220000300800 */
[----:B------:R-:W-:Y:S01]  /*1bd70*/  VIADD R59, R61, UR5 ;  /* 0x000000053d3b7c36 */ /* 0x000fe20008000000 */
[----:B------:R-:W0:Y:S02]  /*1bd80*/  LDCU UR14, c[0x0][0x39c] ;  /* 0x00007380ff0e77ac */ /* 0x000e240008000800 */
[----:B------:R1:W-:Y:S01]  /*1bd90*/  @P1 STG.E.U8 desc[UR24][R196.64], R199 ;  /* 0x000000c7c4001986 */ /* 0x0003e2000c101118 */
[----:B------:R-:W-:Y:S01]  /*1bda0*/  ISETP.LT.AND P4, PT, R198, UR11, !P0 ;  /* 0x0000000bc6007c0c */ /* 0x000fe2000c781270 */
[----:B------:R-:W-:Y:S01]  /*1bdb0*/  VIADD R58, R59, UR5 ;  /* 0x000000053b3a7c36 */ /* 0x000fe20008000000 */
[----:B------:R-:W0:Y:S01]  /*1bdc0*/  LDCU UR11, c[0x0][0x3b8] ;  /* 0x00007700ff0b77ac */ /* 0x000e220008000800 */
[----:B------:R-:W-:Y:S01]  /*1bdd0*/  VIADD R198, R0, 0xbe ;  /* 0x000000be00c67836 */ /* 0x000fe20000000000 */
[----:B------:R-:W4:Y:S01]  /*1bde0*/  LDL.LU R137, [R1+0x134] ;  /* 0x0001340001897983 */ /* 0x000f220000300800 */
[----:B-1----:R-:W-:-:S02]  /*1bdf0*/  PRMT R199, R199, 0x9910, RZ ;  /* 0x00009910c7c77816 */ /* 0x002fc400000000ff */
[C---:B------:R-:W-:Y:S02]  /*1be00*/  IADD3 R196, P1, PT, R212.reuse, R3, RZ ;  /* 0x00000003d4c47210 */ /* 0x040fe40007f3e0ff */
[----:B------:R-:W-:Y:S02]  /*1be10*/  SHF.R.S32.HI R199, RZ, 0x8, R199 ;  /* 0x00000008ffc77819 */ /* 0x000fe400000114c7 */
[----:B------:R-:W-:Y:S01]  /*1be20*/  LEA.HI.X.SX32 R197, R212, R2, 0x1, P1 ;  /* 0x00000002d4c57211 */ /* 0x000fe200008f0eff */
[----:B------:R-:W-:Y:S01]  /*1be30*/  VIADD R60, R58, UR5 ;  /* 0x000000053a3c7c36 */ /* 0x000fe20008000000 */
[----:B---3--:R-:W-:Y:S01]  /*1be40*/  ISETP.LT.AND P1, PT, R198, UR8, !P0 ;  /* 0x00000008c6007c0c */ /* 0x008fe2000c721270 */
[----:B------:R-:W-:Y:S01]  /*1be50*/  VIADD R198, R0, 0x1ff ;  /* 0x000001ff00c67836 */ /* 0x000fe20000000000 */
[----:B------:R-:W1:Y:S01]  /*1be60*/  LDCU UR8, c[0x0][0x39c] ;  /* 0x00007380ff0877ac */ /* 0x000e620008000800 */
[----:B------:R3:W-:Y:S01]  /*1be70*/  @P2 STG.E.U8 desc[UR24][R196.64], R199 ;  /* 0x000000c7c4002986 */ /* 0x0007e2000c101118 */
[----:B------:R-:W-:-:S04]  /*1be80*/  VIADD R57, R60, UR5 ;  /* 0x000000053c397c36 */ /* 0x000fc80008000000 */
[----:B------:R-:W-:Y:S01]  /*1be90*/  VIADD R55, R57, UR5 ;  /* 0x0000000539377c36 */ /* 0x000fe20008000000 */
[----:B---3--:R-:W-:-:S04]  /*1bea0*/  IADD3 R196, P2, PT, R201, R3, RZ ;  /* 0x00000003c9c47210 */ /* 0x008fc80007f5e0ff */
[----:B------:R-:W-:Y:S02]  /*1beb0*/  LEA.HI.X.SX32 R197, R201, R2, 0x1, P2 ;  /* 0x00000002c9c57211 */ /* 0x000fe400010f0eff */
[----:B------:R-:W-:Y:S01]  /*1bec0*/  ISETP.LT.AND P2, PT, R198, UR4, !P0 ;  /* 0x00000004c6007c0c */ /* 0x000fe2000c741270 */
[----:B------:R-:W-:Y:S01]  /*1bed0*/  VIADD R54, R55, UR5 ;  /* 0x0000000537367c36 */ /* 0x000fe20008000000 */
[----:B------:R-:W-:Y:S01]  /*1bee0*/  F2FP.SATFINITE.E4M3.F32.PACK_AB_MERGE_C R198, R135, R134, RZ ;  /* 0x0000008687c6723e */ /* 0x000fe200048070ff */
[----:B------:R-:W3:Y:S01]  /*1bef0*/  LDCU UR4, c[0x0][0x39c] ;  /* 0x00007380ff0477ac */ /* 0x000ee20008000800 */
[----:B------:R-:W4:Y:S02]  /*1bf00*/  LDL.LU R134, [R1+0x138] ;  /* 0x0001380001867983 */ /* 0x000f240000300800 */
[----:B------:R-:W-:Y:S02]  /*1bf10*/  PRMT R202, R198, 0x9910, RZ ;  /* 0x00009910c6ca7816 */ /* 0x000fe400000000ff */
[----:B------:R0:W-:Y:S01]  /*1bf20*/  @P3 STG.E.U8 desc[UR24][R196.64], R198 ;  /* 0x000000c6c4003986 */ /* 0x0001e2000c101118 */
[----:B------:R-:W-:Y:S01]  /*1bf30*/  VIADD R56, R54, UR5 ;  /* 0x0000000536387c36 */ /* 0x000fe20008000000 */
[----:B------:R-:W-:-:S02]  /*1bf40*/  SHF.R.S32.HI R202, RZ, 0x8, R202 ;  /* 0x00000008ffca7819 */ /* 0x000fc400000114ca */
[----:B------:R-:W4:Y:S01]  /*1bf50*/  LDL.LU R135, [R1+0x13c] ;  /* 0x00013c0001877983 */ /* 0x000f220000300800 */
[----:B------:R-:W-:Y:S01]  /*1bf60*/  VIADD R53, R56, UR5 ;  /* 0x0000000538357c36 */ /* 0x000fe20008000000 */
[----:B0-----:R-:W-:-:S04]  /*1bf70*/  IADD3 R198, P3, PT, R214, R3, RZ ;  /* 0x00000003d6c67210 */ /* 0x001fc80007f7e0ff */
[----:B------:R-:W-:Y:S02]  /*1bf80*/  LEA.HI.X.SX32 R199, R214, R2, 0x1, P3 ;  /* 0x00000002d6c77211 */ /* 0x000fe400018f0eff */
[----:B------:R-:W-:Y:S01]  /*1bf90*/  IADD3 R196, P3, PT, R215, R3, RZ ;  /* 0x00000003d7c47210 */ /* 0x000fe20007f7e0ff */
[----:B------:R-:W-:-:S03]  /*1bfa0*/  VIADD R51, R53, UR5 ;  /* 0x0000000535337c36 */ /* 0x000fc60008000000 */
[----:B------:R-:W-:Y:S01]  /*1bfb0*/  LEA.HI.X.SX32 R197, R215, R2, 0x1, P3 ;  /* 0x00000002d7c57211 */ /* 0x000fe200018f0eff */
[----:B------:R0:W-:Y:S01]  /*1bfc0*/  @P6 STG.E.U8 desc[UR24][R198.64], R202 ;  /* 0x000000cac6006986 */ /* 0x0001e2000c101118 */
[----:B------:R-:W-:-:S03]  /*1bfd0*/  VIADD R50, R51, UR5 ;  /* 0x0000000533327c36 */ /* 0x000fc60008000000 */
[----:B------:R1:W-:Y:S01]  /*1bfe0*/  @P5 STG.E.U8 desc[UR24][R196.64], R207 ;  /* 0x000000cfc4005986 */ /* 0x0003e2000c101118 */
[----:B------:R-:W-:Y:S01]  /*1bff0*/  VIADD R52, R50, UR5 ;  /* 0x0000000532347c36 */ /* 0x000fe20008000000 */
[----:B0-----:R-:W-:Y:S02]  /*1c000*/  PRMT R199, R207, 0x9910, RZ ;  /* 0x00009910cfc77816 */ /* 0x001fe400000000ff */
[C---:B-1----:R-:W-:Y:S02]  /*1c010*/  IADD3 R196, P5, PT, R217.reuse, R3, RZ ;  /* 0x00000003d9c47210 */ /* 0x042fe40007fbe0ff */
[----:B------:R-:W-:Y:S02]  /*1c020*/  SHF.R.S32.HI R199, RZ, 0x8, R199 ;  /* 0x00000008ffc77819 */ /* 0x000fe400000114c7 */
[----:B------:R-:W-:Y:S01]  /*1c030*/  LEA.HI.X.SX32 R197, R217, R2, 0x1, P5 ;  /* 0x00000002d9c57211 */ /* 0x000fe200028f0eff */
[----:B------:R-:W-:-:S04]  /*1c040*/  VIADD R49, R52, UR5 ;  /* 0x0000000534317c36 */ /* 0x000fc80008000000 */
[----:B------:R2:W-:Y:S01]  /*1c050*/  @P4 STG.E.U8 desc[UR24][R196.64], R199 ;  /* 0x000000c7c4004986 */ /* 0x0005e2000c101118 */
[----:B------:R-:W-:-:S04]  /*1c060*/  VIADD R47, R49, UR5 ;  /* 0x00000005312f7c36 */ /* 0x000fc80008000000 */
[----:B------:R-:W-:-:S04]  /*1c070*/  VIADD R46, R47, UR5 ;  /* 0x000000052f2e7c36 */ /* 0x000fc80008000000 */
[----:B------:R-:W-:-:S04]  /*1c080*/  VIADD R48, R46, UR5 ;  /* 0x000000052e307c36 */ /* 0x000fc80008000000 */
[----:B------:R-:W-:-:S04]  /*1c090*/  VIADD R45, R48, UR5 ;  /* 0x00000005302d7c36 */ /* 0x000fc80008000000 */
[----:B------:R-:W-:Y:S01]  /*1c0a0*/  VIADD R43, R45, UR5 ;  /* 0x000000052d2b7c36 */ /* 0x000fe20008000000 */
[----:B--2---:R-:W-:Y:S02]  /*1c0b0*/  F2FP.SATFINITE.E4M3.F32.PACK_AB_MERGE_C R199, R133, R132, RZ ;  /* 0x0000008485c7723e */ /* 0x004fe400048070ff */
[----:B------:R-:W2:Y:S04]  /*1c0c0*/  LDL.LU R132, [R1+0x140] ;  /* 0x0001400001847983 */ /* 0x000ea80000300800 */
[----:B------:R-:W2:Y:S01]  /*1c0d0*/  LDL.LU R133, [R1+0x144] ;  /* 0x0001440001857983 */ /* 0x000ea20000300800 */
        /* <DEDUP_REMOVED lines=19> */
[----:B------:R-:W-:Y:S02]  /*1c210*/  VIADD R23, R25, UR5 ;  /* 0x0000000519177c36 */ /* 0x000fe40008000000 */
[----:B------:R-:W-:Y:S02]  /*1c220*/  VIADD R201, R0, 0xbf ;  /* 0x000000bf00c97836 */ /* 0x000fe40000000000 */
[----:B------:R-:W-:-:S04]  /*1c230*/  VIADD R22, R23, UR5 ;  /* 0x0000000517167c36 */ /* 0x000fc80008000000 */
[----:B------:R-:W-:Y:S01]  /*1c240*/  VIADD R24, R22, UR5 ;  /* 0x0000000516187c36 */ /* 0x000fe20008000000 */
[----:B---3--:R-:W-:Y:S01]  /*1c250*/  ISETP.LT.AND P3, PT, R201, UR4, !P0 ;  /* 0x00000004c9007c0c */ /* 0x008fe2000c761270 */
[----:B------:R-:W0:Y:S02]  /*1c260*/  LDCU UR4, c[0x0][0x39c] ;  /* 0x00007380ff0477ac */ /* 0x000e240008000800 */
[----:B------:R-:W-:-:S04]  /*1c270*/  VIADD R21, R24, UR5 ;  /* 0x0000000518157c36 */ /* 0x000fc80008000000 */
[----:B------:R-:W-:-:S04]  /*1c280*/  VIADD R19, R21, UR5 ;  /* 0x0000000515137c36 */ /* 0x000fc80008000000 */
[----:B------:R-:W-:Y:S02]  /*1c290*/  VIADD R18, R19, UR5 ;  /* 0x0000000513127c36 */ /* 0x000fe40008000000 */
[----:B------:R-:W-:Y:S02]  /*1c2a0*/  VIADD R197, R0, 0xc1 ;  /* 0x000000c100c57836 */ /* 0x000fe40000000000 */
[----:B------:R-:W-:Y:S01]  /*1c2b0*/  VIADD R17, R18, UR5 ;  /* 0x0000000512117c36 */ /* 0x000fe20008000000 */
[----:B------:R-:W-:-:S03]  /*1c2c0*/  IADD3 R196, P6, PT, R216, R3, RZ ;  /* 0x00000003d8c47210 */ /* 0x000fc60007fde0ff */
[----:B------:R-:W-:Y:S01]  /*1c2d0*/  VIADD R16, R17, UR5 ;  /* 0x0000000511107c36 */ /* 0x000fe20008000000 */
[----:B0-----:R-:W-:Y:S01]  /*1c2e0*/  ISETP.LT.AND P4, PT, R197, UR4, !P0 ;  /* 0x00000004c5007c0c */ /* 0x001fe2000c781270 */
[----:B------:R-:W-:Y:S01]  /*1c2f0*/  VIADD R198, R0, 0xc0 ;  /* 0x000000c000c67836 */ /* 0x000fe20000000000 */
[-C--:B------:R-:W-:Y:S01]  /*1c300*/  LEA.HI.X.SX32 R197, R216, R2.reuse, 0x1, P6 ;  /* 0x00000002d8c57211 */ /* 0x080fe200030f0eff */
[----:B------:R-:W-:Y:S01]  /*1c310*/  VIADD R13, R16, UR5 ;  /* 0x00000005100d7c36 */ /* 0x000fe20008000000 */
[CC--:B------:R-:W-:Y:S01]  /*1c320*/  IADD3 R230, P6, PT, R204.reuse, R3.reuse, RZ ;  /* 0x00000003cce67210 */ /* 0x0c0fe20007fde0ff */
[----:B------:R-:W0:Y:S02]  /*1c330*/  LDCU UR4, c[0x0][0x3b8] ;  /* 0x00007700ff0477ac */ /* 0x000e240008000800 */
[----:B------:R-:W-:Y:S01]  /*1c340*/  VIADD R12, R13, UR5 ;  /* 0x000000050d0c7c36 */ /* 0x000fe20008000000 */
[----:B------:R-:W-:Y:S02]  /*1c350*/  LEA.HI.X.SX32 R231, R204, R2, 0x1, P6 ;  /* 0x00000002cce77211 */ /* 0x000fe400030f0eff */
[----:B------:R-:W-:Y:S01]  /*1c360*/  IADD3 R226, P6, PT, R218, R3, RZ ;  /* 0x00000003dae27210 */ /* 0x000fe20007fde0ff */
[----:B------:R-:W-:-:S03]  /*1c370*/  VIADD R15, R12, UR5 ;  /* 0x000000050c0f7c36 */ /* 0x000fc60008000000 */
[-C--:B------:R-:W-:Y:S02]  /*1c380*/  LEA.HI.X.SX32 R227, R218, R2.reuse, 0x1, P6 ;  /* 0x00000002dae37211 */ /* 0x080fe400030f0eff */
[-C--:B------:R-:W-:Y:S01]  /*1c390*/  IADD3 R222, P6, PT, R203, R3.reuse, RZ ;  /* 0x00000003cbde7210 */ /* 0x080fe20007fde0ff */
[----:B------:R-:W-:Y:S01]  /*1c3a0*/  VIADD R233, R15, UR5 ;  /* 0x000000050fe97c36 */ /* 0x000fe20008000000 */
[----:B------:R1:W-:Y:S01]  /*1c3b0*/  @P1 STG.E.U8 desc[UR24][R196.64], R199 ;  /* 0x000000c7c4001986 */ /* 0x0003e2000c101118 */
[-C--:B------:R-:W-:Y:S02]  /*1c3c0*/  IADD3 R228, P1, PT, R219, R3.reuse, RZ ;  /* 0x00000003dbe47210 */ /* 0x080fe40007f3e0ff */
[-C--:B------:R-:W-:Y:S01]  /*1c3d0*/  LEA.HI.X.SX32 R223, R203, R2.reuse, 0x1, P6 ;  /* 0x00000002cbdf7211 */ /* 0x080fe200030f0eff */
[----:B------:R-:W-:Y:S01]  /*1c3e0*/  VIADD R236, R233, UR5 ;  /* 0x00000005e9ec7c36 */ /* 0x000fe20008000000 */
[-C--:B------:R-:W-:Y:S02]  /*1c3f0*/  IADD3 R218, P6, PT, R232, R3.reuse, RZ ;  /* 0x00000003e8da7210 */ /* 0x080fe40007fde0ff */
[----:B------:R-:W-:Y:S01]  /*1c400*/  LEA.HI.X.SX32 R229, R219, R2, 0x1, P1 ;  /* 0x00000002dbe57211 */ /* 0x000fe200008f0eff */
[----:B------:R-:W-:Y:S01]  /*1c410*/  VIADD R235, R236, UR5 ;  /* 0x00000005eceb7c36 */ /* 0x000fe20008000000 */
[----:B------:R-:W-:-:S02]  /*1c420*/  IADD3 R224, P1, PT, R220, R3, RZ ;  /* 0x00000003dce07210 */ /* 0x000fc40007f3e0ff */
[-C--:B------:R-:W-:Y:S02]  /*1c430*/  LEA.HI.X.SX32 R219, R232, R2.reuse, 0x1, P6 ;  /* 0x00000002e8db7211 */ /* 0x080fe400030f0eff */
[-C--:B------:R-:W-:Y:S01]  /*1c440*/  IADD3 R214, P6, PT, R205, R3.reuse, RZ ;  /* 0x00000003cdd67210 */ /* 0x080fe20007fde0ff */
[----:B------:R-:W-:Y:S01]  /*1c450*/  VIADD R250, R235, UR5 ;  /* 0x00000005ebfa7c36 */ /* 0x000fe20008000000 */
[-C--:B------:R-:W-:Y:S02]  /*1c460*/  LEA.HI.X.SX32 R225, R220, R2.reuse, 0x1, P1 ;  /* 0x00000002dce17211 */ /* 0x080fe400008f0eff */
[-C--:B------:R-:W-:Y:S02]  /*1c470*/  IADD3 R220, P1, PT, R221, R3.reuse, RZ ;  /* 0x00000003dddc7210 */ /* 0x080fe40007f3e0ff */
[-C--:B------:R-:W-:Y:S02]  /*1c480*/  LEA.HI.X.SX32 R215, R205, R2.reuse, 0x1, P6 ;  /* 0x00000002cdd77211 */ /* 0x080fe400030f0eff */
[----:B------:R-:W-:Y:S01]  /*1c490*/  IADD3 R210, P6, PT, R206, R3, RZ ;  /* 0x00000003ced27210 */ /* 0x000fe20007fde0ff */
[----:B------:R-:W-:Y:S01]  /*1c4a0*/  VIADD R241, R250, UR5 ;  /* 0x00000005faf17c36 */ /* 0x000fe20008000000 */
[----:B------:R-:W-:-:S02]  /*1c4b0*/  LEA.HI.X.SX32 R221, R221, R2, 0x1, P1 ;  /* 0x00000002dddd7211 */ /* 0x000fc400008f0eff */
[-C--:B------:R-:W-:Y:S02]  /*1c4c0*/  IADD3 R216, P1, PT, R234, R3.reuse, RZ ;  /* 0x00000003ead87210 */ /* 0x080fe40007f3e0ff */
[-C--:B------:R-:W-:Y:S02]  /*1c4d0*/  LEA.HI.X.SX32 R211, R206, R2.reuse, 0x1, P6 ;  /* 0x00000002ced37211 */ /* 0x080fe400030f0eff */
[-C--:B------:R-:W-:Y:S01]  /*1c4e0*/  IADD3 R206, P6, PT, R238, R3.reuse, RZ ;  /* 0x00000003eece7210 */ /* 0x080fe20007fde0ff */
[----:B------:R-:W-:Y:S01]  /*1c4f0*/  VIADD R14, R241, UR5 ;  /* 0x00000005f10e7c36 */ /* 0x000fe20008000000 */
[-C--:B------:R-:W-:Y:S02]  /*1c500*/  LEA.HI.X.SX32 R217, R234, R2.reuse, 0x1, P1 ;  /* 0x00000002ead97211 */ /* 0x080fe400008f0eff */
[-C--:B------:R-:W-:Y:S02]  /*1c510*/  IADD3 R212, P1, PT, R237, R3.reuse, RZ ;  /* 0x00000003edd47210 */ /* 0x080fe40007f3e0ff */
[----:B------:R-:W-:Y:S01]  /*1c520*/  LEA.HI.X.SX32 R207, R238, R2, 0x1, P6 ;  /* 0x00000002eecf7211 */ /* 0x000fe200030f0eff */
[----:B------:R-:W-:Y:S01]  /*1c530*/  VIADD R252, R14, UR5 ;  /* 0x000000050efc7c36 */ /* 0x000fe20008000000 */
[----:B------:R-:W-:-:S02]  /*1c540*/  IADD3 R202, P6, PT, R200, R3, RZ ;  /* 0x00000003c8ca7210 */ /* 0x000fc40007fde0ff */
[-C--:B------:R-:W-:Y:S01]  /*1c550*/  LEA.HI.X.SX32 R213, R237, R2.reuse, 0x1, P1 ;  /* 0x00000002edd57211 */ /* 0x080fe200008f0eff */
[----:B------:R-:W-:Y:S01]  /*1c560*/  VIADD R11, R252, UR5 ;  /* 0x00000005fc0b7c36 */ /* 0x000fe20008000000 */
[CC--:B------:R-:W-:Y:S02]  /*1c570*/  IADD3 R208, P1, PT, R239.reuse, R3.reuse, RZ ;  /* 0x00000003efd07210 */ /* 0x0c0fe40007f3e0ff */
[-C--:B------:R-:W-:Y:S02]  /*1c580*/  LEA.HI.X.SX32 R203, R200, R2.reuse, 0x1, P6 ;  /* 0x00000002c8cb7211 */ /* 0x080fe400030f0eff */
[-C--:B------:R-:W-:Y:S01]  /*1c590*/  IADD3 R200, P6, PT, R240, R3.reuse, RZ ;  /* 0x00000003f0c87210 */ /* 0x080fe20007fde0ff */
[----:B-1----:R-:W-:Y:S01]  /*1c5a0*/  VIADD R196, R0, 0xc2 ;  /* 0x000000c200c47836 */ /* 0x002fe20000000000 */
[----:B------:R-:W-:Y:S01]  /*1c5b0*/  LEA.HI.X.SX32 R209, R239, R2, 0x1, P1 ;  /* 0x00000002efd17211 */ /* 0x000fe200008f0eff */
[----:B------:R-:W-:Y:S01]  /*1c5c0*/  VIADD R10, R11, UR5 ;  /* 0x000000050b0a7c36 */ /* 0x000fe20008000000 */
[----:B------:R-:W-:Y:S01]  /*1c5d0*/  ISETP.LT.AND P5, PT, R198, UR8, !P0 ;  /* 0x00000008c6007c0c */ /* 0x000fe2000c7a1270 */
[----:B------:R-:W-:Y:S01]  /*1c5e0*/  VIADD R232, R0, 0xc3 ;  /* 0x000000c300e87836 */ /* 0x000fe20000000000 */
[----:B------:R-:W-:-:S02]  /*1c5f0*/  IADD3 R204, P1, PT, R242, R3, RZ ;  /* 0x00000003f2cc7210 */ /* 0x000fc40007f3e0ff */
[-C--:B------:R-:W-:Y:S01]  /*1c600*/  LEA.HI.X.SX32 R201, R240, R2.reuse, 0x1, P6 ;  /* 0x00000002f0c97211 */ /* 0x080fe200030f0eff */
[----:B------:R-:W-:Y:S01]  /*1c610*/  VIADD R9, R10, UR5 ;  /* 0x000000050a097c36 */ /* 0x000fe20008000000 */
[-C--:B------:R-:W-:Y:S01]  /*1c620*/  IADD3 R198, P6, PT, R243, R3.reuse, RZ ;  /* 0x00000003f3c67210 */ /* 0x080fe20007fde0ff */
[----:B------:R-:W1:Y:S01]  /*1c630*/  LDCU UR8, c[0x0][0x3b8] ;  /* 0x00007700ff0877ac */ /* 0x000e620008000800 */
[-C--:B------:R-:W-:Y:S02]  /*1c640*/  LEA.HI.X.SX32 R205, R242, R2.reuse, 0x1, P1 ;  /* 0x00000002f2cd7211 */ /* 0x080fe400008f0eff */
[----:B------:R-:W-:Y:S02]  /*1c650*/  PRMT R234, R199, 0x9910, RZ ;  /* 0x00009910c7ea7816 */ /* 0x000fe400000000ff */
[----:B------:R-:W-:Y:S01]  /*1c660*/  ISETP.LT.AND P1, PT, R196, UR14, !P0 ;  /* 0x0000000ec4007c0c */ /* 0x000fe2000c721270 */
[----:B------:R-:W-:Y:S01]  /*1c670*/  VIADD R8, R9, UR5 ;  /* 0x0000000509087c36 */ /* 0x000fe20008000000 */
[----:B------:R-:W-:Y:S01]  /*1c680*/  LEA.HI.X.SX32 R199, R243, R2, 0x1, P6 ;  /* 0x00000002f3c77211 */ /* 0x000fe200030f0eff */
[----:B------:R-:W3:Y:S01]  /*1c690*/  LDCU UR14, c[0x0][0x3b8] ;  /* 0x00007700ff0e77ac */ /* 0x000ee20008000800 */
[----:B------:R-:W-:-:S02]  /*1c6a0*/  IADD3 R196, P6, PT, R244, R3, RZ ;  /* 0x00000003f4c47210 */ /* 0x000fc40007fde0ff */
[----:B------:R-:W-:Y:S02]  /*1c6b0*/  SHF.R.S32.HI R234, RZ, 0x8, R234 ;  /* 0x00000008ffea7819 */ /* 0x000fe400000114ea */
[----:B------:R-:W-:Y:S01]  /*1c6c0*/  LEA.HI.X.SX32 R197, R244, R2, 0x1, P6 ;  /* 0x00000002f4c57211 */ /* 0x000fe200030f0eff */
[----:B------:R-:W-:Y:S01]  /*1c6d0*/  VIADD R7, R8, UR5 ;  /* 0x0000000508077c36 */ /* 0x000fe20008000000 */
[----:B------:R-:W-:Y:S01]  /*1c6e0*/  ISETP.LT.AND P6, PT, R232, UR33, !P0 ;  /* 0x00000021e8007c0c */ /* 0x000fe2000c7c1270 */
[----:B------:R-:W-:Y:S01]  /*1c6f0*/  VIADD R232, R0, 0xc4 ;  /* 0x000000c400e87836 */ /* 0x000fe20000000000 */
[----:B------:R5:W-:Y:S01]  /*1c700*/  @P3 STG.E.U8 desc[UR24][R230.64], R234 ;  /* 0x000000eae6003986 */ /* 0x000be2000c101118 */
[----:B------:R-:W-:Y:S01]  /*1c710*/  VIADD R6, R7, UR5 ;  /* 0x0000000507067c36 */ /* 0x000fe20008000000 */
[----:B------:R-:W0:Y:S02]  /*1c720*/  LDCU UR33, c[0x0][0x3b8] ;  /* 0x00007700ff2177ac */ /* 0x000e240008000800 */
[----:B------:R-:W-:Y:S01]  /*1c730*/  ISETP.LT.AND P3, PT, R232, UR77, !P0 ;  /* 0x0000004de8007c0c */ /* 0x000fe2000c761270 */
[----:B------:R-:W-:Y:S01]  /*1c740*/  VIADD R251, R6, UR5 ;  /* 0x0000000506fb7c36 */ /* 0x000fe20008000000 */
[----:B------:R-:W0:Y:S01]  /*1c750*/  LDCU UR5, c[0x0][0x39c] ;  /* 0x00007380ff0577ac */ /* 0x000e220008000800 */
[----:B-----5:R-:W-:Y:S01]  /*1c760*/  F2FP.SATFINITE.E4M3.F32.PACK_AB_MERGE_C R231, R149, R148, RZ ;  /* 0x0000009495e7723e */ /* 0x020fe200048070ff */
[----:B------:R-:W-:Y:S01]  /*1c770*/  VIADD R230, R0, 0xc5 ;  /* 0x000000c500e67836 */ /* 0x000fe20000000000 */
[----:B------:R-:W5:Y:S02]  /*1c780*/  LDCU UR77, c[0x0][0x3b8] ;  /* 0x00007700ff4d77ac */ /* 0x000f640008000800 */
[----:B------:R-:W-:Y:S01]  /*1c790*/  PRMT R232, R231, 0x9910, RZ ;  /* 0x00009910e7e87816 */ /* 0x000fe200000000ff */
[----:B------:R0:W-:Y:S01]  /*1c7a0*/  @P5 STG.E.U8 desc[UR24][R228.64], R231 ;  /* 0x000000e7e4005986 */ /* 0x0001e2000c101118 */
[----:B------:R-:W-:Y:S01]  /*1c7b0*/  VIADD R240, R251, UR75 ;  /* 0x0000004bfbf07c36 */ /* 0x000fe20008000000 */
[----:B------:R-:W-:Y:S01]  /*1c7c0*/  ISETP.LT.AND P5, PT, R230, UR76, !P0 ;  /* 0x0000004ce6007c0c */ /* 0x000fe2000c7a1270 */
[----:B------:R-:W1:Y:S02]  /*1c7d0*/  LDCU UR75, c[0x0][0x39c] ;  /* 0x00007380ff4b77ac */ /* 0x000e640008000800 */
[----:B------:R-:W-:-:S02]  /*1c7e0*/  VIADD R249, R240, UR48 ;  /* 0x00000030f0f97c36 */ /* 0x000fc40008000000 */
[----:B0-----:R-:W-:Y:S01]  /*1c7f0*/  IMAD.MOV.U32 R229, RZ, RZ, R232 ;  /* 0x000000ffffe57224 */ /* 0x001fe200078e00e8 */
[----:B------:R-:W0:Y:S01]  /*1c800*/  LDCU UR48, c[0x0][0x39c] ;  /* 0x00007380ff3077ac */ /* 0x000e220008000800 */
[----:B------:R-:W-:-:S03]  /*1c810*/  F2FP.SATFINITE.E4M3.F32.PACK_AB_MERGE_C R230, R147, R146, RZ ;  /* 0x0000009293e6723e */ /* 0x000fc600048070ff */
[----:B------:R-:W-:Y:S01]  /*1c820*/  SHF.R.S32.HI R229, RZ, 0x8, R229 ;  /* 0x00000008ffe57819 */ /* 0x000fe200000114e5 */
[----:B------:R-:W-:Y:S01]  /*1c830*/  VIADD R228, R0, 0xc6 ;  /* 0x000000c600e47836 */ /* 0x000fe20000000000 */
[----:B------:R-:W0:Y:S03]  /*1c840*/  LDCU UR76, c[0x0][0x3b8] ;  /* 0x00007700ff4c77ac */ /* 0x000e260008000800 */
[----:B------:R1:W-:Y:S01]  /*1c850*/  @P4 STG.E.U8 desc[UR24][R226.64], R229 ;  /* 0x000000e5e2004986 */ /* 0x0003e2000c101118 */
[----:B------:R-:W-:Y:S01]  /*1c860*/  ISETP.LT.AND P4, PT, R228, UR5, !P0 ;  /* 0x00000005e4007c0c */ /* 0x000fe2000c781270 */
[----:B------:R-:W0:Y:S02]  /*1c870*/  LDCU UR5, c[0x0][0x39c] ;  /* 0x00007380ff0577ac */ /* 0x000e240008000800 */
[----:B------:R3:W-:Y:S01]  /*1c880*/  @P1 STG.E.U8 desc[UR24][R224.64], R230 ;  /* 0x000000e6e0001986 */ /* 0x0007e2000c101118 */
[----:B-1----:R-:W-:-:S04]  /*1c890*/  PRMT R227, R230, 0x9910, RZ ;  /* 0x00009910e6e37816 */ /* 0x002fc800000000ff */
[----:B---3--:R-:W-:Y:S01]  /*1c8a0*/  SHF.R.S32.HI R225, RZ, 0x8, R227 ;  /* 0x00000008ffe17819 */ /* 0x008fe200000114e3 */
[----:B------:R-:W-:Y:S01]  /*1c8b0*/  VIADD R244, R249, UR20 ;  /* 0x00000014f9f47c36 */ /* 0x000fe20008000000 */
[----:B------:R-:W1:Y:S01]  /*1c8c0*/  LDCU UR20, c[0x0][0x3b8] ;  /* 0x00007700ff1477ac */ /* 0x000e620008000800 */
[----:B------:R-:W-:Y:S02]  /*1c8d0*/  VIADD R224, R0, 0xc8 ;  /* 0x000000c800e07836 */ /* 0x000fe40000000000 */
[----:B------:R3:W-:Y:S01]  /*1c8e0*/  @P6 STG.E.U8 desc[UR24][R222.64], R225 ;  /* 0x000000e1de006986 */ /* 0x0007e2000c101118 */
[----:B------:R-:W-:Y:S01]  /*1c8f0*/  VIADD R248, R244, UR49 ;  /* 0x00000031f4f87c36 */ /* 0x000fe20008000000 */
[----:B------:R-:W1:Y:S01]  /*1c900*/  LDCU UR49, c[0x0][0x3b8] ;  /* 0x00007700ff3177ac */ /* 0x000e620008000800 */
[----:B0-----:R-:W-:Y:S02]  /*1c910*/  ISETP.LT.AND P6, PT, R224, UR48, !P0 ;  /* 0x00000030e0007c0c */ /* 0x001fe4000c7c1270 */
[----:B------:R-:W-:Y:S01]  /*1c920*/  VIADD R247, R248, UR32 ;  /* 0x00000020f8f77c36 */ /* 0x000fe20008000000 */
[----:B------:R-:W0:Y:S01]  /*1c930*/  LDCU UR48, c[0x0][0x39c] ;  /* 0x00007380ff3077ac */ /* 0x000e220008000800 */
[----:B---3--:R-:W-:Y:S01]  /*1c940*/  F2FP.SATFINITE.E4M3.F32.PACK_AB_MERGE_C R223, R145, R144, RZ ;  /* 0x0000009091df723e */ /* 0x008fe200048070ff */
[----:B------:R-:W-:Y:S01]  /*1c950*/  VIADD R222, R0, 0xc9 ;  /* 0x000000c900de7836 */ /* 0x000fe20000000000 */
[----:B------:R-:W3:Y:S02]  /*1c960*/  LDCU UR32, c[0x0][0x3b8] ;  /* 0x00007700ff2077ac */ /* 0x000ee40008000800 */
[----:B------:R-:W-:Y:S01]  /*1c970*/  PRMT R224, R223, 0x9910, RZ ;  /* 0x00009910dfe07816 */ /* 0x000fe200000000ff */
[----:B------:R0:W-:Y:S01]  /*1c980*/  @P3 STG.E.U8 desc[UR24][R220.64], R223 ;  /* 0x000000dfdc003986 */ /* 0x0001e2000c101118 */
[----:B------:R-:W-:-:S02]  /*1c990*/  VIADD R246, R247, UR73 ;  /* 0x00000049f7f67c36 */ /* 0x000fc40008000000 */
[----:B------:R-:W-:Y:S01]  /*1c9a0*/  VIADD R226, R0, 0xc7 ;  /* 0x000000c700e27836 */ /* 0x000fe20000000000 */
[----:B------:R-:W-:Y:S01]  /*1c9b0*/  ISETP.LT.AND P3, PT, R222, UR5, !P0 ;  /* 0x00000005de007c0c */ /* 0x000fe2000c761270 */
[----:B------:R-:W-:Y:S01]  /*1c9c0*/  VIADD R245, R246, UR19 ;  /* 0x00000013f6f57c36 */ /* 0x000fe20008000000 */
[----:B------:R-:W1:Y:S01]  /*1c9d0*/  LDCU UR19, c[0x0][0x39c] ;  /* 0x00007380ff1377ac */ /* 0x000e620008000800 */
[----:B0-----:R-:W-:Y:S01]  /*1c9e0*/  IMAD.MOV.U32 R221, RZ, RZ, R224 ;  /* 0x000000ffffdd7224 */ /* 0x001fe200078e00e0 */
[----:B------:R-:W-:Y:S01]  /*1c9f0*/  ISETP.LT.AND P1, PT, R226, UR75, !P0 ;  /* 0x0000004be2007c0c */ /* 0x000fe2000c721270 */
[----:B------:R-:W-:Y:S01]  /*1ca00*/  VIADD R220, R0, 0xca ;  /* 0x000000ca00dc7836 */ /* 0x000fe20000000000 */
[----:B------:R-:W-:Y:S01]  /*1ca10*/  F2FP.SATFINITE.E4M3.F32.PACK_AB_MERGE_C R222, R143, R142, RZ ;  /* 0x0000008e8fde723e */ /* 0x000fe200048070ff */
[----:B------:R-:W0:Y:S01]  /*1ca20*/  LDCU UR5, c[0x0][0x39c] ;  /* 0x00007380ff0577ac */ /* 0x000e220008000800 */
[----:B------:R-:W-:Y:S01]  /*1ca30*/  SHF.R.S32.HI R221, RZ, 0x8, R221 ;  /* 0x00000008ffdd7819 */ /* 0x000fe200000114dd */
[----:B------:R-:W-:Y:S01]  /*1ca40*/  VIADD R243, R245, UR74 ;  /* 0x0000004af5f37c36 */ /* 0x000fe20008000000 */
[----:B------:R-:W0:Y:S03]  /*1ca50*/  LDCU UR75, c[0x0][0x3b8] ;  /* 0x00007700ff4b77ac */ /* 0x000e260008000800 */
[----:B------:R1:W-:Y:S01]  /*1ca60*/  @P5 STG.E.U8 desc[UR24][R218.64], R221 ;  /* 0x000000ddda005986 */ /* 0x0003e2000c101118 */
[----:B------:R-:W-:Y:S01]  /*1ca70*/  ISETP.LT.AND P5, PT, R220, UR48, !P0 ;  /* 0x00000030dc007c0c */ /* 0x000fe2000c7a1270 */
[----:B------:R-:W0:Y:S02]  /*1ca80*/  LDCU UR48, c[0x0][0x39c] ;  /* 0x00007380ff3077ac */ /* 0x000e240008000800 */
[----:B------:R3:W-:Y:S01]  /*1ca90*/  @P4 STG.E.U8 desc[UR24][R216.64], R222 ;  /* 0x000000ded8004986 */ /* 0x0007e2000c101118 */
[----:B--2---:R-:W-:Y:S01]  /*1caa0*/  F2FP.SATFINITE.E4M3.F32.PACK_AB_MERGE_C R20, R133, R132, RZ ;  /* 0x000000848514723e */ /* 0x004fe200048070ff */
[----:B------:R-:W2:Y:S01]  /*1cab0*/  LDCU UR73, c[0x0][0x3b8] ;  /* 0x00007700ff4977ac */ /* 0x000ea20008000800 */
[----:B------:R-:W0:Y:S01]  /*1cac0*/  LDCU UR74, c[0x0][0x3b8] ;  /* 0x00007700ff4a77ac */ /* 0x000e220008000800 */
[----:B-1----:R-:W-:-:S04]  /*1cad0*/  PRMT R219, R222, 0x9910, RZ ;  /* 0x00009910dedb7816 */ /* 0x002fc800000000ff */
[----:B---3--:R-:W-:Y:S01]  /*1cae0*/  SHF.R.S32.HI R217, RZ, 0x8, R219 ;  /* 0x00000008ffd97819 */ /* 0x008fe200000114db */
[----:B------:R-:W-:-:S04]  /*1caf0*/  VIADD R216, R0, 0xcc ;  /* 0x000000cc00d87836 */ /* 0x000fc80000000000 */
[----:B------:R1:W-:Y:S01]  /*1cb00*/  @P1 STG.E.U8 desc[UR24][R214.64], R217 ;  /* 0x000000d9d6001986 */ /* 0x0003e2000c101118 */
[----:B------:R-:W-:Y:S01]  /*1cb10*/  VIADD R242, R243, UR31 ;  /* 0x0000001ff3f27c36 */ /* 0x000fe20008000000 */
[----:B------:R-:W-:Y:S01]  /*1cb20*/  ISETP.LT.AND P1, PT, R216, UR19, !P0 ;  /* 0x00000013d8007c0c */ /* 0x000fe2000c721270 */
[----:B------:R-:W-:Y:S01]  /*1cb30*/  VIADD R218, R0, 0xcb ;  /* 0x000000cb00da7836 */ /* 0x000fe20000000000 */
[----:B------:R-:W3:Y:S01]  /*1cb40*/  LDCU UR31, c[0x0][0x3b8] ;  /* 0x00007700ff1f77ac */ /* 0x000ee20008000800 */
[----:B------:R-:W-:Y:S01]  /*1cb50*/  VIADD R239, R242, UR47 ;  /* 0x0000002ff2ef7c36 */ /* 0x000fe20008000000 */
[----:B-1----:R-:W-:Y:S01]  /*1cb60*/  F2FP.SATFINITE.E4M3.F32.PACK_AB_MERGE_C R215, R141, R140, RZ ;  /* 0x0000008c8dd7723e */ /* 0x002fe200048070ff */
[----:B------:R-:W-:Y:S01]  /*1cb70*/  VIADD R214, R0, 0xcd ;  /* 0x000000cd00d67836 */ /* 0x000fe20000000000 */
[----:B0-----:R-:W-:Y:S01]  /*1cb80*/  ISETP.LT.AND P4, PT, R218, UR5, !P0 ;  /* 0x00000005da007c0c */ /* 0x001fe2000c781270 */
[----:B------:R-:W-:Y:S01]  /*1cb90*/  VIADD R238, R239, UR71 ;  /* 0x00000047efee7c36 */ /* 0x000fe20008000000 */
[----:B------:R-:W-:Y:S01]  /*1cba0*/  PRMT R216, R215, 0x9910, RZ ;  /* 0x00009910d7d87816 */ /* 0x000fe200000000ff */
[----:B------:R0:W-:Y:S01]  /*1cbb0*/  @P6 STG.E.U8 desc[UR24][R212.64], R215 ;  /* 0x000000d7d4006986 */ /* 0x0001e2000c101118 */
[----:B------:R-:W-:Y:S01]  /*1cbc0*/  ISETP.LT.AND P6, PT, R214, UR48, !P0 ;  /* 0x00000030d6007c0c */ /* 0x000fe2000c7c1270 */
[----:B------:R-:W-:Y:S01]  /*1cbd0*/  VIADD R237, R238, UR30 ;  /* 0x0000001eeeed7c36 */ /* 0x000fe20008000000 */
[----:B------:R-:W1:Y:S01]  /*1cbe0*/  LDCU UR30, c[0x0][0x39c] ;  /* 0x00007380ff1e77ac */ /* 0x000e620008000800 */
[----:B----4-:R-:W-:Y:S01]  /*1cbf0*/  F2FP.SATFINITE.E4M3.F32.PACK_AB_MERGE_C R214, R139, R138, RZ ;  /* 0x0000008a8bd6723e */ /* 0x010fe200048070ff */
[----:B------:R-:W4:Y:S01]  /*1cc00*/  LDCU UR47, c[0x0][0x39c] ;  /* 0x00007380ff2f77ac */ /* 0x000f220008000800 */
[----:B------:R-:W1:Y:S01]  /*1cc10*/  LDCU UR5, c[0x0][0x3b8] ;  /* 0x00007700ff0577ac */ /* 0x000e620008000800 */
[----:B0-----:R-:W-:Y:S01]  /*1cc20*/  IMAD.MOV.U32 R213, RZ, RZ, R216 ;  /* 0x000000ffffd57224 */ /* 0x001fe200078e00d8 */
[----:B------:R-:W0:Y:S04]  /*1cc30*/  LDCU UR48, c[0x0][0x39c] ;  /* 0x00007380ff3077ac */ /* 0x000e280008000800 */
[----:B------:R-:W-:Y:S01]  /*1cc40*/  SHF.R.S32.HI R213, RZ, 0x8, R213 ;  /* 0x00000008ffd57819 */ /* 0x000fe200000114d5 */
[----:B------:R-:W0:Y:S04]  /*1cc50*/  LDCU UR19, c[0x0][0x3b8] ;  /* 0x00007700ff1377ac */ /* 0x000e280008000800 */
[----:B------:R1:W-:Y:S01]  /*1cc60*/  @P3 STG.E.U8 desc[UR24][R210.64], R213 ;  /* 0x000000d5d2003986 */ /* 0x0003e2000c101118 */
[----:B------:R-:W-:Y:S01]  /*1cc70*/  VIADD R234, R237, UR72 ;  /* 0x00000048edea7c36 */ /* 0x000fe20008000000 */
[----:B------:R-:W0:Y:S02]  /*1cc80*/  LDCU UR72, c[0x0][0x39c] ;  /* 0x00007380ff4877ac */ /* 0x000e240008000800 */
[----:B------:R2:W-:Y:S01]  /*1cc90*/  @P5 STG.E.U8 desc[UR24][R208.64], R214 ;  /* 0x000000d6d0005986 */ /* 0x0005e2000c101118 */
[----:B------:R-:W0:Y:S01]  /*1cca0*/  LDCU UR71, c[0x0][0x3b8] ;  /* 0x00007700ff4777ac */ /* 0x000e220008000800 */
[----:B-1----:R-:W-:-:S04]  /*1ccb0*/  PRMT R211, R214, 0x9910, RZ ;  /* 0x00009910d6d37816 */ /* 0x002fc800000000ff */
[----:B--2---:R-:W-:Y:S01]  /*1ccc0*/  SHF.R.S32.HI R209, RZ, 0x8, R211 ;  /* 0x00000008ffd17819 */ /* 0x004fe200000114d3 */
[----:B------:R-:W-:-:S04]  /*1ccd0*/  VIADD R208, R0, 0xd0 ;  /* 0x000000d000d07836 */ /* 0x000fc80000000000 */
[----:B------:R1:W-:Y:S01]  /*1cce0*/  @P4 STG.E.U8 desc[UR24][R206.64], R209 ;  /* 0x000000d1ce004986 */ /* 0x0003e2000c101118 */
[----:B------:R-:W-:Y:S01]  /*1ccf0*/  VIADD R212, R0, 0xce ;  /* 0x000000ce00d47836 */ /* 0x000fe20000000000 */
[----:B------:R-:W-:Y:S01]  /*1cd00*/  ISETP.LT.AND P4, PT, R208, UR30, !P0 ;  /* 0x0000001ed0007c0c */ /* 0x000fe2000c781270 */
[----:B------:R-:W-:Y:S01]  /*1cd10*/  VIADD R210, R0, 0xcf ;  /* 0x000000cf00d27836 */ /* 0x000fe20000000000 */
[----:B------:R-:W2:Y:S01]  /*1cd20*/  LDCU UR30, c[0x0][0x39c] ;  /* 0x00007380ff1e77ac */ /* 0x000ea20008000800 */
[----:B-1----:R-:W-:-:S04]  /*1cd30*/  F2FP.SATFINITE.E4M3.F32.PACK_AB_MERGE_C R207, R137, R136, RZ ;  /* 0x0000008889cf723e */ /* 0x002fc800048070ff */
[----:B------:R-:W-:Y:S01]  /*1cd40*/  PRMT R208, R207, 0x9910, RZ ;  /* 0x00009910cfd07816 */ /* 0x000fe200000000ff */
[----:B------:R1:W-:Y:S01]  /*1cd50*/  @P1 STG.E.U8 desc[UR24][R204.64], R207 ;  /* 0x000000cfcc001986 */ /* 0x0003e2000c101118 */
[----:B----4-:R-:W-:Y:S01]  /*1cd60*/  ISETP.LT.AND P3, PT, R212, UR47, !P0 ;  /* 0x0000002fd4007c0c */ /* 0x010fe2000c761270 */
[----:B------:R-:W-:Y:S01]  /*1cd70*/  VIADD R206, R0, 0xd1 ;  /* 0x000000d100ce7836 */ /* 0x000fe20000000000 */
[----:B0-----:R-:W-:Y:S01]  /*1cd80*/  ISETP.LT.AND P5, PT, R210, UR48, !P0 ;  /* 0x00000030d2007c0c */ /* 0x001fe2000c7a1270 */
[----:B------:R-:W-:Y:S01]  /*1cd90*/  VIADD R232, R234, UR13 ;  /* 0x0000000deae87c36 */ /* 0x000fe20008000000 */
[----:B------:R-:W0:Y:S02]  /*1cda0*/  LDCU UR47, c[0x0][0x3b8] ;  /* 0x00007700ff2f77ac */ /* 0x000e240008000800 */
[----:B------:R-:W-:Y:S01]  /*1cdb0*/  ISETP.LT.AND P1, PT, R206, UR72, !P0 ;  /* 0x00000048ce007c0c */ /* 0x000fe2000c721270 */
[----:B-1----:R-:W-:Y:S01]  /*1cdc0*/  IMAD.MOV.U32 R205, RZ, RZ, R208 ;  /* 0x000000ffffcd7224 */ /* 0x002fe200078e00d0 */
[----:B------:R-:W-:Y:S01]  /*1cdd0*/  F2FP.SATFINITE.E4M3.F32.PACK_AB_MERGE_C R206, R135, R134, RZ ;  /* 0x0000008687ce723e */ /* 0x000fe200048070ff */
[----:B------:R-:W-:Y:S01]  /*1cde0*/  VIADD R230, R232, UR46 ;  /* 0x0000002ee8e67c36 */ /* 0x000fe20008000000 */
[----:B------:R-:W1:Y:S02]  /*1cdf0*/  LDCU UR13, c[0x0][0x3b8] ;  /* 0x00007700ff0d77ac */ /* 0x000e640008000800 */
[----:B------:R-:W-:Y:S01]  /*1ce00*/  SHF.R.S32.HI R205, RZ, 0x8, R205 ;  /* 0x00000008ffcd7819 */ /* 0x000fe200000114cd */
[----:B------:R-:W-:Y:S01]  /*1ce10*/  VIADD R204, R0, 0xd2 ;  /* 0x000000d200cc7836 */ /* 0x000fe20000000000 */
[----:B------:R-:W4:Y:S03]  /*1ce20*/  LDCU UR48, c[0x0][0x3b8] ;  /* 0x00007700ff3077ac */ /* 0x000f260008000800 */
[----:B------:R0:W-:Y:S01]  /*1ce30*/  @P6 STG.E.U8 desc[UR24][R202.64], R205 ;  /* 0x000000cdca006986 */ /* 0x0001e2000c101118 */
[----:B------:R-:W1:Y:S03]  /*1ce40*/  LDCU UR46, c[0x0][0x3b8] ;  /* 0x00007700ff2e77ac */ /* 0x000e660008000800 */
[----:B------:R-:W-:Y:S01]  /*1ce50*/  @P3 STG.E.U8 desc[UR24][R200.64], R206 ;  /* 0x000000cec8003986 */ /* 0x000fe2000c101118 */
[----:B------:R-:W-:Y:S01]  /*1ce60*/  IADD3 R4, P3, PT, R62, R3, RZ ;  /* 0x000000033e047210 */ /* 0x000fe20007f7e0ff */
[----:B------:R-:W1:Y:S01]  /*1ce70*/  LDCU UR72, c[0x0][0x3b8] ;  /* 0x00007700ff4877ac */ /* 0x000e620008000800 */
[----:B0-----:R-:W-:-:S02]  /*1ce80*/  PRMT R202, R206, 0x9910, RZ ;  /* 0x00009910ceca7816 */ /* 0x001fc400000000ff */
[-C--:B------:R-:W-:Y:S02]  /*1ce90*/  LEA.HI.X.SX32 R5, R62, R2.reuse, 0x1, P3 ;  /* 0x000000023e057211 */ /* 0x080fe400018f0eff */
[----:B------:R-:W-:Y:S02]  /*1cea0*/  SHF.R.S32.HI R202, RZ, 0x8, R202 ;  /* 0x00000008ffca7819 */ /* 0x000fe400000114ca */
[C---:B------:R-:W-:Y:S01]  /*1ceb0*/  IADD3 R62, P3, PT, R64.reuse, R3, RZ ;  /* 0x00000003403e7210 */ /* 0x040fe20007f7e0ff */
[----:B------:R0:W-:Y:S04]  /*1cec0*/  STL.64 [R1+0xa18], R4 ;  /* 0x000a180401007387 */ /* 0x0001e80000100a00 */
[----:B------:R-:W-:Y:S04]  /*1ced0*/  @P5 STG.E.U8 desc[UR24][R198.64], R202 ;  /* 0x000000cac6005986 */ /* 0x000fe8000c101118 */
[----:B------:R-:W-:Y:S01]  /*1cee0*/  @P4 STG.E.U8 desc[UR24][R196.64], R20 ;  /* 0x00000014c4004986 */ /* 0x000fe2000c101118 */
[----:B------:R-:W-:-:S02]  /*1cef0*/  LEA.HI.X.SX32 R63, R64, R2, 0x1, P3 ;  /* 0x00000002403f7211 */ /* 0x000fc400018f0eff */
[----:B0-----:R-:W-:-:S04]  /*1cf00*/  IADD3 R4, P4, PT, R61, R3, RZ ;  /* 0x000000033d047210 */ /* 0x001fc80007f9e0ff */
[----:B------:R-:W-:Y:S01]  /*1cf10*/  LEA.HI.X.SX32 R5, R61, R2, 0x1, P4 ;  /* 0x000000023d057211 */ /* 0x000fe200020f0eff */
[----:B------:R0:W-:Y:S04]  /*1cf20*/  STL.64 [R1+0xa10], R62 ;  /* 0x000a103e01007387 */ /* 0x0001e80000100a00 */
[----:B------:R1:W-:Y:S01]  /*1cf30*/  STL.64 [R1+0xa08], R4 ;  /* 0x000a080401007387 */ /* 0x0003e20000100a00 */
[-C--:B0-----:R-:W-:Y:S02]  /*1cf40*/  IADD3 R62, P3, PT, R59, R3.reuse, RZ ;  /* 0x000000033b3e7210 */ /* 0x081fe40007f7e0ff */
[----:B-1----:R-:W-:-:S04]  /*1cf50*/  IADD3 R4, P4, PT, R58, R3, RZ ;  /* 0x000000033a047210 */ /* 0x002fc80007f9e0ff */
[-C--:B------:R-:W-:Y:S02]  /*1cf60*/  LEA.HI.X.SX32 R5, R58, R2.reuse, 0x1, P4 ;  /* 0x000000023a057211 */ /* 0x080fe400020f0eff */
[-C--:B------:R-:W-:Y:S02]  /*1cf70*/  LEA.HI.X.SX32 R63, R59, R2.reuse, 0x1, P3 ;  /* 0x000000023b3f7211 */ /* 0x080fe400018f0eff */
[CC--:B------:R-:W-:Y:S01]  /*1cf80*/  IADD3 R58, P3, PT, R60.reuse, R3.reuse, RZ ;  /* 0x000000033c3a7210 */ /* 0x0c0fe20007f7e0ff */
[----:B------:R0:W-:Y:S03]  /*1cf90*/  STL.64 [R1+0x9f8], R4 ;  /* 0x0009f80401007387 */ /* 0x0001e60000100a00 */
[----:B------:R-:W-:Y:S01]  /*1cfa0*/  LEA.HI.X.SX32 R59, R60, R2, 0x1, P3 ;  /* 0x000000023c3b7211 */ /* 0x000fe200018f0eff */
[----:B------:R-:W-:Y:S01]  /*1cfb0*/  STL.64 [R1+0xa00], R62 ;  /* 0x000a003e01007387 */ /* 0x000fe20000100a00 */
        /* <DEDUP_REMOVED lines=110> */
[----:B------:R-:W-:Y:S04]  /*1d6a0*/  STL.64 [R1+0x8d0], R22 ;  /* 0x0008d01601007387 */ /* 0x000fe80000100a00 */
[----:B------:R0:W-:Y:S02]  /*1d6b0*/  STL.64 [R1+0x8c8], R4 ;  /* 0x0008c80401007387 */ /* 0x0001e40000100a00 */
[----:B0-----:R-:W-:-:S04]  /*1d6c0*/  IADD3 R4, P4, PT, R18, R3, RZ ;  /* 0x0000000312047210 */ /* 0x001fc80007f9e0ff */
[----:B------:R-:W-:Y:S02]  /*1d6d0*/  LEA.HI.X.SX32 R5, R18, R2, 0x1, P4 ;  /* 0x0000000212057211 */ /* 0x000fe400020f0eff */
[----:B------:R-:W-:-:S03]  /*1d6e0*/  IADD3 R22, P3, PT, R19, R3, RZ ;  /* 0x0000000313167210 */ /* 0x000fc60007f7e0ff */
[----:B------:R0:W-:Y:S01]  /*1d6f0*/  STL.64 [R1+0x8b8], R4 ;  /* 0x0008b80401007387 */ /* 0x0001e20000100a00 */
[----:B------:R-:W-:Y:S02]  /*1d700*/  LEA.HI.X.SX32 R23, R19, R2, 0x1, P3 ;  /* 0x0000000213177211 */ /* 0x000fe400018f0eff */
[-C--:B------:R-:W-:Y:S02]  /*1d710*/  IADD3 R18, P3, PT, R17, R3.reuse, RZ ;  /* 0x0000000311127210 */ /* 0x080fe40007f7e0ff */
[----:B0-----:R-:W-:-:S04]  /*1d720*/  IADD3 R4, P4, PT, R16, R3, RZ ;  /* 0x0000000310047210 */ /* 0x001fc80007f9e0ff */
[-C--:B------:R-:W-:Y:S01]  /*1d730*/  LEA.HI.X.SX32 R5, R16, R2.reuse, 0x1, P4 ;  /* 0x0000000210057211 */ /* 0x080fe200020f0eff */
[----:B------:R-:W-:Y:S04]  /*1d740*/  STL.64 [R1+0x8c0], R22 ;  /* 0x0008c01601007387 */ /* 0x000fe80000100a00 */
[----:B------:R0:W-:Y:S01]  /*1d750*/  STL.64 [R1+0x8a8], R4 ;  /* 0x0008a80401007387 */ /* 0x0001e20000100a00 */
[----:B------:R-:W-:Y:S02]  /*1d760*/  LEA.HI.X.SX32 R19, R17, R2, 0x1, P3 ;  /* 0x0000000211137211 */ /* 0x000fe400018f0eff */
[-C--:B------:R-:W-:Y:S02]  /*1d770*/  IADD3 R16, P3, PT, R13, R3.reuse, RZ ;  /* 0x000000030d107210 */ /* 0x080fe40007f7e0ff */
[----:B0-----:R-:W-:-:S04]  /*1d780*/  IADD3 R4, P4, PT, R12, R3, RZ ;  /* 0x000000030c047210 */ /* 0x001fc80007f9e0ff */
[-C--:B------:R-:W-:Y:S01]  /*1d790*/  LEA.HI.X.SX32 R5, R12, R2.reuse, 0x1, P4 ;  /* 0x000000020c057211 */ /* 0x080fe200020f0eff */
[----:B------:R-:W-:Y:S01]  /*1d7a0*/  STL.64 [R1+0x8b0], R18 ;  /* 0x0008b01201007387 */ /* 0x000fe20000100a00 */
[-C--:B------:R-:W-:Y:S02]  /*1d7b0*/  LEA.HI.X.SX32 R17, R13, R2.reuse, 0x1, P3 ;  /* 0x000000020d117211 */ /* 0x080fe400018f0eff */
[CC--:B------:R-:W-:Y:S01]  /*1d7c0*/  IADD3 R12, P3, PT, R15.reuse, R3.reuse, RZ ;  /* 0x000000030f0c7210 */ /* 0x0c0fe20007f7e0ff */
[----:B------:R0:W-:Y:S03]  /*1d7d0*/  STL.64 [R1+0x898], R4 ;  /* 0x0008980401007387 */ /* 0x0001e60000100a00 */
[----:B------:R-:W-:Y:S01]  /*1d7e0*/  LEA.HI.X.SX32 R13, R15, R2, 0x1, P3 ;  /* 0x000000020f0d7211 */ /* 0x000fe200018f0eff */
[----:B------:R-:W-:Y:S01]  /*1d7f0*/  STL.64 [R1+0x8a0], R16 ;  /* 0x0008a01001007387 */ /* 0x000fe20000100a00 */
[----:B0-----:R-:W-:-:S04]  /*1d800*/  IADD3 R4, P4, PT, R233, R3, RZ ;  /* 0x00000003e9047210 */ /* 0x001fc80007f9e0ff */
[-C--:B------:R-:W-:Y:S01]  /*1d810*/  LEA.HI.X.SX32 R5, R233, R2.reuse, 0x1, P4 ;  /* 0x00000002e9057211 */ /* 0x080fe200020f0eff */
[----:B------:R0:W-:Y:S04]  /*1d820*/  STL.64 [R1+0x890], R12 ;  /* 0x0008900c01007387 */ /* 0x0001e80000100a00 */
[----:B------:R1:W-:Y:S01]  /*1d830*/  STL.64 [R1+0x888], R4 ;  /* 0x0008880401007387 */ /* 0x0003e20000100a00 */
[CC--:B0-----:R-:W-:Y:S02]  /*1d840*/  IADD3 R12, P3, PT, R236.reuse, R3.reuse, RZ ;  /* 0x00000003ec0c7210 */ /* 0x0c1fe40007f7e0ff */
[----:B-1----:R-:W-:Y:S02]  /*1d850*/  IADD3 R4, P4, PT, R235, R3, RZ ;  /* 0x00000003eb047210 */ /* 0x002fe40007f9e0ff */
[----:B------:R-:W-:-:S02]  /*1d860*/  LEA.HI.X.SX32 R13, R236, R2, 0x1, P3 ;  /* 0x00000002ec0d7211 */ /* 0x000fc400018f0eff */
[----:B------:R-:W-:-:S03]  /*1d870*/  LEA.HI.X.SX32 R5, R235, R2, 0x1, P4 ;  /* 0x00000002eb057211 */ /* 0x000fc600020f0eff */
[----:B------:R0:W-:Y:S04]  /*1d880*/  STL.64 [R1+0x880], R12 ;  /* 0x0008800c01007387 */ /* 0x0001e80000100a00 */
[----:B------:R1:W-:Y:S01]  /*1d890*/  STL.64 [R1+0x878], R4 ;  /* 0x0008780401007387 */ /* 0x0003e20000100a00 */
[CC--:B0-----:R-:W-:Y:S02]  /*1d8a0*/  IADD3 R12, P3, PT, R250.reuse, R3.reuse, RZ ;  /* 0x00000003fa0c7210 */ /* 0x0c1fe40007f7e0ff */
[C---:B-1----:R-:W-:Y:S02]  /*1d8b0*/  IADD3 R4, P4, PT, R241.reuse, R3, RZ ;  /* 0x00000003f1047210 */ /* 0x042fe40007f9e0ff */
[-C--:B------:R-:W-:Y:S02]  /*1d8c0*/  LEA.HI.X.SX32 R13, R250, R2.reuse, 0x1, P3 ;  /* 0x00000002fa0d7211 */ /* 0x080fe400018f0eff */
[----:B------:R-:W-:-:S03]  /*1d8d0*/  LEA.HI.X.SX32 R5, R241, R2, 0x1, P4 ;  /* 0x00000002f1057211 */ /* 0x000fc600020f0eff */
[----:B------:R0:W-:Y:S04]  /*1d8e0*/  STL.64 [R1+0x870], R12 ;  /* 0x0008700c01007387 */ /* 0x0001e80000100a00 */
[----:B------:R1:W-:Y:S01]  /*1d8f0*/  STL.64 [R1+0x868], R4 ;  /* 0x0008680401007387 */ /* 0x0003e20000100a00 */
[-C--:B0-----:R-:W-:Y:S02]  /*1d900*/  IADD3 R12, P3, PT, R14, R3.reuse, RZ ;  /* 0x000000030e0c7210 */ /* 0x081fe40007f7e0ff */
[----:B-1----:R-:W-:Y:S02]  /*1d910*/  IADD3 R4, P4, PT, R252, R3, RZ ;  /* 0x00000003fc047210 */ /* 0x002fe40007f9e0ff */
[-C--:B------:R-:W-:Y:S02]  /*1d920*/  LEA.HI.X.SX32 R13, R14, R2.reuse, 0x1, P3 ;  /* 0x000000020e0d7211 */ /* 0x080fe400018f0eff */
[----:B------:R-:W-:-:S03]  /*1d930*/  LEA.HI.X.SX32 R5, R252, R2, 0x1, P4 ;  /* 0x00000002fc057211 */ /* 0x000fc600020f0eff */
        /* <DEDUP_REMOVED lines=60> */
[----:B------:R0:W-:Y:S01]  /*1dd00*/  STL.64 [R1+0x7c0], R6 ;  /* 0x0007c00601007387 */ /* 0x0001e20000100a00 */
[----:B------:R-:W-:Y:S01]  /*1dd10*/  VIADD R227, R230, UR7 ;  /* 0x00000007e6e37c36 */ /* 0x000fe20008000000 */
[----:B--2---:R-:W-:Y:S01]  /*1dd20*/  ISETP.LT.AND P6, PT, R204, UR30, !P0 ;  /* 0x0000001ecc007c0c */ /* 0x004fe2000c7c1270 */
[----:B------:R-:W1:Y:S01]  /*1dd30*/  LDCU UR7, c[0x0][0x3b8] ;  /* 0x00007700ff0777ac */ /* 0x000e620008000800 */
[----:B------:R2:W-:Y:S01]  /*1dd40*/  STL.64 [R1+0x7b8], R4 ;  /* 0x0007b80401007387 */ /* 0x0005e20000100a00 */
[----:B------:R-:W-:Y:S01]  /*1dd50*/  VIADD R224, R227, UR70 ;  /* 0x00000046e3e07c36 */ /* 0x000fe20008000000 */
[----:B------:R-:W1:Y:S01]  /*1dd60*/  LDCU UR70, c[0x0][0x3b8] ;  /* 0x00007700ff4677ac */ /* 0x000e620008000800 */
[----:B------:R-:W1:Y:S01]  /*1dd70*/  LDCU UR30, c[0x0][0x3b8] ;  /* 0x00007700ff1e77ac */ /* 0x000e620008000800 */
[-C--:B0-----:R-:W-:Y:S02]  /*1dd80*/  IADD3 R6, P3, PT, R232, R3.reuse, RZ ;  /* 0x00000003e8067210 */ /* 0x081fe40007f7e0ff */
[----:B--2---:R-:W-:-:S02]  /*1dd90*/  IADD3 R4, P4, PT, R230, R3, RZ ;  /* 0x00000003e6047210 */ /* 0x004fc40007f9e0ff */
[-C--:B------:R-:W-:Y:S02]  /*1dda0*/  LEA.HI.X.SX32 R7, R232, R2.reuse, 0x1, P3 ;  /* 0x00000002e8077211 */ /* 0x080fe400018f0eff */
[----:B------:R-:W-:-:S03]  /*1ddb0*/  LEA.HI.X.SX32 R5, R230, R2, 0x1, P4 ;  /* 0x00000002e6057211 */ /* 0x000fc600020f0eff */
[----:B------:R0:W-:Y:S01]  /*1ddc0*/  STL.64 [R1+0x7b0], R6 ;  /* 0x0007b00601007387 */ /* 0x0001e20000100a00 */
[----:B------:R-:W-:Y:S01]  /*1ddd0*/  VIADD R222, R224, UR45 ;  /* 0x0000002de0de7c36 */ /* 0x000fe20008000000 */
[----:B------:R-:W2:Y:S02]  /*1dde0*/  LDCU UR45, c[0x0][0x3b8] ;  /* 0x00007700ff2d77ac */ /* 0x000ea40008000800 */
[----:B------:R1:W-:Y:S01]  /*1ddf0*/  STL.64 [R1+0x7a8], R4 ;  /* 0x0007a80401007387 */ /* 0x0003e20000100a00 */
[----:B------:R-:W-:Y:S01]  /*1de00*/  VIADD R218, R222, UR69 ;  /* 0x00000045deda7c36 */ /* 0x000fe20008000000 */
[----:B------:R-:W2:Y:S01]  /*1de10*/  LDCU UR69, c[0x0][0x3b8] ;  /* 0x00007700ff4577ac */ /* 0x000ea20008000800 */
[CC--:B0-----:R-:W-:Y:S02]  /*1de20*/  IADD3 R6, P3, PT, R227.reuse, R3.reuse, RZ ;  /* 0x00000003e3067210 */ /* 0x0c1fe40007f7e0ff */
[----:B-1----:R-:W-:Y:S02]  /*1de30*/  IADD3 R4, P4, PT, R224, R3, RZ ;  /* 0x00000003e0047210 */ /* 0x002fe40007f9e0ff */
[----:B------:R-:W-:-:S02]  /*1de40*/  LEA.HI.X.SX32 R7, R227, R2, 0x1, P3 ;  /* 0x00000002e3077211 */ /* 0x000fc400018f0eff */
[----:B------:R-:W-:-:S03]  /*1de50*/  LEA.HI.X.SX32 R5, R224, R2, 0x1, P4 ;  /* 0x00000002e0057211 */ /* 0x000fc600020f0eff */
[----:B------:R0:W-:Y:S01]  /*1de60*/  STL.64 [R1+0x7a0], R6 ;  /* 0x0007a00601007387 */ /* 0x0001e20000100a00 */
[----:B------:R-:W-:Y:S01]  /*1de70*/  VIADD R215, R218, UR29 ;  /* 0x0000001ddad77c36 */ /* 0x000fe20008000000 */
[----:B------:R-:W1:Y:S02]  /*1de80*/  LDCU UR29, c[0x0][0x3b8] ;  /* 0x00007700ff1d77ac */ /* 0x000e640008000800 */
[----:B------:R2:W-:Y:S01]  /*1de90*/  STL.64 [R1+0x798], R4 ;  /* 0x0007980401007387 */ /* 0x0005e20000100a00 */
[----:B------:R-:W-:Y:S01]  /*1dea0*/  VIADD R213, R215, UR68 ;  /* 0x00000044d7d57c36 */ /* 0x000fe20008000000 */
[----:B------:R-:W1:Y:S01]  /*1deb0*/  LDCU UR68, c[0x0][0x3b8] ;  /* 0x00007700ff4477ac */ /* 0x000e620008000800 */
[-C--:B0-----:R-:W-:Y:S02]  /*1dec0*/  IADD3 R6, P3, PT, R222, R3.reuse, RZ ;  /* 0x00000003de067210 */ /* 0x081fe40007f7e0ff */
[----:B--2---:R-:W-:Y:S02]  /*1ded0*/  IADD3 R4, P4, PT, R218, R3, RZ ;  /* 0x00000003da047210 */ /* 0x004fe40007f9e0ff */
[----:B------:R-:W-:-:S02]  /*1dee0*/  LEA.HI.X.SX32 R7, R222, R2, 0x1, P3 ;  /* 0x00000002de077211 */ /* 0x000fc400018f0eff */
[----:B------:R-:W-:-:S03]  /*1def0*/  LEA.HI.X.SX32 R5, R218, R2, 0x1, P4 ;  /* 0x00000002da057211 */ /* 0x000fc600020f0eff */
[----:B------:R0:W-:Y:S01]  /*1df00*/  STL.64 [R1+0x790], R6 ;  /* 0x0007900601007387 */ /* 0x0001e20000100a00 */
[----:B------:R-:W-:Y:S01]  /*1df10*/  VIADD R209, R213, UR44 ;  /* 0x0000002cd5d17c36 */ /* 0x000fe20008000000 */
[----:B------:R-:W2:Y:S02]  /*1df20*/  LDCU UR44, c[0x0][0x3b8] ;  /* 0x00007700ff2c77ac */ /* 0x000ea40008000800 */
[----:B------:R1:W-:Y:S01]  /*1df30*/  STL.64 [R1+0x788], R4 ;  /* 0x0007880401007387 */ /* 0x0003e20000100a00 */
[----:B------:R-:W-:Y:S01]  /*1df40*/  VIADD R208, R209, UR18 ;  /* 0x00000012d1d07c36 */ /* 0x000fe20008000000 */
[----:B------:R-:W2:Y:S01]  /*1df50*/  LDCU UR18, c[0x0][0x3b8] ;  /* 0x00007700ff1277ac */ /* 0x000ea20008000800 */
[-C--:B0-----:R-:W-:Y:S02]  /*1df60*/  IADD3 R6, P3, PT, R215, R3.reuse, RZ ;  /* 0x00000003d7067210 */ /* 0x081fe40007f7e0ff */
[----:B-1----:R-:W-:Y:S02]  /*1df70*/  IADD3 R4, P4, PT, R213, R3, RZ ;  /* 0x00000003d5047210 */ /* 0x002fe40007f9e0ff */
[----:B------:R-:W-:-:S02]  /*1df80*/  LEA.HI.X.SX32 R7, R215, R2, 0x1, P3 ;  /* 0x00000002d7077211 */ /* 0x000fc400018f0eff */
[----:B------:R-:W-:-:S03]  /*1df90*/  LEA.HI.X.SX32 R5, R213, R2, 0x1, P4 ;  /* 0x00000002d5057211 */ /* 0x000fc600020f0eff */
[----:B------:R0:W-:Y:S01]  /*1dfa0*/  STL.64 [R1+0x780], R6 ;  /* 0x0007800601007387 */ /* 0x0001e20000100a00 */
[C---:B------:R-:W-:Y:S01]  /*1dfb0*/  VIADD R207, R208.reuse, UR67 ;  /* 0x00000043d0cf7c36 */ /* 0x040fe20008000000 */
[----:B------:R-:W1:Y:S02]  /*1dfc0*/  LDCU UR67, c[0x0][0x3b8] ;  /* 0x00007700ff4377ac */ /* 0x000e640008000800 */
[----:B------:R2:W-:Y:S01]  /*1dfd0*/  STL.64 [R1+0x778], R4 ;  /* 0x0007780401007387 */ /* 0x0005e20000100a00 */
[----:B------:R-:W-:Y:S01]  /*1dfe0*/  VIADD R206, R207, UR43 ;  /* 0x0000002bcfce7c36 */ /* 0x000fe20008000000 */
[----:B------:R-:W1:Y:S01]  /*1dff0*/  LDCU UR43, c[0x0][0x3b8] ;  /* 0x00007700ff2b77ac */ /* 0x000e620008000800 */
[CC--:B0-----:R-:W-:Y:S02]  /*1e000*/  IADD3 R6, P3, PT, R209.reuse, R3.reuse, RZ ;  /* 0x00000003d1067210 */ /* 0x0c1fe40007f7e0ff */
[----:B--2---:R-:W-:Y:S02]  /*1e010*/  IADD3 R4, P4, PT, R208, R3, RZ ;  /* 0x00000003d0047210 */ /* 0x004fe40007f9e0ff */
[----:B------:R-:W-:-:S02]  /*1e020*/  LEA.HI.X.SX32 R7, R209, R2, 0x1, P3 ;  /* 0x00000002d1077211 */ /* 0x000fc400018f0eff */
[----:B------:R-:W-:-:S03]  /*1e030*/  LEA.HI.X.SX32 R5, R208, R2, 0x1, P4 ;  /* 0x00000002d0057211 */ /* 0x000fc600020f0eff */
[----:B------:R0:W-:Y:S01]  /*1e040*/  STL.64 [R1+0x770], R6 ;  /* 0x0007700601007387 */ /* 0x0001e20000100a00 */
[C---:B------:R-:W-:Y:S01]  /*1e050*/  VIADD R205, R206.reuse, UR66 ;  /* 0x00000042cecd7c36 */ /* 0x040fe20008000000 */
        /* <DEDUP_REMOVED lines=77> */
[----:B------:R-:W-:Y:S01]  /*1e530*/  LEA.HI.X.SX32 R5, R214, R2, 0x1, P4 ;  /* 0x00000002d6057211 */ /* 0x000fe200020f0eff */
[----:B------:R-:W-:Y:S01]  /*1e540*/  VIADD R220, R216, UR39 ;  /* 0x00000027d8dc7c36 */ /* 0x000fe20008000000 */
[----:B------:R-:W0:Y:S01]  /*1e550*/  LDCU UR39, c[0x0][0x3b8] ;  /* 0x00007700ff2777ac */ /* 0x000e220008000800 */
[----:B------:R2:W-:Y:S04]  /*1e560*/  STL.64 [R1+0x6f0], R6 ;  /* 0x0006f00601007387 */ /* 0x0005e80000100a00 */
[----:B------:R1:W-:Y:S01]  /*1e570*/  STL.64 [R1+0x6e8], R4 ;  /* 0x0006e80401007387 */ /* 0x0003e20000100a00 */
[----:B------:R-:W-:Y:S01]  /*1e580*/  VIADD R219, R220, UR26 ;  /* 0x0000001adcdb7c36 */ /* 0x000fe20008000000 */
[----:B------:R-:W0:Y:S01]  /*1e590*/  LDCU UR26, c[0x0][0x3b8] ;  /* 0x00007700ff1a77ac */ /* 0x000e220008000800 */
[----:B--2---:R-:W-:-:S02]  /*1e5a0*/  IADD3 R6, P3, PT, R217, R3, RZ ;  /* 0x00000003d9067210 */ /* 0x004fc40007f7e0ff */
[CC--:B-1----:R-:W-:Y:S02]  /*1e5b0*/  IADD3 R4, P4, PT, R216.reuse, R3.reuse, RZ ;  /* 0x00000003d8047210 */ /* 0x0c2fe40007f9e0ff */
[-C--:B------:R-:W-:Y:S02]  /*1e5c0*/  LEA.HI.X.SX32 R7, R217, R2.reuse, 0x1, P3 ;  /* 0x00000002d9077211 */ /* 0x080fe400018f0eff */
[----:B------:R-:W-:Y:S01]  /*1e5d0*/  LEA.HI.X.SX32 R5, R216, R2, 0x1, P4 ;  /* 0x00000002d8057211 */ /* 0x000fe200020f0eff */
[----:B------:R-:W-:Y:S01]  /*1e5e0*/  VIADD R221, R219, UR59 ;  /* 0x0000003bdbdd7c36 */ /* 0x000fe20008000000 */
[----:B------:R-:W1:Y:S01]  /*1e5f0*/  LDCU UR59, c[0x0][0x3b8] ;  /* 0x00007700ff3b77ac */ /* 0x000e620008000800 */
[----:B------:R2:W-:Y:S02]  /*1e600*/  STL.64 [R1+0x6e0], R6 ;  /* 0x0006e00601007387 */ /* 0x0005e40000100a00 */
[----:B------:R-:W-:Y:S01]  /*1e610*/  VIADD R223, R221, UR16 ;  /* 0x00000010dddf7c36 */ /* 0x000fe20008000000 */
[----:B------:R-:W0:Y:S01]  /*1e620*/  LDCU UR16, c[0x0][0x3b8] ;  /* 0x00007700ff1077ac */ /* 0x000e220008000800 */
[----:B------:R3:W-:Y:S02]  /*1e630*/  STL.64 [R1+0x6d8], R4 ;  /* 0x0006d80401007387 */ /* 0x0007e40000100a00 */
[----:B------:R-:W-:Y:S01]  /*1e640*/  VIADD R226, R223, UR58 ;  /* 0x0000003adfe27c36 */ /* 0x000fe20008000000 */
[----:B------:R-:W0:Y:S01]  /*1e650*/  LDCU UR58, c[0x0][0x3b8] ;  /* 0x00007700ff3a77ac */ /* 0x000e220008000800 */
[----:B--2---:R-:W-:-:S02]  /*1e660*/  IADD3 R6, P3, PT, R220, R3, RZ ;  /* 0x00000003dc067210 */ /* 0x004fc40007f7e0ff */
[CC--:B---3--:R-:W-:Y:S02]  /*1e670*/  IADD3 R4, P4, PT, R219.reuse, R3.reuse, RZ ;  /* 0x00000003db047210 */ /* 0x0c8fe40007f9e0ff */
[-C--:B------:R-:W-:Y:S02]  /*1e680*/  LEA.HI.X.SX32 R7, R220, R2.reuse, 0x1, P3 ;  /* 0x00000002dc077211 */ /* 0x080fe400018f0eff */
[----:B------:R-:W-:Y:S01]  /*1e690*/  LEA.HI.X.SX32 R5, R219, R2, 0x1, P4 ;  /* 0x00000002db057211 */ /* 0x000fe200020f0eff */
[----:B------:R-:W-:Y:S01]  /*1e6a0*/  VIADD R225, R226, UR38 ;  /* 0x00000026e2e17c36 */ /* 0x000fe20008000000 */
[----:B------:R-:W2:Y:S01]  /*1e6b0*/  LDCU UR38, c[0x0][0x3b8] ;  /* 0x00007700ff2677ac */ /* 0x000ea20008000800 */
[----:B------:R3:W-:Y:S04]  /*1e6c0*/  STL.64 [R1+0x6d0], R6 ;  /* 0x0006d00601007387 */ /* 0x0007e80000100a00 */
[----:B------:R0:W-:Y:S01]  /*1e6d0*/  STL.64 [R1+0x6c8], R4 ;  /* 0x0006c80401007387 */ /* 0x0001e20000100a00 */
[----:B------:R-:W-:Y:S01]  /*1e6e0*/  VIADD R229, R225, UR23 ;  /* 0x00000017e1e57c36 */ /* 0x000fe20008000000 */
[----:B------:R-:W1:Y:S01]  /*1e6f0*/  LDCU UR23, c[0x0][0x3b8] ;  /* 0x00007700ff1777ac */ /* 0x000e620008000800 */
[----:B---3--:R-:W-:-:S02]  /*1e700*/  IADD3 R6, P3, PT, R221, R3, RZ ;  /* 0x00000003dd067210 */ /* 0x008fc40007f7e0ff */
[-C--:B0-----:R-:W-:Y:S02]  /*1e710*/  IADD3 R4, P4, PT, R223, R3.reuse, RZ ;  /* 0x00000003df047210 */ /* 0x081fe40007f9e0ff */
[-C--:B------:R-:W-:Y:S02]  /*1e720*/  LEA.HI.X.SX32 R7, R221, R2.reuse, 0x1, P3 ;  /* 0x00000002dd077211 */ /* 0x080fe400018f0eff */
[-C--:B------:R-:W-:Y:S01]  /*1e730*/  LEA.HI.X.SX32 R5, R223, R2.reuse, 0x1, P4 ;  /* 0x00000002df057211 */ /* 0x080fe200020f0eff */
[----:B------:R-:W-:Y:S01]  /*1e740*/  VIADD R228, R229, UR57 ;  /* 0x00000039e5e47c36 */ /* 0x000fe20008000000 */
[-C--:B------:R-:W-:Y:S01]  /*1e750*/  IADD3 R132, P3, PT, R226, R3.reuse, RZ ;  /* 0x00000003e2847210 */ /* 0x080fe20007f7e0ff */
[----:B------:R-:W-:Y:S01]  /*1e760*/  STL.64 [R1+0x6c0], R6 ;  /* 0x0006c00601007387 */ /* 0x000fe20000100a00 */
[----:B------:R-:W0:Y:S01]  /*1e770*/  LDCU UR57, c[0x0][0x3b8] ;  /* 0x00007700ff3977ac */ /* 0x000e220008000800 */
[----:B------:R-:W-:Y:S02]  /*1e780*/  VIADD R231, R228, UR37 ;  /* 0x00000025e4e77c36 */ /* 0x000fe40008000000 */
[----:B------:R3:W-:Y:S01]  /*1e790*/  STL.64 [R1+0x6b8], R4 ;  /* 0x0006b80401007387 */ /* 0x0007e20000100a00 */
[-C--:B------:R-:W-:Y:S01]  /*1e7a0*/  LEA.HI.X.SX32 R133, R226, R2.reuse, 0x1, P3 ;  /* 0x00000002e2857211 */ /* 0x080fe200018f0eff */
[----:B------:R-:W-:Y:S01]  /*1e7b0*/  VIADD R233, R231, UR56 ;  /* 0x00000038e7e97c36 */ /* 0x000fe20008000000 */
[-C--:B------:R-:W-:Y:S01]  /*1e7c0*/  IADD3 R134, P3, PT, R229, R3.reuse, RZ ;  /* 0x00000003e5867210 */ /* 0x080fe20007f7e0ff */
[----:B------:R-:W0:Y:S01]  /*1e7d0*/  LDCU UR37, c[0x0][0x3b8] ;  /* 0x00007700ff2577ac */ /* 0x000e220008000800 */
[C---:B---3--:R-:W-:Y:S01]  /*1e7e0*/  IADD3 R4, P4, PT, R225.reuse, R3, RZ ;  /* 0x00000003e1047210 */ /* 0x048fe20007f9e0ff */
[----:B------:R-:W-:Y:S01]  /*1e7f0*/  STL.64 [R1+0xd30], R132 ;  /* 0x000d308401007387 */ /* 0x000fe20000100a00 */
[----:B------:R-:W3:Y:S02]  /*1e800*/  LDCU UR56, c[0x0][0x3b8] ;  /* 0x00007700ff3877ac */ /* 0x000ee40008000800 */
[----:B------:R-:W-:-:S02]  /*1e810*/  LEA.HI.X.SX32 R5, R225, R2, 0x1, P4 ;  /* 0x00000002e1057211 */ /* 0x000fc400020f0eff */
[CC--:B------:R-:W-:Y:S01]  /*1e820*/  IADD3 R136, P4, PT, R228.reuse, R3.reuse, RZ ;  /* 0x00000003e4887210 */ /* 0x0c0fe20007f9e0ff */
[----:B------:R-:W-:Y:S01]  /*1e830*/  VIADD R236, R233, UR11 ;  /* 0x0000000be9ec7c36 */ /* 0x000fe20008000000 */
[-C--:B------:R-:W-:Y:S01]  /*1e840*/  LEA.HI.X.SX32 R135, R229, R2.reuse, 0x1, P3 ;  /* 0x00000002e5877211 */ /* 0x080fe200018f0eff */
[----:B------:R0:W-:Y:S01]  /*1e850*/  STL.64 [R1+0x6a8], R4 ;  /* 0x0006a80401007387 */ /* 0x0001e20000100a00 */
[-C--:B------:R-:W-:Y:S01]  /*1e860*/  LEA.HI.X.SX32 R137, R228, R2.reuse, 0x1, P4 ;  /* 0x00000002e4897211 */ /* 0x080fe200020f0eff */
[----:B------:R-:W1:Y:S01]  /*1e870*/  LDCU UR11, c[0x0][0x3b8] ;  /* 0x00007700ff0b77ac */ /* 0x000e620008000800 */
[C---:B------:R-:W-:Y:S01]  /*1e880*/  IADD3 R138, P4, PT, R233.reuse, R3, RZ ;  /* 0x00000003e98a7210 */ /* 0x040fe20007f9e0ff */
[----:B------:R-:W-:Y:S01]  /*1e890*/  VIADD R235, R236, UR15 ;  /* 0x0000000feceb7c36 */ /* 0x000fe20008000000 */
[----:B------:R-:W-:Y:S01]  /*1e8a0*/  STL.64 [R1+0xd20], R134 ;  /* 0x000d208601007387 */ /* 0x000fe20000100a00 */
[----:B------:R-:W1:Y:S01]  /*1e8b0*/  LDCU UR15, c[0x0][0x3b8] ;  /* 0x00007700ff0f77ac */ /* 0x000e620008000800 */
[----:B------:R-:W-:-:S02]  /*1e8c0*/  LEA.HI.X.SX32 R139, R233, R2, 0x1, P4 ;  /* 0x00000002e98b7211 */ /* 0x000fc400020f0eff */
[CC--:B0-----:R-:W-:Y:S01]  /*1e8d0*/  IADD3 R4, P3, PT, R231.reuse, R3.reuse, RZ ;  /* 0x00000003e7047210 */ /* 0x0c1fe20007f7e0ff */
[----:B------:R-:W-:Y:S03]  /*1e8e0*/  STL.64 [R1+0xd38], R136 ;  /* 0x000d388801007387 */ /* 0x000fe60000100a00 */
[-C--:B------:R-:W-:Y:S01]  /*1e8f0*/  LEA.HI.X.SX32 R5, R231, R2.reuse, 0x1, P3 ;  /* 0x00000002e7057211 */ /* 0x080fe200018f0eff */
[----:B------:R-:W-:Y:S01]  /*1e900*/  STL.64 [R1+0xd40], R138 ;  /* 0x000d408a01007387 */ /* 0x000fe20000100a00 */
[CC--:B------:R-:W-:Y:S01]  /*1e910*/  IADD3 R140, P4, PT, R235.reuse, R3.reuse, RZ ;  /* 0x00000003eb8c7210 */ /* 0x0c0fe20007f9e0ff */
[C---:B------:R-:W-:Y:S01]  /*1e920*/  VIADD R241, R235.reuse, UR55 ;  /* 0x00000037ebf17c36 */ /* 0x040fe20008000000 */
[----:B------:R-:W0:Y:S01]  /*1e930*/  LDCU UR55, c[0x0][0x3b8] ;  /* 0x00007700ff3777ac */ /* 0x000e220008000800 */
[----:B------:R1:W-:Y:S01]  /*1e940*/  STL.64 [R1+0x690], R4 ;  /* 0x0006900401007387 */ /* 0x0003e20000100a00 */
[----:B------:R-:W-:Y:S01]  /*1e950*/  LEA.HI.X.SX32 R141, R235, R2, 0x1, P4 ;  /* 0x00000002eb8d7211 */ /* 0x000fe200020f0eff */
[----:B------:R-:W-:Y:S01]  /*1e960*/  VIADD R240, R241, UR36 ;  /* 0x00000024f1f07c36 */ /* 0x000fe20008000000 */
[----:B------:R-:W0:Y:S01]  /*1e970*/  LDCU UR36, c[0x0][0x3b8] ;  /* 0x00007700ff2477ac */ /* 0x000e220008000800 */
[----:B-1----:R-:W-:-:S04]  /*1e980*/  IADD3 R4, P3, PT, R236, R3, RZ ;  /* 0x00000003ec047210 */ /* 0x002fc80007f7e0ff */
[----:B------:R-:W-:Y:S01]  /*1e990*/  LEA.HI.X.SX32 R5, R236, R2, 0x1, P3 ;  /* 0x00000002ec057211 */ /* 0x000fe200018f0eff */
[----:B------:R-:W-:Y:S01]  /*1e9a0*/  STL.64 [R1+0xd48], R140 ;  /* 0x000d488c01007387 */ /* 0x000fe20000100a00 */
[----:B------:R-:W-:-:S03]  /*1e9b0*/  IADD3 R142, P3, PT, R241, R3, RZ ;  /* 0x00000003f18e7210 */ /* 0x000fc60007f7e0ff */
[----:B------:R1:W-:Y:S01]  /*1e9c0*/  STL.64 [R1+0x680], R4 ;  /* 0x0006800401007387 */ /* 0x0003e20000100a00 */
[----:B------:R-:W-:Y:S01]  /*1e9d0*/  VIADD R244, R240, UR54 ;  /* 0x00000036f0f47c36 */ /* 0x000fe20008000000 */
[-C--:B------:R-:W-:Y:S01]  /*1e9e0*/  LEA.HI.X.SX32 R143, R241, R2.reuse, 0x1, P3 ;  /* 0x00000002f18f7211 */ /* 0x080fe200018f0eff */
[----:B------:R-:W0:Y:S02]  /*1e9f0*/  LDCU UR54, c[0x0][0x3b8] ;  /* 0x00007700ff3677ac */ /* 0x000e240008000800 */
[----:B------:R-:W-:Y:S01]  /*1ea00*/  VIADD R247, R244, UR22 ;  /* 0x00000016f4f77c36 */ /* 0x000fe20008000000 */
[CC--:B-1----:R-:W-:Y:S01]  /*1ea10*/  IADD3 R4, P4, PT, R240.reuse, R3.reuse, RZ ;  /* 0x00000003f0047210 */ /* 0x0c2fe20007f9e0ff */
[----:B------:R-:W-:Y:S01]  /*1ea20*/  STL.64 [R1+0xd50], R142 ;  /* 0x000d508e01007387 */ /* 0x000fe20000100a00 */
[----:B------:R-:W1:Y:S02]  /*1ea30*/  LDCU UR22, c[0x0][0x3b8] ;  /* 0x00007700ff1677ac */ /* 0x000e640008000800 */
[-C--:B------:R-:W-:Y:S01]  /*1ea40*/  LEA.HI.X.SX32 R5, R240, R2.reuse, 0x1, P4 ;  /* 0x00000002f0057211 */ /* 0x080fe200020f0eff */
[C---:B------:R-:W-:Y:S01]  /*1ea50*/  VIADD R248, R247.reuse, UR35 ;  /* 0x00000023f7f87c36 */ /* 0x040fe20008000000 */
[CC--:B------:R-:W-:Y:S01]  /*1ea60*/  IADD3 R144, P4, PT, R247.reuse, R3.reuse, RZ ;  /* 0x00000003f7907210 */ /* 0x0c0fe20007f9e0ff */
[----:B------:R-:W0:Y:S02]  /*1ea70*/  LDCU UR35, c[0x0][0x3b8] ;  /* 0x00007700ff2377ac */ /* 0x000e240008000800 */
[----:B------:R1:W-:Y:S01]  /*1ea80*/  STL.64 [R1+0x668], R4 ;  /* 0x0006680401007387 */ /* 0x0003e20000100a00 */
[----:B------:R-:W-:Y:S01]  /*1ea90*/  VIADD R246, R248, UR53 ;  /* 0x00000035f8f67c36 */ /* 0x000fe20008000000 */
[----:B------:R-:W-:Y:S01]  /*1eaa0*/  LEA.HI.X.SX32 R145, R247, R2, 0x1, P4 ;  /* 0x00000002f7917211 */ /* 0x000fe200020f0eff */
[----:B------:R-:W0:Y:S01]  /*1eab0*/  LDCU UR53, c[0x0][0x3b8] ;  /* 0x00007700ff3577ac */ /* 0x000e220008000800 */
[----:B-1----:R-:W-:-:S04]  /*1eac0*/  IADD3 R4, P3, PT, R244, R3, RZ ;  /* 0x00000003f4047210 */ /* 0x002fc80007f7e0ff */
[-C--:B------:R-:W-:Y:S01]  /*1ead0*/  LEA.HI.X.SX32 R5, R244, R2.reuse, 0x1, P3 ;  /* 0x00000002f4057211 */ /* 0x080fe200018f0eff */
[----:B------:R-:W-:Y:S01]  /*1eae0*/  VIADD R245, R246, UR4 ;  /* 0x00000004f6f57c36 */ /* 0x000fe20008000000 */
[CC--:B------:R-:W-:Y:S01]  /*1eaf0*/  IADD3 R146, P3, PT, R248.reuse, R3.reuse, RZ ;  /* 0x00000003f8927210 */ /* 0x0c0fe20007f7e0ff */
[----:B------:R-:W1:Y:S02]  /*1eb00*/  LDCU UR4, c[0x0][0x3b8] ;  /* 0x00007700ff0477ac */ /* 0x000e640008000800 */
[----:B------:R0:W-:Y:S01]  /*1eb10*/  STL.64 [R1+0x660], R4 ;  /* 0x0006600401007387 */ /* 0x0001e20000100a00 */
[----:B------:R-:W-:Y:S01]  /*1eb20*/  VIADD R243, R245, UR52 ;  /* 0x00000034f5f37c36 */ /* 0x000fe20008000000 */
[----:B------:R-:W-:Y:S01]  /*1eb30*/  LEA.HI.X.SX32 R147, R248, R2, 0x1, P3 ;  /* 0x00000002f8937211 */ /* 0x000fe200018f0eff */
[----:B------:R-:W1:Y:S01]  /*1eb40*/  LDCU UR52, c[0x0][0x3b8] ;  /* 0x00007700ff3477ac */ /* 0x000e620008000800 */
[----:B0-----:R-:W-:-:S04]  /*1eb50*/  IADD3 R4, P4, PT, R246, R3, RZ ;  /* 0x00000003f6047210 */ /* 0x001fc80007f9e0ff */
        /* <DEDUP_REMOVED lines=10> */
[C---:B------:R-:W-:Y:S01]  /*1ec00*/  VIADD R238, R239.reuse, UR51 ;  /* 0x00000033efee7c36 */ /* 0x040fe20008000000 */
[-C--:B------:R-:W-:Y:S01]  /*1ec10*/  IADD3 R150, P3, PT, R242, R3.reuse, RZ ;  /* 0x00000003f2967210 */ /* 0x080fe20007f7e0ff */
        /* <DEDUP_REMOVED lines=20> */
[----:B-----5:R-:W-:Y:S01]  /*1ed60*/  VIADD R227, R232, UR77 ;  /* 0x0000004de8e37c36 */ /* 0x020fe20008000000 */
[----:B------:R-:W-:Y:S02]  /*1ed70*/  LEA.HI.X.SX32 R155, R237, R2, 0x1, P3 ;  /* 0x00000002ed9b7211 */ /* 0x000fe400018f0eff */
        /* <DEDUP_REMOVED lines=9> */
[----:B-----5:R-:W-:-:S04]  /*1ee10*/  IADD3 R4, P3, PT, R232, R3, RZ ;  /* 0x00000003e8047210 */ /* 0x020fc80007f7e0ff */
[-C--:B------:R-:W-:Y:S01]  /*1ee20*/  LEA.HI.X.SX32 R5, R232, R2.reuse, 0x1, P3 ;  /* 0x00000002e8057211 */ /* 0x080fe200018f0eff */
[----:B------:R-:W-:Y:S01]  /*1ee30*/  VIADD R207, R213, UR75 ;  /* 0x0000004bd5cf7c36 */ /* 0x000fe20008000000 */
[CC--:B------:R-:W-:Y:S01]  /*1ee40*/  IADD3 R158, P3, PT, R224.reuse, R3.reuse, RZ ;  /* 0x00000003e09e7210 */ /* 0x0c0fe20007f7e0ff */
[----:B------:R-:W5:Y:S02]  /*1ee50*/  LDCU UR75, c[0x0][0x3b8] ;  /* 0x00007700ff4b77ac */ /* 0x000f640008000800 */
        /* <DEDUP_REMOVED lines=14> */
[----:B------:R-:W-:Y:S01]  /*1ef40*/  LEA.HI.X.SX32 R5, R207, R2, 0x1, P3 ;  /* 0x00000002cf057211 */ /* 0x000fe200018f0eff */
[----:B------:R-:W-:-:S04]  /*1ef50*/  VIADD R203, R204, UR74 ;  /* 0x0000004acccb7c36 */ /* 0x000fc80008000000 */
[----:B------:R1:W-:Y:S01]  /*1ef60*/  STL.64 [R1+0x5e0], R4 ;  /* 0x0005e00401007387 */ /* 0x0003e20000100a00 */
[-C--:B------:R-:W-:Y:S01]  /*1ef70*/  IADD3 R162, P3, PT, R205, R3.reuse, RZ ;  /* 0x00000003cda27210 */ /* 0x080fe20007f7e0ff */
[----:B------:R-:W-:Y:S01]  /*1ef80*/  VIADD R202, R203, UR5 ;  /* 0x00000005cbca7c36 */ /* 0x000fe20008000000 */
[----:B------:R-:W0:Y:S01]  /*1ef90*/  LDCU UR5, c[0x0][0x3b8] ;  /* 0x00007700ff0577ac */ /* 0x000e220008000800 */
[----:B-1----:R-:W-:-:S04]  /*1efa0*/  IADD3 R4, P4, PT, R204, R3, RZ ;  /* 0x00000003cc047210 */ /* 0x002fc80007f9e0ff */
[-C--:B------:R-:W-:Y:S02]  /*1efb0*/  LEA.HI.X.SX32 R5, R204, R2.reuse, 0x1, P4 ;  /* 0x00000002cc057211 */ /* 0x080fe400020f0eff */
[-C--:B------:R-:W-:Y:S01]  /*1efc0*/  LEA.HI.X.SX32 R163, R205, R2.reuse, 0x1, P3 ;  /* 0x00000002cda37211 */ /* 0x080fe200018f0eff */
[C---:B------:R-:W-:Y:S01]  /*1efd0*/  VIADD R201, R202.reuse, UR31 ;  /* 0x0000001fcac97c36 */ /* 0x040fe20008000000 */
[CC--:B------:R-:W-:Y:S01]  /*1efe0*/  IADD3 R164, P4, PT, R202.reuse, R3.reuse, RZ ;  /* 0x00000003caa47210 */ /* 0x0c0fe20007f9e0ff */
[----:B------:R1:W-:Y:S01]  /*1eff0*/  STL.64 [R1+0x5c8], R4 ;  /* 0x0005c80401007387 */ /* 0x0003e20000100a00 */
[----:B------:R-:W0:Y:S01]  /*1f000*/  LDCU UR31, c[0x0][0x3b8] ;  /* 0x00007700ff1f77ac */ /* 0x000e220008000800 */
        /* <DEDUP_REMOVED lines=17> */
[----:B----4-:R-:W-:Y:S01]  /*1f120*/  VIADD R196, R197, UR48 ;  /* 0x00000030c5c47c36 */ /* 0x010fe20008000000 */
[----:B------:R-:W-:Y:S02]  /*1f130*/  LEA.HI.X.SX32 R169, R198, R2, 0x1, P4 ;  /* 0x00000002c6a97211 */ /* 0x000fe400020f0eff */
        /* <DEDUP_REMOVED lines=8> */
[----:B------:R-:W0:Y:S01]  /*1f1c0*/  LDCU UR7, c[0x0][0x3b8] ;  /* 0x00007700ff0777ac */ /* 0x000e220008000800 */
[----:B----4-:R-:W-:-:S04]  /*1f1d0*/  IADD3 R4, P4, PT, R196, R3, RZ ;  /* 0x00000003c4047210 */ /* 0x010fc80007f9e0ff */
[----:B------:R-:W-:Y:S01]  /*1f1e0*/  LEA.HI.X.SX32 R5, R196, R2, 0x1, P4 ;  /* 0x00000002c4057211 */ /* 0x000fe200020f0eff */
[----:B------:R-:W-:-:S04]  /*1f1f0*/  VIADD R210, R208, UR72 ;  /* 0x00000048d0d27c36 */ /* 0x000fc80008000000 */
[----:B------:R4:W-:Y:S01]  /*1f200*/  STL.64 [R1+0x588], R4 ;  /* 0x0005880401007387 */ /* 0x0009e20000100a00 */
[----:B------:R-:W-:Y:S01]  /*1f210*/  VIADD R211, R210, UR70 ;  /* 0x00000046d2d37c36 */ /* 0x000fe20008000000 */
[-C--:B------:R-:W-:Y:S02]  /*1f220*/  IADD3 R172, P4, PT, R208, R3.reuse, RZ ;  /* 0x00000003d0ac7210 */ /* 0x080fe40007f9e0ff */
[----:B----4-:R-:W-:-:S04]  /*1f230*/  IADD3 R4, P3, PT, R209, R3, RZ ;  /* 0x00000003d1047210 */ /* 0x010fc80007f7e0ff */
[-C--:B------:R-:W-:Y:S02]  /*1f240*/  LEA.HI.X.SX32 R5, R209, R2.reuse, 0x1, P3 ;  /* 0x00000002d1057211 */ /* 0x080fe400018f0eff */
[----:B------:R-:W-:-:S03]  /*1f250*/  LEA.HI.X.SX32 R173, R208, R2, 0x1, P4 ;  /* 0x00000002d0ad7211 */ /* 0x000fc600020f0eff */
[----:B------:R4:W-:Y:S01]  /*1f260*/  STL.64 [R1+0x580], R4 ;  /* 0x0005800401007387 */ /* 0x0009e20000100a00 */
[----:B------:R-:W-:Y:S01]  /*1f270*/  VIADD R215, R211, UR30 ;  /* 0x0000001ed3d77c36 */ /* 0x000fe20008000000 */
[-C--:B------:R-:W-:Y:S01]  /*1f280*/  IADD3 R174, P3, PT, R210, R3.reuse, RZ ;  /* 0x00000003d2ae7210 */ /* 0x080fe20007f7e0ff */
[----:B------:R-:W0:Y:S02]  /*1f290*/  LDCU UR30, c[0x0][0x3b8] ;  /* 0x00007700ff1e77ac */ /* 0x000e240008000800 */
[----:B------:R-:W-:Y:S01]  /*1f2a0*/  VIADD R212, R215, UR45 ;  /* 0x0000002dd7d47c36 */ /* 0x000fe20008000000 */
[C---:B----4-:R-:W-:Y:S01]  /*1f2b0*/  IADD3 R4, P4, PT, R211.reuse, R3, RZ ;  /* 0x00000003d3047210 */ /* 0x050fe20007f9e0ff */
[----:B------:R-:W4:Y:S03]  /*1f2c0*/  LDCU UR45, c[0x0][0x3b8] ;  /* 0x00007700ff2d77ac */ /* 0x000f260008000800 */
[----:B------:R-:W-:-:S02]  /*1f2d0*/  LEA.HI.X.SX32 R5, R211, R2, 0x1, P4 ;  /* 0x00000002d3057211 */ /* 0x000fc400020f0eff */
[-C--:B------:R-:W-:Y:S01]  /*1f2e0*/  LEA.HI.X.SX32 R175, R210, R2.reuse, 0x1, P3 ;  /* 0x00000002d2af7211 */ /* 0x080fe200018f0eff */
[C---:B------:R-:W-:Y:S01]  /*1f2f0*/  VIADD R217, R212.reuse, UR29 ;  /* 0x0000001dd4d97c36 */ /* 0x040fe20008000000 */
[CC--:B------:R-:W-:Y:S01]  /*1f300*/  IADD3 R176, P4, PT, R212.reuse, R3.reuse, RZ ;  /* 0x00000003d4b07210 */ /* 0x0c0fe20007f9e0ff */
[----:B------:R0:W-:Y:S01]  /*1f310*/  STL.64 [R1+0x568], R4 ;  /* 0x0005680401007387 */ /* 0x0001e20000100a00 */
[----:B------:R-:W1:Y:S01]  /*1f320*/  LDCU UR29, c[0x0][0x3b8] ;  /* 0x00007700ff1d77ac */ /* 0x000e620008000800 */
[----:B------:R-:W-:Y:S01]  /*1f330*/  VIADD R216, R217, UR68 ;  /* 0x00000044d9d87c36 */ /* 0x000fe20008000000 */
[----:B------:R-:W-:Y:S02]  /*1f340*/  LEA.HI.X.SX32 R177, R212, R2, 0x1, P4 ;  /* 0x00000002d4b17211 */ /* 0x000fe400020f0eff */
[----:B0-----:R-:W-:-:S04]  /*1f350*/  IADD3 R4, P3, PT, R215, R3, RZ ;  /* 0x00000003d7047210 */ /* 0x001fc80007f7e0ff */
[-C--:B------:R-:W-:Y:S01]  /*1f360*/  LEA.HI.X.SX32 R5, R215, R2.reuse, 0x1, P3 ;  /* 0x00000002d7057211 */ /* 0x080fe200018f0eff */
[----:B------:R-:W-:Y:S01]  /*1f370*/  VIADD R218, R216, UR44 ;  /* 0x0000002cd8da7c36 */ /* 0x000fe20008000000 */
        /* <DEDUP_REMOVED lines=10> */
[----:B------:R-:W-:Y:S01]  /*1f420*/  VIADD R221, R222, UR43 ;  /* 0x0000002bdedd7c36 */ /* 0x000fe20008000000 */
[-C--:B------:R-:W-:Y:S01]  /*1f430*/  IADD3 R180, P4, PT, R220, R3.reuse, RZ ;  /* 0x00000003dcb47210 */ /* 0x080fe20007f9e0ff */
[----:B------:R-:W0:Y:S01]  /*1f440*/  LDCU UR43, c[0x0][0x3b8] ;  /* 0x00007700ff2b77ac */ /* 0x000e220008000800 */
[----:B-1----:R-:W-:-:S04]  /*1f450*/  IADD3 R4, P3, PT, R218, R3, RZ ;  /* 0x00000003da047210 */ /* 0x002fc80007f7e0ff */
[-C--:B------:R-:W-:Y:S02]  /*1f460*/  LEA.HI.X.SX32 R5, R218, R2.reuse, 0x1, P3 ;  /* 0x00000002da057211 */ /* 0x080fe400018f0eff */
[----:B------:R-:W-:-:S03]  /*1f470*/  LEA.HI.X.SX32 R181, R220, R2, 0x1, P4 ;  /* 0x00000002dcb57211 */ /* 0x000fc600020f0eff */
[----:B------:R1:W-:Y:S01]  /*1f480*/  STL.64 [R1+0x540], R4 ;  /* 0x0005400401007387 */ /* 0x0003e20000100a00 */
[----:B------:R-:W-:Y:S01]  /*1f490*/  VIADD R230, R221, UR66 ;  /* 0x00000042dde67c36 */ /* 0x000fe20008000000 */
[----:B------:R-:W-:-:S03]  /*1f4a0*/  IADD3 R182, P3, PT, R222, R3, RZ ;  /* 0x00000003deb67210 */ /* 0x000fc60007f7e0ff */
[----:B------:R-:W-:Y:S01]  /*1f4b0*/  VIADD R229, R230, UR9 ;  /* 0x00000009e6e57c36 */ /* 0x000fe20008000000 */
[CC--:B-1----:R-:W-:Y:S01]  /*1f4c0*/  IADD3 R4, P4, PT, R221.reuse, R3.reuse, RZ ;  /* 0x00000003dd047210 */ /* 0x0c2fe20007f9e0ff */
[----:B------:R-:W1:Y:S03]  /*1f4d0*/  LDCU UR9, c[0x0][0x3b8] ;  /* 0x00007700ff0977ac */ /* 0x000e660008000800 */
[-C--:B------:R-:W-:Y:S02]  /*1f4e0*/  LEA.HI.X.SX32 R5, R221, R2.reuse, 0x1, P4 ;  /* 0x00000002dd057211 */ /* 0x080fe400020f0eff */
[-C--:B------:R-:W-:Y:S01]  /*1f4f0*/  LEA.HI.X.SX32 R183, R222, R2.reuse, 0x1, P3 ;  /* 0x00000002deb77211 */ /* 0x080fe200018f0eff */
[C---:B------:R-:W-:Y:S01]  /*1f500*/  VIADD R234, R229.reuse, UR28 ;  /* 0x0000001ce5ea7c36 */ /* 0x040fe20008000000 */
[C---:B------:R-:W-:Y:S01]  /*1f510*/  IADD3 R184, P4, PT, R229.reuse, R3, RZ ;  /* 0x00000003e5b87210 */ /* 0x040fe20007f9e0ff */
[----:B------:R0:W-:Y:S01]  /*1f520*/  STL.64 [R1+0x528], R4 ;  /* 0x0005280401007387 */ /* 0x0001e20000100a00 */
[----:B------:R-:W1:Y:S01]  /*1f530*/  LDCU UR28, c[0x0][0x3b8] ;  /* 0x00007700ff1c77ac */ /* 0x000e620008000800 */
[----:B------:R-:W-:Y:S01]  /*1f540*/  VIADD R233, R234, UR65 ;  /* 0x00000041eae97c36 */ /* 0x000fe20008000000 */
[----:B------:R-:W-:-:S02]  /*1f550*/  LEA.HI.X.SX32 R185, R229, R2, 0x1, P4 ;  /* 0x00000002e5b97211 */ /* 0x000fc400020f0eff */
[----:B0-----:R-:W-:-:S04]  /*1f560*/  IADD3 R4, P3, PT, R230, R3, RZ ;  /* 0x00000003e6047210 */ /* 0x001fc80007f7e0ff */
[-C--:B------:R-:W-:Y:S01]  /*1f570*/  LEA.HI.X.SX32 R5, R230, R2.reuse, 0x1, P3 ;  /* 0x00000002e6057211 */ /* 0x080fe200018f0eff */
[C---:B------:R-:W-:Y:S01]  /*1f580*/  VIADD R232, R233.reuse, UR42 ;  /* 0x0000002ae9e87c36 */ /* 0x040fe20008000000 */
[-C--:B------:R-:W-:Y:S01]  /*1f590*/  IADD3 R186, P3, PT, R234, R3.reuse, RZ ;  /* 0x00000003eaba7210 */ /* 0x080fe20007f7e0ff */
[----:B------:R-:W0:Y:S02]  /*1f5a0*/  LDCU UR42, c[0x0][0x3b8] ;  /* 0x00007700ff2a77ac */ /* 0x000e240008000800 */
[----:B------:R1:W-:Y:S01]  /*1f5b0*/  STL.64 [R1+0x520], R4 ;  /* 0x0005200401007387 */ /* 0x0003e20000100a00 */
[----:B------:R-:W-:Y:S01]  /*1f5c0*/  VIADD R228, R232, UR64 ;  /* 0x00000040e8e47c36 */ /* 0x000fe20008000000 */
[----:B------:R-:W-:Y:S02]  /*1f5d0*/  LEA.HI.X.SX32 R187, R234, R2, 0x1, P3 ;  /* 0x00000002eabb7211 */ /* 0x000fe400018f0eff */
[----:B-1----:R-:W-:-:S04]  /*1f5e0*/  IADD3 R4, P4, PT, R233, R3, RZ ;  /* 0x00000003e9047210 */ /* 0x002fc80007f9e0ff */
[-C--:B------:R-:W-:Y:S01]  /*1f5f0*/  LEA.HI.X.SX32 R5, R233, R2.reuse, 0x1, P4 ;  /* 0x00000002e9057211 */ /* 0x080fe200020f0eff */
[C---:B------:R-:W-:Y:S01]  /*1f600*/  VIADD R231, R228.reuse, UR17 ;  /* 0x00000011e4e77c36 */ /* 0x040fe20008000000 */
[CC--:B------:R-:W-:Y:S01]  /*1f610*/  IADD3 R188, P4, PT, R228.reuse, R3.reuse, RZ ;  /* 0x00000003e4bc7210 */ /* 0x0c0fe20007f9e0ff */
[----:B------:R-:W1:Y:S02]  /*1f620*/  LDCU UR17, c[0x0][0x3b8] ;  /* 0x00007700ff1177ac */ /* 0x000e640008000800 */
[----:B------:R0:W-:Y:S01]  /*1f630*/  STL.64 [R1+0x508], R4 ;  /* 0x0005080401007387 */ /* 0x0001e20000100a00 */
[----:B------:R-:W-:Y:S01]  /*1f640*/  VIADD R227, R231, UR41 ;  /* 0x00000029e7e37c36 */ /* 0x000fe20008000000 */
[----:B------:R-:W-:Y:S01]  /*1f650*/  LEA.HI.X.SX32 R189, R228, R2, 0x1, P4 ;  /* 0x00000002e4bd7211 */ /* 0x000fe200020f0eff */
[----:B------:R-:W1:Y:S01]  /*1f660*/  LDCU UR41, c[0x0][0x3b8] ;  /* 0x00007700ff2977ac */ /* 0x000e620008000800 */
[----:B0-----:R-:W-:-:S04]  /*1f670*/  IADD3 R4, P3, PT, R232, R3, RZ ;  /* 0x00000003e8047210 */ /* 0x001fc80007f7e0ff */
[----:B------:R-:W-:Y:S01]  /*1f680*/  LEA.HI.X.SX32 R5, R232, R2, 0x1, P3 ;  /* 0x00000002e8057211 */ /* 0x000fe200018f0eff */
[----:B------:R-:W-:-:S04]  /*1f690*/  VIADD R226, R227, UR63 ;  /* 0x0000003fe3e27c36 */ /* 0x000fc80008000000 */
[----:B------:R0:W-:Y:S01]  /*1f6a0*/  STL.64 [R1+0x500], R4 ;  /* 0x0005000401007387 */ /* 0x0001e20000100a00 */
[-C--:B------:R-:W-:Y:S01]  /*1f6b0*/  IADD3 R190, P3, PT, R231, R3.reuse, RZ ;  /* 0x00000003e7be7210 */ /* 0x080fe20007f7e0ff */
[----:B------:R-:W-:Y:S01]  /*1f6c0*/  VIADD R225, R226, UR27 ;  /* 0x0000001be2e17c36 */ /* 0x000fe20008000000 */
[----:B------:R-:W1:Y:S01]  /*1f6d0*/  LDCU UR27, c[0x0][0x3b8] ;  /* 0x00007700ff1b77ac */ /* 0x000e620008000800 */
[----:B0-----:R-:W-:-:S04]  /*1f6e0*/  IADD3 R4, P4, PT, R227, R3, RZ ;  /* 0x00000003e3047210 */ /* 0x001fc80007f9e0ff */
[-C--:B------:R-:W-:Y:S02]  /*1f6f0*/  LEA.HI.X.SX32 R5, R227, R2.reuse, 0x1, P4 ;  /* 0x00000002e3057211 */ /* 0x080fe400020f0eff */
[----:B------:R-:W-:Y:S01]  /*1f700*/  LEA.HI.X.SX32 R191, R231, R2, 0x1, P3 ;  /* 0x00000002e7bf7211 */ /* 0x000fe200018f0eff */
[C---:B------:R-:W-:Y:S02]  /*1f710*/  VIADD R224, R225.reuse, UR62 ;  /* 0x0000003ee1e07c36 */ /* 0x040fe40008000000 */
[----:B------:R0:W-:Y:S01]  /*1f720*/  STL.64 [R1+0x4e8], R4 ;  /* 0x0004e80401007387 */ /* 0x0001e20000100a00 */
[-C--:B------:R-:W-:Y:S01]  /*1f730*/  IADD3 R192, P4, PT, R225, R3.reuse, RZ ;  /* 0x00000003e1c07210 */ /* 0x080fe20007f9e0ff */
[----:B------:R-:W-:Y:S01]  /*1f740*/  VIADD R223, R224, UR12 ;  /* 0x0000000ce0df7c36 */ /* 0x000fe20008000000 */
[----:B------:R-:W1:Y:S01]  /*1f750*/  LDCU UR12, c[0x0][0x3b8] ;  /* 0x00007700ff0c77ac */ /* 0x000e620008000800 */
[----:B0-----:R-:W-:-:S04]  /*1f760*/  IADD3 R4, P3, PT, R226, R3, RZ ;  /* 0x00000003e2047210 */ /* 0x001fc80007f7e0ff */
[-C--:B------:R-:W-:Y:S02]  /*1f770*/  LEA.HI.X.SX32 R5, R226, R2.reuse, 0x1, P3 ;  /* 0x00000002e2057211 */ /* 0x080fe400018f0eff */
[----:B------:R-:W-:-:S03]  /*1f780*/  LEA.HI.X.SX32 R193, R225, R2, 0x1, P4 ;  /* 0x00000002e1c17211 */ /* 0x000fc600020f0eff */
[----:B------:R0:W-:Y:S01]  /*1f790*/  STL.64 [R1+0x4e0], R4 ;  /* 0x0004e00401007387 */ /* 0x0001e20000100a00 */
[----:B------:R-:W-:Y:S01]  /*1f7a0*/  VIADD R219, R223, UR40 ;  /* 0x00000028dfdb7c36 */ /* 0x000fe20008000000 */
[-C--:B------:R-:W-:Y:S01]  /*1f7b0*/  IADD3 R194, P3, PT, R224, R3.reuse, RZ ;  /* 0x00000003e0c27210 */ /* 0x080fe20007f7e0ff */
[----:B------:R-:W1:Y:S02]  /*1f7c0*/  LDCU UR40, c[0x0][0x3b8] ;  /* 0x00007700ff2877ac */ /* 0x000e640008000800 */
[----:B------:R-:W-:Y:S01]  /*1f7d0*/  VIADD R214, R219, UR61 ;  /* 0x0000003ddbd67c36 */ /* 0x000fe20008000000 */
[----:B0-----:R-:W-:-:S04]  /*1f7e0*/  IADD3 R4, P4, PT, R223, R3, RZ ;  /* 0x00000003df047210 */ /* 0x001fc80007f9e0ff */
[-C--:B------:R-:W-:Y:S02]  /*1f7f0*/  LEA.HI.X.SX32 R5, R223, R2.reuse, 0x1, P4 ;  /* 0x00000002df057211 */ /* 0x080fe400020f0eff */
        /* <DEDUP_REMOVED lines=9> */
[C---:B------:R-:W-:Y:S01]  /*1f890*/  VIADD R205, R206.reuse, UR39 ;  /* 0x00000027cecd7c36 */ /* 0x040fe20008000000 */
[-C--:B------:R-:W-:Y:S01]  /*1f8a0*/  IADD3 R70, P3, PT, R213, R3.reuse, RZ ;  /* 0x00000003d5467210 */ /* 0x080fe20007f7e0ff */
        /* <DEDUP_REMOVED lines=18> */
[----:B--2---:R-:W-:Y:S01]  /*1f9d0*/  VIADD R200, R201, UR38 ;  /* 0x00000026c9c87c36 */ /* 0x004fe20008000000 */
[CC--:B-1----:R-:W-:Y:S01]  /*1f9e0*/  IADD3 R4, P4, PT, R202.reuse, R3.reuse, RZ ;  /* 0x00000003ca047210 */ /* 0x0c2fe20007f9e0ff */
[----:B------:R-:W1:Y:S03]  /*1f9f0*/  LDCU UR38, c[0x0][0x3b8] ;  /* 0x00007700ff2677ac */ /* 0x000e660008000800 */
[-C--:B------:R-:W-:Y:S02]  /*1fa00*/  LEA.HI.X.SX32 R5, R202, R2.reuse, 0x1, P4 ;  /* 0x00000002ca057211 */ /* 0x080fe400020f0eff */
[-C--:B------:R-:W-:Y:S01]  /*1fa10*/  LEA.HI.X.SX32 R75, R203, R2.reuse, 0x1, P3 ;  /* 0x00000002cb4b7211 */ /* 0x080fe200018f0eff */
[C---:B------:R-:W-:Y:S01]  /*1fa20*/  VIADD R199, R200.reuse, UR23 ;  /* 0x00000017c8c77c36 */ /* 0x040fe20008000000 */
[C---:B------:R-:W-:Y:S01]  /*1fa30*/  IADD3 R76, P4, PT, R200.reuse, R3, RZ ;  /* 0x00000003c84c7210 */ /* 0x040fe20007f9e0ff */
[----:B------:R2:W-:Y:S01]  /*1fa40*/  STL.64 [R1+0x488], R4 ;  /* 0x0004880401007387 */ /* 0x0005e20000100a00 */
[----:B------:R-:W0:Y:S01]  /*1fa50*/  LDCU UR23, c[0x0][0x3b8] ;  /* 0x00007700ff1777ac */ /* 0x000e220008000800 */
[----:B------:R-:W-:Y:S01]  /*1fa60*/  VIADD R198, R199, UR57 ;  /* 0x00000039c7c67c36 */ /* 0x000fe20008000000 */
[----:B------:R-:W-:-:S02]  /*1fa70*/  LEA.HI.X.SX32 R77, R200, R2, 0x1, P4 ;  /* 0x00000002c84d7211 */ /* 0x000fc400020f0eff */
[----:B--2---:R-:W-:-:S04]  /*1fa80*/  IADD3 R4, P3, PT, R201, R3, RZ ;  /* 0x00000003c9047210 */ /* 0x004fc80007f7e0ff */
[-C--:B------:R-:W-:Y:S01]  /*1fa90*/  LEA.HI.X.SX32 R5, R201, R2.reuse, 0x1, P3 ;  /* 0x00000002c9057211 */ /* 0x080fe200018f0eff */
[C---:B------:R-:W-:Y:S01]  /*1faa0*/  VIADD R197, R198.reuse, UR37 ;  /* 0x00000025c6c57c36 */ /* 0x040fe20008000000 */
[-C--:B------:R-:W-:Y:S01]  /*1fab0*/  IADD3 R78, P3, PT, R199, R3.reuse, RZ ;  /* 0x00000003c74e7210 */ /* 0x080fe20007f7e0ff */
[----:B------:R-:W2:Y:S02]  /*1fac0*/  LDCU UR37, c[0x0][0x3b8] ;  /* 0x00007700ff2577ac */ /* 0x000ea40008000800 */
[----:B------:R0:W-:Y:S01]  /*1fad0*/  STL.64 [R1+0x480], R4 ;  /* 0x0004800401007387 */ /* 0x0001e20000100a00 */
[----:B---3--:R-:W-:Y:S01]  /*1fae0*/  VIADD R196, R197, UR56 ;  /* 0x00000038c5c47c36 */ /* 0x008fe20008000000 */
        /* <DEDUP_REMOVED lines=10> */
[----:B---3--:R-:W-:-:S04]  /*1fb90*/  IADD3 R4, P3, PT, R197, R3, RZ ;  /* 0x00000003c5047210 */ /* 0x008fc80007f7e0ff */
[----:B------:R-:W-:Y:S01]  /*1fba0*/  LEA.HI.X.SX32 R5, R197, R2, 0x1, P3 ;  /* 0x00000002c5057211 */ /* 0x000fe200018f0eff */
[----:B------:R-:W-:-:S04]  /*1fbb0*/  VIADD R212, R210, UR55 ;  /* 0x00000037d2d47c36 */ /* 0x000fc80008000000 */
[----:B------:R3:W-:Y:S01]  /*1fbc0*/  STL.64 [R1+0x460], R4 ;  /* 0x0004600401007387 */ /* 0x0007e20000100a00 */
[-C--:B------:R-:W-:Y:S01]  /*1fbd0*/  IADD3 R82, P3, PT, R207, R3.reuse, RZ ;  /* 0x00000003cf527210 */ /* 0x080fe20007f7e0ff */
[----:B------:R-:W-:Y:S01]  /*1fbe0*/  VIADD R211, R212, UR36 ;  /* 0x00000024d4d37c36 */ /* 0x000fe20008000000 */
[----:B------:R-:W0:Y:S01]  /*1fbf0*/  LDCU UR36, c[0x0][0x3b8] ;  /* 0x00007700ff2477ac */ /* 0x000e220008000800 */
[----:B---3--:R-:W-:-:S04]  /*1fc00*/  IADD3 R4, P4, PT, R210, R3, RZ ;  /* 0x00000003d2047210 */ /* 0x008fc80007f9e0ff */
[-C--:B------:R-:W-:Y:S02]  /*1fc10*/  LEA.HI.X.SX32 R5, R210, R2.reuse, 0x1, P4 ;  /* 0x00000002d2057211 */ /* 0x080fe400020f0eff */
[----:B------:R-:W-:Y:S01]  /*1fc20*/  LEA.HI.X.SX32 R83, R207, R2, 0x1, P3 ;  /* 0x00000002cf537211 */ /* 0x000fe200018f0eff */
[C---:B------:R-:W-:Y:S02]  /*1fc30*/  VIADD R217, R211.reuse, UR54 ;  /* 0x00000036d3d97c36 */ /* 0x040fe40008000000 */
[----:B------:R3:W-:Y:S01]  /*1fc40*/  STL.64 [R1+0x448], R4 ;  /* 0x0004480401007387 */ /* 0x0007e20000100a00 */
[-C--:B------:R-:W-:Y:S01]  /*1fc50*/  IADD3 R84, P4, PT, R211, R3.reuse, RZ ;  /* 0x00000003d3547210 */ /* 0x080fe20007f9e0ff */
[----:B------:R-:W-:Y:S01]  /*1fc60*/  VIADD R216, R217, UR22 ;  /* 0x00000016d9d87c36 */ /* 0x000fe20008000000 */
[----:B------:R-:W0:Y:S01]  /*1fc70*/  LDCU UR22, c[0x0][0x3b8] ;  /* 0x00007700ff1677ac */ /* 0x000e220008000800 */
[----:B---3--:R-:W-:-:S04]  /*1fc80*/  IADD3 R4, P3, PT, R212, R3, RZ ;  /* 0x00000003d4047210 */ /* 0x008fc80007f7e0ff */
[-C--:B------:R-:W-:Y:S02]  /*1fc90*/  LEA.HI.X.SX32 R5, R212, R2.reuse, 0x1, P3 ;  /* 0x00000002d4057211 */ /* 0x080fe400018f0eff */
[----:B------:R-:W-:-:S03]  /*1fca0*/  LEA.HI.X.SX32 R85, R211, R2, 0x1, P4 ;  /* 0x00000002d3557211 */ /* 0x000fc600020f0eff */
[----:B------:R3:W-:Y:S01]  /*1fcb0*/  STL.64 [R1+0x440], R4 ;  /* 0x0004400401007387 */ /* 0x0007e20000100a00 */
[----:B------:R-:W-:Y:S01]  /*1fcc0*/  VIADD R220, R216, UR35 ;  /* 0x00000023d8dc7c36 */ /* 0x000fe20008000000 */
[-C--:B------:R-:W-:Y:S01]  /*1fcd0*/  IADD3 R86, P3, PT, R217, R3.reuse, RZ ;  /* 0x00000003d9567210 */ /* 0x080fe20007f7e0ff */
[----:B------:R-:W0:Y:S02]  /*1fce0*/  LDCU UR35, c[0x0][0x3b8] ;  /* 0x00007700ff2377ac */ /* 0x000e240008000800 */
[----:B------:R-:W-:Y:S01]  /*1fcf0*/  VIADD R222, R220, UR53 ;  /* 0x00000035dcde7c36 */ /* 0x000fe20008000000 */
[----:B---3--:R-:W-:-:S04]  /*1fd00*/  IADD3 R4, P4, PT, R216, R3, RZ ;  /* 0x00000003d8047210 */ /* 0x008fc80007f9e0ff */
[-C--:B------:R-:W-:Y:S02]  /*1fd10*/  LEA.HI.X.SX32 R5, R216, R2.reuse, 0x1, P4 ;  /* 0x00000002d8057211 */ /* 0x080fe400020f0eff */
[-C--:B------:R-:W-:Y:S01]  /*1fd20*/  LEA.HI.X.SX32 R87, R217, R2.reuse, 0x1, P3 ;  /* 0x00000002d9577211 */ /* 0x080fe200018f0eff */
[C---:B------:R-:W-:Y:S01]  /*1fd30*/  VIADD R227, R222.reuse, UR4 ;  /* 0x00000004dee37c36 */ /* 0x040fe20008000000 */
[CC--:B------:R-:W-:Y:S01]  /*1fd40*/  IADD3 R88, P4, PT, R222.reuse, R3.reuse, RZ ;  /* 0x00000003de587210 */ /* 0x0c0fe20007f9e0ff */
[----:B------:R3:W-:Y:S01]  /*1fd50*/  STL.64 [R1+0x428], R4 ;  /* 0x0004280401007387 */ /* 0x0007e20000100a00 */
[----:B------:R-:W0:Y:S01]  /*1fd60*/  LDCU UR4, c[0x0][0x3b8] ;  /* 0x00007700ff0477ac */ /* 0x000e220008000800 */
[----:B------:R-:W-:Y:S01]  /*1fd70*/  VIADD R225, R227, UR52 ;  /* 0x00000034e3e17c36 */ /* 0x000fe20008000000 */
[----:B------:R-:W-:Y:S02]  /*1fd80*/  LEA.HI.X.SX32 R89, R222, R2, 0x1, P4 ;  /* 0x00000002de597211 */ /* 0x000fe400020f0eff */
[----:B---3--:R-:W-:-:S04]  /*1fd90*/  IADD3 R4, P3, PT, R220, R3, RZ ;  /* 0x00000003dc047210 */ /* 0x008fc80007f7e0ff */
[-C--:B------:R-:W-:Y:S01]  /*1fda0*/  LEA.HI.X.SX32 R5, R220, R2.reuse, 0x1, P3 ;  /* 0x00000002dc057211 */ /* 0x080fe200018f0eff */
[----:B------:R-:W-:Y:S01]  /*1fdb0*/  VIADD R226, R225, UR21 ;  /* 0x00000015e1e27c36 */ /* 0x000fe20008000000 */
[CC--:B------:R-:W-:Y:S01]  /*1fdc0*/  IADD3 R90, P3, PT, R227.reuse, R3.reuse, RZ ;  /* 0x00000003e35a7210 */ /* 0x0c0fe20007f7e0ff */
[----:B------:R-:W3:Y:S02]  /*1fdd0*/  LDCU UR21, c[0x0][0x3b8] ;  /* 0x00007700ff1577ac */ /* 0x000ee40008000800 */
        /* <DEDUP_REMOVED lines=8> */
[----:B------:R-:W-:Y:S01]  /*1fe60*/  VIADD R221, R223, UR8 ;  /* 0x00000008dfdd7c36 */ /* 0x000fe20008000000 */
[-C--:B------:R-:W-:Y:S01]  /*1fe70*/  IADD3 R92, P4, PT, R224, R3.reuse, RZ ;  /* 0x00000003e05c7210 */ /* 0x080fe20007f9e0ff */
[----:B------:R-:W1:Y:S01]  /*1fe80*/  LDCU UR8, c[0x0][0x3b8] ;  /* 0x00007700ff0877ac */ /* 0x000e620008000800 */
[----:B0-----:R-:W-:-:S04]  /*1fe90*/  IADD3 R4, P3, PT, R226, R3, RZ ;  /* 0x00000003e2047210 */ /* 0x001fc80007f7e0ff */
[-C--:B------:R-:W-:Y:S01]  /*1fea0*/  LEA.HI.X.SX32 R5, R226, R2.reuse, 0x1, P3 ;  /* 0x00000002e2057211 */ /* 0x080fe200018f0eff */
[----:B------:R-:W-:Y:S01]  /*1feb0*/  VIADD R219, R221, UR50 ;  /* 0x00000032dddb7c36 */ /* 0x000fe20008000000 */
[----:B------:R-:W-:-:S03]  /*1fec0*/  LEA.HI.X.SX32 R93, R224, R2, 0x1, P4 ;  /* 0x00000002e05d7211 */ /* 0x000fc600020f0eff */
[----:B------:R0:W-:Y:S01]  /*1fed0*/  STL.64 [R1+0x400], R4 ;  /* 0x0004000401007387 */ /* 0x0001e20000100a00 */
[----:B------:R-:W-:Y:S01]  /*1fee0*/  VIADD R218, R219, UR33 ;  /* 0x00000021dbda7c36 */ /* 0x000fe20008000000 */
[-C--:B------:R-:W-:Y:S01]  /*1fef0*/  IADD3 R94, P3, PT, R223, R3.reuse, RZ ;  /* 0x00000003df5e7210 */ /* 0x080fe20007f7e0ff */
[----:B------:R-:W1:Y:S01]  /*1ff00*/  LDCU UR33, c[0x0][0x3b8] ;  /* 0x00007700ff2177ac */ /* 0x000e620008000800 */
[----:B0-----:R-:W-:-:S04]  /*1ff10*/  IADD3 R4, P4, PT, R221, R3, RZ ;  /* 0x00000003dd047210 */ /* 0x001fc80007f9e0ff */
[-C--:B------:R-:W-:Y:S01]  /*1ff20*/  LEA.HI.X.SX32 R5, R221, R2.reuse, 0x1, P4 ;  /* 0x00000002dd057211 */ /* 0x080fe200020f0eff */
[C---:B------:R-:W-:Y:S01]  /*1ff30*/  VIADD R215, R218.reuse, UR14 ;  /* 0x0000000edad77c36 */ /* 0x040fe20008000000 */
[----:B------:R-:W-:Y:S01]  /*1ff40*/  LEA.HI.X.SX32 R95, R223, R2, 0x1, P3 ;  /* 0x00000002df5f7211 */ /* 0x000fe200018f0eff */
[----:B------:R-:W0:Y:S02]  /*1ff50*/  LDCU UR14, c[0x0][0x3b8] ;  /* 0x00007700ff0e77ac */ /* 0x000e240008000800 */
[----:B------:R1:W-:Y:S01]  /*1ff60*/  STL.64 [R1+0x3e8], R4 ;  /* 0x0003e80401007387 */ /* 0x0003e20000100a00 */
[----:B------:R-:W-:Y:S01]  /*1ff70*/  VIADD R214, R215, UR69 ;  /* 0x00000045d7d67c36 */ /* 0x000fe20008000000 */
[----:B------:R-:W-:-:S03]  /*1ff80*/  IADD3 R96, P4, PT, R218, R3, RZ ;  /* 0x00000003da607210 */ /* 0x000fc60007f9e0ff */
[----:B------:R-:W-:Y:S01]  /*1ff90*/  VIADD R213, R214, UR76 ;  /* 0x0000004cd6d57c36 */ /* 0x000fe20008000000 */
[----:B-1----:R-:W-:-:S04]  /*1ffa0*/  IADD3 R4, P3, PT, R219, R3, RZ ;  /* 0x00000003db047210 */ /* 0x002fc80007f7e0ff */
[-C--:B------:R-:W-:Y:S01]  /*1ffb0*/  LEA.HI.X.SX32 R5, R219, R2.reuse, 0x1, P3 ;  /* 0x00000002db057211 */ /* 0x080fe200018f0eff */
[----:B------:R-:W-:Y:S01]  /*1ffc0*/  VIADD R209, R213, UR20 ;  /* 0x00000014d5d17c36 */ /* 0x000fe20008000000 */
[----:B------:R-:W-:Y:S01]  /*1ffd0*/  LEA.HI.X.SX32 R97, R218, R2, 0x1, P4 ;  /* 0x00000002da617211 */ /* 0x000fe200020f0eff */
[----:B------:R-:W1:Y:S02]  /*1ffe0*/  LDCU UR20, c[0x0][0x3b8] ;  /* 0x00007700ff1477ac */ /* 0x000e640008000800 */
[----:B------:R0:W-:Y:S01]  /*1fff0*/  STL.64 [R1+0x3e0], R4 ;  /* 0x0003e00401007387 */ /* 0x0001e20000100a00 */
[----:B-----5:R-:W-:Y:S01]  /*20000*/  VIADD R208, R209, UR75 ;  /* 0x0000004bd1d07c36 */ /* 0x020fe20008000000 */
[-C--:B------:R-:W-:Y:S02]  /*20010*/  IADD3 R98, P3, PT, R215, R3.reuse, RZ ;  /* 0x00000003d7627210 */ /* 0x080fe40007f7e0ff */
[----:B0-----:R-:W-:-:S04]  /*20020*/  IADD3 R4, P4, PT, R214, R3, RZ ;  /* 0x00000003d6047210 */ /* 0x001fc80007f9e0ff */
[-C--:B------:R-:W-:Y:S01]  /*20030*/  LEA.HI.X.SX32 R5, R214, R2.reuse, 0x1, P4 ;  /* 0x00000002d6057211 */ /* 0x080fe200020f0eff */
[----:B------:R-:W-:Y:S01]  /*20040*/  VIADD R206, R208, UR49 ;  /* 0x00000031d0ce7c36 */ /* 0x000fe20008000000 */
[----:B------:R-:W-:-:S03]  /*20050*/  LEA.HI.X.SX32 R99, R215, R2, 0x1, P3 ;  /* 0x00000002d7637211 */ /* 0x000fc600018f0eff */
[----:B------:R0:W-:Y:S01]  /*20060*/  STL.64 [R1+0x3c8], R4 ;  /* 0x0003c80401007387 */ /* 0x0001e20000100a00 */
[----:B------:R-:W-:Y:S01]  /*20070*/  VIADD R205, R206, UR32 ;  /* 0x00000020cecd7c36 */ /* 0x000fe20008000000 */
[-C--:B------:R-:W-:Y:S01]  /*20080*/  IADD3 R100, P4, PT, R209, R3.reuse, RZ ;  /* 0x00000003d1647210 */ /* 0x080fe20007f9e0ff */
[----:B------:R-:W5:Y:S02]  /*20090*/  LDCU UR32, c[0x0][0x3b8] ;  /* 0x00007700ff2077ac */ /* 0x000f640008000800 */
[----:B------:R-:W-:Y:S01]  /*200a0*/  VIADD R204, R205, UR73 ;  /* 0x00000049cdcc7c36 */ /* 0x000fe20008000000 */
[----:B0-----:R-:W-:-:S04]  /*200b0*/  IADD3 R4, P3, PT, R213, R3, RZ ;  /* 0x00000003d5047210 */ /* 0x001fc80007f7e0ff */
[-C--:B------:R-:W-:Y:S01]  /*200c0*/  LEA.HI.X.SX32 R5, R213, R2.reuse, 0x1, P3 ;  /* 0x00000002d5057211 */ /* 0x080fe200018f0eff */
[----:B------:R-:W-:Y:S01]  /*200d0*/  VIADD R203, R204, UR5 ;  /* 0x00000005cccb7c36 */ /* 0x000fe20008000000 */
[----:B------:R-:W-:Y:S01]  /*200e0*/  LEA.HI.X.SX32 R101, R209, R2, 0x1, P4 ;  /* 0x00000002d1657211 */ /* 0x000fe200020f0eff */
[----:B------:R-:W0:Y:S02]  /*200f0*/  LDCU UR5, c[0x0][0x3b8] ;  /* 0x00007700ff0577ac */ /* 0x000e240008000800 */
[----:B------:R1:W-:Y:S01]  /*20100*/  STL.64 [R1+0x3c0], R4 ;  /* 0x0003c00401007387 */ /* 0x0003e20000100a00 */
[----:B------:R-:W-:Y:S01]  /*20110*/  VIADD R202, R203, UR19 ;  /* 0x00000013cbca7c36 */ /* 0x000fe20008000000 */
[-C--:B------:R-:W-:Y:S01]  /*20120*/  IADD3 R102, P3, PT, R208, R3.reuse, RZ ;  /* 0x00000003d0667210 */ /* 0x080fe20007f7e0ff */
[----:B------:R-:W0:Y:S01]  /*20130*/  LDCU UR19, c[0x0][0x3b8] ;  /* 0x00007700ff1377ac */ /* 0x000e220008000800 */
[----:B-1----:R-:W-:-:S04]  /*20140*/  IADD3 R4, P4, PT, R206, R3, RZ ;  /* 0x00000003ce047210 */ /* 0x002fc80007f9e0ff */
[-C--:B------:R-:W-:Y:S01]  /*20150*/  LEA.HI.X.SX32 R5, R206, R2.reuse, 0x1, P4 ;  /* 0x00000002ce057211 */ /* 0x080fe200020f0eff */
[----:B------:R-:W-:Y:S01]  /*20160*/  VIADD R201, R202, UR31 ;  /* 0x0000001fcac97c36 */ /* 0x000fe20008000000 */
[-C--:B------:R-:W-:Y:S01]  /*20170*/  LEA.HI.X.SX32 R103, R208, R2.reuse, 0x1, P3 ;  /* 0x00000002d0677211 */ /* 0x080fe200018f0eff */
[----:B------:R-:W-:Y:S01]  /*20180*/  IMAD.MOV.U32 R133, RZ, RZ, R20 ;  /* 0x000000ffff857224 */ /* 0x000fe200078e0014 */
[-C--:B------:R-:W-:Y:S01]  /*20190*/  IADD3 R104, P4, PT, R204, R3.reuse, RZ ;  /* 0x00000003cc687210 */ /* 0x080fe20007f9e0ff */
[----:B------:R1:W-:Y:S01]  /*201a0*/  STL.64 [R1+0x3a8], R4 ;  /* 0x0003a80401007387 */ /* 0x0003e20000100a00 */
[----:B------:R-:W-:Y:S01]  /*201b0*/  VIADD R200, R201, UR13 ;  /* 0x0000000dc9c87c36 */ /* 0x000fe20008000000 */
[----:B------:R-:W0:Y:S03]  /*201c0*/  LDCU UR13, c[0x0][0x3b8] ;  /* 0x00007700ff0d77ac */ /* 0x000e260008000800 */
[----:B------:R-:W-:Y:S01]  /*201d0*/  VIADD R199, R200, UR7 ;  /* 0x00000007c8c77c36 */ /* 0x000fe20008000000 */
[----:B------:R-:W-:Y:S01]  /*201e0*/  LEA.HI.X.SX32 R105, R204, R2, 0x1, P4 ;  /* 0x00000002cc697211 */ /* 0x000fe200020f0eff */
[----:B------:R-:W0:Y:S01]  /*201f0*/  LDCU UR7, c[0x0][0x3b8] ;  /* 0x00007700ff0777ac */ /* 0x000e220008000800 */
        /* <DEDUP_REMOVED lines=9> */
[-C--:B------:R-:W-:Y:S01]  /*20290*/  LEA.HI.X.SX32 R5, R202, R2.reuse, 0x1, P4 ;  /* 0x00000002ca057211 */ /* 0x080fe200020f0eff */
[----:B------:R-:W-:Y:S01]  /*202a0*/  VIADD R196, R197, UR29 ;  /* 0x0000001dc5c47c36 */ /* 0x000fe20008000000 */
[----:B------:R-:W-:Y:S01]  /*202b0*/  LEA.HI.X.SX32 R107, R203, R2, 0x1, P3 ;  /* 0x00000002cb6b7211 */ /* 0x000fe200018f0eff */
[----:B------:R-:W1:Y:S02]  /*202c0*/  LDCU UR29, c[0x0][0x3b8] ;  /* 0x00007700ff1d77ac */ /* 0x000e640008000800 */
[----:B------:R0:W-:Y:S01]  /*202d0*/  STL.64 [R1+0x388], R4 ;  /* 0x0003880401007387 */ /* 0x0001e20000100a00 */
[----:B----4-:R-:W-:Y:S01]  /*202e0*/  VIADD R210, R196, UR45 ;  /* 0x0000002dc4d27c36 */ /* 0x010fe20008000000 */
[----:B------:R-:W-:-:S03]  /*202f0*/  IADD3 R108, P4, PT, R200, R3, RZ ;  /* 0x00000003c86c7210 */ /* 0x000fc60007f9e0ff */
[----:B------:R-:W-:Y:S01]  /*20300*/  VIADD R207, R210, UR18 ;  /* 0x00000012d2cf7c36 */ /* 0x000fe20008000000 */
[C---:B0-----:R-:W-:Y:S01]  /*20310*/  IADD3 R4, P3, PT, R201.reuse, R3, RZ ;  /* 0x00000003c9047210 */ /* 0x041fe20007f7e0ff */
[----:B------:R-:W0:Y:S03]  /*20320*/  LDCU UR18, c[0x0][0x3b8] ;  /* 0x00007700ff1277ac */ /* 0x000e260008000800 */
[-C--:B------:R-:W-:Y:S01]  /*20330*/  LEA.HI.X.SX32 R5, R201, R2.reuse, 0x1, P3 ;  /* 0x00000002c9057211 */ /* 0x080fe200018f0eff */
[----:B------:R-:W-:Y:S01]  /*20340*/  VIADD R212, R207, UR43 ;  /* 0x0000002bcfd47c36 */ /* 0x000fe20008000000 */
[----:B------:R-:W-:-:S03]  /*20350*/  LEA.HI.X.SX32 R109, R200, R2, 0x1, P4 ;  /* 0x00000002c86d7211 */ /* 0x000fc600020f0eff */
[----:B------:R4:W-:Y:S01]  /*20360*/  STL.64 [R1+0x380], R4 ;  /* 0x0003800401007387 */ /* 0x0009e20000100a00 */
[----:B------:R-:W-:Y:S01]  /*20370*/  VIADD R211, R212, UR44 ;  /* 0x0000002cd4d37c36 */ /* 0x000fe20008000000 */
[-C--:B------:R-:W-:Y:S02]  /*20380*/  IADD3 R110, P3, PT, R199, R3.reuse, RZ ;  /* 0x00000003c76e7210 */ /* 0x080fe40007f7e0ff */
[----:B----4-:R-:W-:-:S04]  /*20390*/  IADD3 R4, P4, PT, R198, R3, RZ ;  /* 0x00000003c6047210 */ /* 0x010fc80007f9e0ff */
[-C--:B------:R-:W-:Y:S01]  /*203a0*/  LEA.HI.X.SX32 R5, R198, R2.reuse, 0x1, P4 ;  /* 0x00000002c6057211 */ /* 0x080fe200020f0eff */
[----:B------:R-:W-:Y:S01]  /*203b0*/  VIADD R214, R211, UR9 ;  /* 0x00000009d3d67c36 */ /* 0x000fe20008000000 */
[----:B------:R-:W-:Y:S01]  /*203c0*/  LEA.HI.X.SX32 R111, R199, R2, 0x1, P3 ;  /* 0x00000002c76f7211 */ /* 0x000fe200018f0eff */
[----:B------:R-:W4:Y:S02]  /*203d0*/  LDCU UR9, c[0x0][0x3b8] ;  /* 0x00007700ff0977ac */ /* 0x000f240008000800 */
[----:B------:R0:W-:Y:S01]  /*203e0*/  STL.64 [R1+0x368], R4 ;  /* 0x0003680401007387 */ /* 0x0001e20000100a00 */
[----:B------:R-:W-:Y:S01]  /*203f0*/  VIADD R213, R214, UR28 ;  /* 0x0000001cd6d57c36 */ /* 0x000fe20008000000 */
[-C--:B------:R-:W-:Y:S01]  /*20400*/  IADD3 R112, P4, PT, R196, R3.reuse, RZ ;  /* 0x00000003c4707210 */ /* 0x080fe20007f9e0ff */
[----:B------:R-:W1:Y:S02]  /*20410*/  LDCU UR28, c[0x0][0x3b8] ;  /* 0x00007700ff1c77ac */ /* 0x000e640008000800 */
        /* <DEDUP_REMOVED lines=13> */
[----:B------:R-:W-:-:S03]  /*204f0*/  LEA.HI.X.SX32 R115, R210, R2, 0x1, P3 ;  /* 0x00000002d2737211 */ /* 0x000fc600018f0eff */
[----:B------:R1:W-:Y:S01]  /*20500*/  STL.64 [R1+0x348], R4 ;  /* 0x0003480401007387 */ /* 0x0003e20000100a00 */
[----:B------:R-:W-:Y:S01]  /*20510*/  VIADD R203, R204, UR12 ;  /* 0x0000000ccccb7c36 */ /* 0x000fe20008000000 */
[-C--:B------:R-:W-:Y:S01]  /*20520*/  IADD3 R116, P4, PT, R211, R3.reuse, RZ ;  /* 0x00000003d3747210 */ /* 0x080fe20007f9e0ff */
[----:B------:R-:W0:Y:S02]  /*20530*/  LDCU UR12, c[0x0][0x3b8] ;  /* 0x00007700ff0c77ac */ /* 0x000e240008000800 */
[----:B------:R-:W-:Y:S01]  /*20540*/  VIADD R202, R203, UR6 ;  /* 0x00000006cbca7c36 */ /* 0x000fe20008000000 */
[C---:B-1----:R-:W-:Y:S01]  /*20550*/  IADD3 R4, P3, PT, R212.reuse, R3, RZ ;  /* 0x00000003d4047210 */ /* 0x042fe20007f7e0ff */
[----:B------:R-:W1:Y:S03]  /*20560*/  LDCU UR6, c[0x0][0x3b8] ;  /* 0x00007700ff0677ac */ /* 0x000e660008000800 */
        /* <DEDUP_REMOVED lines=9> */
[----:B------:R-:W-:Y:S01]  /*20600*/  VIADD R198, R200, UR16 ;  /* 0x00000010c8c67c36 */ /* 0x000fe20008000000 */
[----:B------:R-:W-:Y:S01]  /*20610*/  LEA.HI.X.SX32 R119, R214, R2, 0x1, P3 ;  /* 0x00000002d6777211 */ /* 0x000fe200018f0eff */
[----:B------:R-:W0:Y:S02]  /*20620*/  LDCU UR16, c[0x0][0x3b8] ;  /* 0x00007700ff1077ac */ /* 0x000e240008000800 */
[----:B------:R1:W-:Y:S01]  /*20630*/  STL.64 [R1+0x328], R4 ;  /* 0x0003280401007387 */ /* 0x0003e20000100a00 */
[----:B------:R-:W-:Y:S01]  /*20640*/  VIADD R197, R198, UR39 ;  /* 0x00000027c6c57c36 */ /* 0x000fe20008000000 */
[----:B------:R-:W-:-:S03]  /*20650*/  IADD3 R120, P4, PT, R206, R3, RZ ;  /* 0x00000003ce787210 */ /* 0x000fc60007f9e0ff */
[----:B------:R-:W-:Y:S01]  /*20660*/  VIADD R205, R197, UR23 ;  /* 0x00000017c5cd7c36 */ /* 0x000fe20008000000 */
[C---:B-1----:R-:W-:Y:S01]  /*20670*/  IADD3 R4, P3, PT, R209.reuse, R3, RZ ;  /* 0x00000003d1047210 */ /* 0x042fe20007f7e0ff */
[----:B------:R-:W1:Y:S03]  /*20680*/  LDCU UR23, c[0x0][0x3b8] ;  /* 0x00007700ff1777ac */ /* 0x000e660008000800 */
[-C--:B------:R-:W-:Y:S01]  /*20690*/  LEA.HI.X.SX32 R5, R209, R2.reuse, 0x1, P3 ;  /* 0x00000002d1057211 */ /* 0x080fe200018f0eff */
[----:B--2---:R-:W-:Y:S01]  /*206a0*/  VIADD R196, R205, UR37 ;  /* 0x00000025cdc47c36 */ /* 0x004fe20008000000 */
[----:B------:R-:W-:-:S03]  /*206b0*/  LEA.HI.X.SX32 R121, R206, R2, 0x1, P4 ;  /* 0x00000002ce797211 */ /* 0x000fc600020f0eff */
[----:B------:R2:W-:Y:S01]  /*206c0*/  STL.64 [R1+0x320], R4 ;  /* 0x0003200401007387 */ /* 0x0005e20000100a00 */
[----:B------:R-:W-:Y:S01]  /*206d0*/  VIADD R210, R196, UR38 ;  /* 0x00000026c4d27c36 */ /* 0x000fe20008000000 */
[-C--:B------:R-:W-:Y:S02]  /*206e0*/  IADD3 R122, P3, PT, R208, R3.reuse, RZ ;  /* 0x00000003d07a7210 */ /* 0x080fe40007f7e0ff */
[----:B--2---:R-:W-:-:S04]  /*206f0*/  IADD3 R4, P4, PT, R204, R3, RZ ;  /* 0x00000003cc047210 */ /* 0x004fc80007f9e0ff */
[-C--:B------:R-:W-:Y:S01]  /*20700*/  LEA.HI.X.SX32 R5, R204, R2.reuse, 0x1, P4 ;  /* 0x00000002cc057211 */ /* 0x080fe200020f0eff */
[----:B------:R-:W-:Y:S01]  /*20710*/  VIADD R199, R210, UR11 ;  /* 0x0000000bd2c77c36 */ /* 0x000fe20008000000 */
[----:B------:R-:W-:Y:S01]  /*20720*/  LEA.HI.X.SX32 R123, R208, R2, 0x1, P3 ;  /* 0x00000002d07b7211 */ /* 0x000fe200018f0eff */
[----:B------:R-:W2:Y:S02]  /*20730*/  LDCU UR11, c[0x0][0x3b8] ;  /* 0x00007700ff0b77ac */ /* 0x000ea40008000800 */
        /* <DEDUP_REMOVED lines=19> */
[----:B---3--:R-:W-:Y:S01]  /*20870*/  VIADD R203, R204, UR21 ;  /* 0x00000015cccb7c36 */ /* 0x008fe20008000000 */
[-C--:B------:R-:W-:Y:S01]  /*20880*/  IADD3 R128, P4, PT, R197, R3.reuse, RZ ;  /* 0x00000003c5807210 */ /* 0x080fe20007f9e0ff */
[----:B------:R-:W3:Y:S02]  /*20890*/  LDCU UR21, c[0x0][0x3b8] ;  /* 0x00007700ff1577ac */ /* 0x000ee40008000800 */
[----:B------:R-:W-:Y:S01]  /*208a0*/  VIADD R202, R203, UR8 ;  /* 0x00000008cbca7c36 */ /* 0x000fe20008000000 */
[C---:B-1----:R-:W-:Y:S01]  /*208b0*/  IADD3 R4, P3, PT, R198.reuse, R3, RZ ;  /* 0x00000003c6047210 */ /* 0x042fe20007f7e0ff */
[----:B------:R-:W1:Y:S03]  /*208c0*/  LDCU UR8, c[0x0][0x3b8] ;  /* 0x00007700ff0877ac */ /* 0x000e660008000800 */
[-C--:B------:R-:W-:Y:S01]  /*208d0*/  LEA.HI.X.SX32 R5, R198, R2.reuse, 0x1, P3 ;  /* 0x00000002c6057211 */ /* 0x080fe200018f0eff */
[----:B------:R-:W-:Y:S01]  /*208e0*/  VIADD R200, R202, UR34 ;  /* 0x00000022cac87c36 */ /* 0x000fe20008000000 */
[----:B------:R-:W-:-:S03]  /*208f0*/  LEA.HI.X.SX32 R129, R197, R2, 0x1, P4 ;  /* 0x00000002c5817211 */ /* 0x000fc600020f0eff */
[----:B------:R0:W-:Y:S01]  /*20900*/  STL.64 [R1+0x300], R4 ;  /* 0x0003000401007387 */ /* 0x0001e20000100a00 */
[CC--:B------:R-:W-:Y:S01]  /*20910*/  IADD3 R130, P3, PT, R205.reuse, R3.reuse, RZ ;  /* 0x00000003cd827210 */ /* 0x0c0fe20007f7e0ff */
[----:B------:R-:W-:Y:S01]  /*20920*/  VIADD R201, R200, UR14 ;  /* 0x0000000ec8c97c36 */ /* 0x000fe20008000000 */
[----:B------:R-:W1:Y:S02]  /*20930*/  LDCU UR14, c[0x0][0x3b8] ;  /* 0x00007700ff0e77ac */ /* 0x000e640008000800 */
[----:B------:R-:W-:Y:S02]  /*20940*/  LEA.HI.X.SX32 R131, R205, R2, 0x1, P3 ;  /* 0x00000002cd837211 */ /* 0x000fe400018f0eff */
[----:B0-----:R-:W-:-:S04]  /*20950*/  IADD3 R4, P4, PT, R196, R3, RZ ;  /* 0x00000003c4047210 */ /* 0x001fc80007f9e0ff */
[----:B------:R-:W-:Y:S01]  /*20960*/  LEA.HI.X.SX32 R5, R196, R2, 0x1, P4 ;  /* 0x00000002c4057211 */ /* 0x000fe200020f0eff */
[----:B------:R-:W-:Y:S01]  /*20970*/  VIADD R197, R201, UR33 ;  /* 0x00000021c9c57c36 */ /* 0x000fe20008000000 */
[----:B------:R-:W-:-:S03]  /*20980*/  IADD3 R6, P3, PT, R210, R3, RZ ;  /* 0x00000003d2067210 */ /* 0x000fc60007f7e0ff */
[----:B------:R0:W-:Y:S01]  /*20990*/  STL.64 [R1+0x2f8], R4 ;  /* 0x0002f80401007387 */ /* 0x0001e20000100a00 */
[-C--:B------:R-:W-:Y:S01]  /*209a0*/  LEA.HI.X.SX32 R7, R210, R2.reuse, 0x1, P3 ;  /* 0x00000002d2077211 */ /* 0x080fe200018f0eff */
[----:B------:R-:W-:Y:S01]  /*209b0*/  VIADD R198, R197, UR20 ;  /* 0x00000014c5c67c36 */ /* 0x000fe20008000000 */
[----:B------:R-:W1:Y:S03]  /*209c0*/  LDCU UR20, c[0x0][0x3b8] ;  /* 0x00007700ff1477ac */ /* 0x000e660008000800 */
[----:B------:R-:W-:Y:S01]  /*209d0*/  VIADD R196, R198, UR47 ;  /* 0x0000002fc6c47c36 */ /* 0x000fe20008000000 */
[C---:B0-----:R-:W-:Y:S01]  /*209e0*/  IADD3 R4, P4, PT, R199.reuse, R3, RZ ;  /* 0x00000003c7047210 */ /* 0x041fe20007f9e0ff */
[----:B------:R0:W-:Y:S03]  /*209f0*/  STL.64 [R1+0x2f0], R6 ;  /* 0x0002f00601007387 */ /* 0x0001e60000100a00 */
[----:B------:R-:W-:-:S02]  /*20a00*/  LEA.HI.X.SX32 R5, R199, R2, 0x1, P4 ;  /* 0x00000002c7057211 */ /* 0x000fc400020f0eff */
[----:B------:R-:W-:Y:S01]  /*20a10*/  IADD3 R8, P4, PT, R207, R3, RZ ;  /* 0x00000003cf087210 */ /* 0x000fe20007f9e0ff */
[----:B-----5:R-:W-:-:S03]  /*20a20*/  VIADD R205, R196, UR32 ;  /* 0x00000020c4cd7c36 */ /* 0x020fc60008000000 */
[-C--:B------:R-:W-:Y:S02]  /*20a30*/  LEA.HI.X.SX32 R9, R207, R2.reuse, 0x1, P4 ;  /* 0x00000002cf097211 */ /* 0x080fe400020f0eff */
[-C--:B0-----:R-:W-:Y:S01]  /*20a40*/  IADD3 R6, P3, PT, R211, R3.reuse, RZ ;  /* 0x00000003d3067210 */ /* 0x081fe20007f7e0ff */
[----:B------:R-:W-:Y:S02]  /*20a50*/  VIADD R199, R205, UR5 ;  /* 0x00000005cdc77c36 */ /* 0x000fe40008000000 */
[----:B------:R0:W-:Y:S01]  /*20a60*/  STL.64 [R1+0x2d8], R8 ;  /* 0x0002d80801007387 */ /* 0x0001e20000100a00 */
[----:B------:R-:W5:Y:S01]  /*20a70*/  LDCU UR5, c[0x0][0x3b8] ;  /* 0x00007700ff0577ac */ /* 0x000f620008000800 */
[-C--:B------:R-:W-:Y:S02]  /*20a80*/  LEA.HI.X.SX32 R7, R211, R2.reuse, 0x1, P3 ;  /* 0x00000002d3077211 */ /* 0x080fe400018f0eff */
[----:B------:R-:W-:Y:S01]  /*20a90*/  IADD3 R10, P3, PT, R209, R3, RZ ;  /* 0x00000003d10a7210 */ /* 0x000fe20007f7e0ff */
[----:B------:R-:W-:Y:S01]  /*20aa0*/  VIADD R208, R199, UR19 ;  /* 0x00000013c7d07c36 */ /* 0x000fe20008000000 */
[----:B------:R-:W1:Y:S02]  /*20ab0*/  LDCU UR19, c[0x0][0x3b8] ;  /* 0x00007700ff1377ac */ /* 0x000e640008000800 */
[----:B------:R-:W-:-:S02]  /*20ac0*/  LEA.HI.X.SX32 R11, R209, R2, 0x1, P3 ;  /* 0x00000002d10b7211 */ /* 0x000fc400018f0eff */
[----:B0-----:R-:W-:-:S03]  /*20ad0*/  IADD3 R8, P4, PT, R206, R3, RZ ;  /* 0x00000003ce087210 */ /* 0x001fc60007f9e0ff */
[----:B------:R0:W-:Y:S01]  /*20ae0*/  STL.64 [R1+0x2d0], R10 ;  /* 0x0002d00a01007387 */ /* 0x0001e20000100a00 */
[-C--:B------:R-:W-:Y:S02]  /*20af0*/  LEA.HI.X.SX32 R9, R206, R2.reuse, 0x1, P4 ;  /* 0x00000002ce097211 */ /* 0x080fe400020f0eff */
[CC--:B------:R-:W-:Y:S01]  /*20b00*/  IADD3 R12, P4, PT, R203.reuse, R3.reuse, RZ ;  /* 0x00000003cb0c7210 */ /* 0x0c0fe20007f9e0ff */
[----:B------:R-:W-:Y:S01]  /*20b10*/  VIADD R207, R208, UR7 ;  /* 0x00000007d0cf7c36 */ /* 0x000fe20008000000 */
[----:B------:R-:W1:Y:S02]  /*20b20*/  LDCU UR7, c[0x0][0x3b8] ;  /* 0x00007700ff0777ac */ /* 0x000e640008000800 */
[----:B------:R-:W-:Y:S02]  /*20b30*/  LEA.HI.X.SX32 R13, R203, R2, 0x1, P4 ;  /* 0x00000002cb0d7211 */ /* 0x000fe400020f0eff */
[----:B0-----:R-:W-:Y:S01]  /*20b40*/  IADD3 R10, P3, PT, R204, R3, RZ ;  /* 0x00000003cc0a7210 */ /* 0x001fe20007f7e0ff */
[----:B------:R-:W-:-:S02]  /*20b50*/  VIADD R206, R207, UR13 ;  /* 0x0000000dcfce7c36 */ /* 0x000fc40008000000 */
[----:B------:R0:W-:Y:S01]  /*20b60*/  STL.64 [R1+0x2b8], R12 ;  /* 0x0002b80c01007387 */ /* 0x0001e20000100a00 */
[----:B------:R-:W1:Y:S01]  /*20b70*/  LDCU UR13, c[0x0][0x3b8] ;  /* 0x00007700ff0d77ac */ /* 0x000e620008000800 */
[----:B------:R-:W-:Y:S02]  /*20b80*/  LEA.HI.X.SX32 R11, R204, R2, 0x1, P3 ;  /* 0x00000002cc0b7211 */ /* 0x000fe400018f0eff */
[----:B------:R-:W-:Y:S01]  /*20b90*/  IADD3 R14, P3, PT, R202, R3, RZ ;  /* 0x00000003ca0e7210 */ /* 0x000fe20007f7e0ff */
[----:B------:R-:W-:-:S03]  /*20ba0*/  VIADD R203, R206, UR29 ;  /* 0x0000001dcecb7c36 */ /* 0x000fc60008000000 */
[-C--:B------:R-:W-:Y:S02]  /*20bb0*/  LEA.HI.X.SX32 R15, R202, R2.reuse, 0x1, P3 ;  /* 0x00000002ca0f7211 */ /* 0x080fe400018f0eff */
[CC--:B0-----:R-:W-:Y:S01]  /*20bc0*/  IADD3 R12, P4, PT, R200.reuse, R3.reuse, RZ ;  /* 0x00000003c80c7210 */ /* 0x0c1fe20007f9e0ff */
[----:B------:R-:W-:Y:S02]  /*20bd0*/  VIADD R204, R203, UR18 ;  /* 0x00000012cbcc7c36 */ /* 0x000fe40008000000 */
[----:B------:R0:W-:Y:S01]  /*20be0*/  STL.64 [R1+0x2b0], R14 ;  /* 0x0002b00e01007387 */ /* 0x0001e20000100a00 */
[----:B------:R-:W1:Y:S01]  /*20bf0*/  LDCU UR18, c[0x0][0x3b8] ;  /* 0x00007700ff1277ac */ /* 0x000e620008000800 */
[----:B------:R-:W-:Y:S02]  /*20c00*/  LEA.HI.X.SX32 R13, R200, R2, 0x1, P4 ;  /* 0x00000002c80d7211 */ /* 0x000fe400020f0eff */
[----:B------:R-:W-:Y:S01]  /*20c10*/  IADD3 R16, P4, PT, R197, R3, RZ ;  /* 0x00000003c5107210 */ /* 0x000fe20007f9e0ff */
[----:B------:R-:W-:-:S03]  /*20c20*/  VIADD R200, R204, UR30 ;  /* 0x0000001eccc87c36 */ /* 0x000fc60008000000 */
[----:B------:R-:W-:Y:S02]  /*20c30*/  LEA.HI.X.SX32 R17, R197, R2, 0x1, P4 ;  /* 0x00000002c5117211 */ /* 0x000fe400020f0eff */
[----:B0-----:R-:W-:-:S03]  /*20c40*/  IADD3 R14, P3, PT, R201, R3, RZ ;  /* 0x00000003c90e7210 */ /* 0x001fc60007f7e0ff */
[----:B------:R0:W-:Y:S01]  /*20c50*/  STL.64 [R1+0x298], R16 ;  /* 0x0002981001007387 */ /* 0x0001e20000100a00 */
[-C--:B------:R-:W-:Y:S02]  /*20c60*/  IADD3 R18, P4, PT, R196, R3.reuse, RZ ;  /* 0x00000003c4127210 */ /* 0x080fe40007f9e0ff */
[-C--:B------:R-:W-:Y:S01]  /*20c70*/  LEA.HI.X.SX32 R15, R201, R2.reuse, 0x1, P3 ;  /* 0x00000002c90f7211 */ /* 0x080fe200018f0eff */
[----:B----4-:R-:W-:Y:S01]  /*20c80*/  VIADD R201, R200, UR9 ;  /* 0x00000009c8c97c36 */ /* 0x010fe20008000000 */
[----:B------:R-:W-:Y:S01]  /*20c90*/  LEA.HI.X.SX32 R19, R196, R2, 0x1, P4 ;  /* 0x00000002c4137211 */ /* 0x000fe200020f0eff */
[----:B------:R-:W4:Y:S02]  /*20ca0*/  LDCU UR9, c[0x0][0x3b8] ;  /* 0x00007700ff0977ac */ /* 0x000f240008000800 */
[----:B------:R-:W-:Y:S01]  /*20cb0*/  VIADD R197, R201, UR28 ;  /* 0x0000001cc9c57c36 */ /* 0x000fe20008000000 */
[-C--:B0-----:R-:W-:Y:S01]  /*20cc0*/  IADD3 R16, P3, PT, R198, R3.reuse, RZ ;  /* 0x00000003c6107210 */ /* 0x081fe20007f7e0ff */
[----:B------:R0:W-:Y:S01]  /*20cd0*/  STL.64 [R1+0x288], R18 ;  /* 0x0002881201007387 */ /* 0x0001e20000100a00 */
[----:B------:R-:W-:-:S02]  /*20ce0*/  IADD3 R22, P4, PT, R199, R3, RZ ;  /* 0x00000003c7167210 */ /* 0x000fc40007f9e0ff */
[-C--:B------:R-:W-:Y:S01]  /*20cf0*/  LEA.HI.X.SX32 R17, R198, R2.reuse, 0x1, P3 ;  /* 0x00000002c6117211 */ /* 0x080fe200018f0eff */
[----:B------:R-:W-:Y:S01]  /*20d00*/  VIADD R198, R197, UR17 ;  /* 0x00000011c5c67c36 */ /* 0x000fe20008000000 */
[----:B------:R-:W-:Y:S01]  /*20d10*/  LEA.HI.X.SX32 R23, R199, R2, 0x1, P4 ;  /* 0x00000002c7177211 */ /* 0x000fe200020f0eff */
[----:B------:R-:W4:Y:S01]  /*20d20*/  LDL.LU.64 R140, [R1+0xa18] ;  /* 0x000a1800018c7983 */ /* 0x000f220000300a00 */
[----:B------:R-:W1:Y:S01]  /*20d30*/  LDCU UR17, c[0x0][0x3b8] ;  /* 0x00007700ff1177ac */ /* 0x000e620008000800 */
[----:B------:R-:W-:Y:S02]  /*20d40*/  VIADD R196, R198, UR27 ;  /* 0x0000001bc6c47c36 */ /* 0x000fe40008000000 */
[----:B------:R-:W4:Y:S01]  /*20d50*/  LDL.LU.64 R138, [R1+0xa10] ;  /* 0x000a1000018a7983 */ /* 0x000f220000300a00 */
[----:B0-----:R-:W-:-:S04]  /*20d60*/  IADD3 R18, P3, PT, R205, R3, RZ ;  /* 0x00000003cd127210 */ /* 0x001fc80007f7e0ff */
[-C--:B------:R-:W-:Y:S01]  /*20d70*/  LEA.HI.X.SX32 R19, R205, R2.reuse, 0x1, P3 ;  /* 0x00000002cd137211 */ /* 0x080fe200018f0eff */
[----:B------:R-:W-:Y:S01]  /*20d80*/  VIADD R205, R196, UR6 ;  /* 0x00000006c4cd7c36 */ /* 0x000fe20008000000 */
[----:B------:R0:W-:Y:S01]  /*20d90*/  STL.64 [R1+0x278], R22 ;  /* 0x0002781601007387 */ /* 0x0001e20000100a00 */
[CC--:B------:R-:W-:Y:S01]  /*20da0*/  IADD3 R20, P3, PT, R208.reuse, R3.reuse, RZ ;  /* 0x00000003d0147210 */ /* 0x0c0fe20007f7e0ff */
[----:B------:R-:W1:Y:S01]  /*20db0*/  LDCU UR6, c[0x0][0x3b8] ;  /* 0x00007700ff0677ac */ /* 0x000e620008000800 */
[----:B------:R-:W-:Y:S01]  /*20dc0*/  VIADD R199, R205, UR12 ;  /* 0x0000000ccdc77c36 */ /* 0x000fe20008000000 */
[----:B------:R-:W4:Y:S01]  /*20dd0*/  LDL.LU R142, [R1+0x150] ;  /* 0x00015000018e7983 */ /* 0x000f220000300800 */
[----:B------:R-:W-:Y:S01]  /*20de0*/  LEA.HI.X.SX32 R21, R208, R2, 0x1, P3 ;  /* 0x00000002d0157211 */ /* 0x000fe200018f0eff */
[----:B------:R-:W1:Y:S01]  /*20df0*/  LDCU UR12, c[0x0][0x3b8] ;  /* 0x00007700ff0c77ac */ /* 0x000e620008000800 */
[-C--:B0-----:R-:W-:Y:S01]  /*20e00*/  IADD3 R22, P4, PT, R207, R3.reuse, RZ ;  /* 0x00000003cf167210 */ /* 0x081fe20007f9e0ff */
[----:B------:R-:W4:Y:S01]  /*20e10*/  LDL.LU R143, [R1+0x154] ;  /* 0x00015400018f7983 */ /* 0x000f220000300800 */
[----:B------:R-:W-:-:S02]  /*20e20*/  IADD3 R24, P3, PT, R206, R3, RZ ;  /* 0x00000003ce187210 */ /* 0x000fc40007f7e0ff */
[-C--:B------:R-:W-:Y:S01]  /*20e30*/  LEA.HI.X.SX32 R23, R207, R2.reuse, 0x1, P4 ;  /* 0x00000002cf177211 */ /* 0x080fe200020f0eff */
[----:B------:R-:W-:Y:S01]  /*20e40*/  VIADD R207, R199, UR16 ;  /* 0x00000010c7cf7c36 */ /* 0x000fe20008000000 */
[-C--:B------:R-:W-:Y:S01]  /*20e50*/  IADD3 R26, P4, PT, R203, R3.reuse, RZ ;  /* 0x00000003cb1a7210 */ /* 0x080fe20007f9e0ff */
[----:B------:R-:W0:Y:S01]  /*20e60*/  LDCU UR16, c[0x0][0x3b8] ;  /* 0x00007700ff1077ac */ /* 0x000e220008000800 */
[-C--:B------:R-:W-:Y:S01]  /*20e70*/  LEA.HI.X.SX32 R25, R206, R2.reuse, 0x1, P3 ;  /* 0x00000002ce197211 */ /* 0x080fe200018f0eff */
[----:B------:R-:W-:Y:S01]  /*20e80*/  VIADD R202, R207, UR23 ;  /* 0x00000017cfca7c36 */ /* 0x000fe20008000000 */
[-C--:B------:R-:W-:Y:S01]  /*20e90*/  LEA.HI.X.SX32 R27, R203, R2.reuse, 0x1, P4 ;  /* 0x00000002cb1b7211 */ /* 0x080fe200020f0eff */
[----:B------:R-:W4:Y:S01]  /*20ea0*/  LDL.LU.64 R136, [R1+0xa08] ;  /* 0x000a080001887983 */ /* 0x000f220000300a00 */
[-C--:B------:R-:W-:Y:S01]  /*20eb0*/  IADD3 R28, P3, PT, R204, R3.reuse, RZ ;  /* 0x00000003cc1c7210 */ /* 0x080fe20007f7e0ff */
[----:B------:R-:W-:Y:S01]  /*20ec0*/  VIADD R203, R202, UR26 ;  /* 0x0000001acacb7c36 */ /* 0x000fe20008000000 */
[----:B------:R-:W-:Y:S01]  /*20ed0*/  IADD3 R30, P4, PT, R200, R3, RZ ;  /* 0x00000003c81e7210 */ /* 0x000fe20007f9e0ff */
[----:B------:R-:W4:Y:S01]  /*20ee0*/  LDL.LU.64 R134, [R1+0xa00] ;  /* 0x000a000001867983 */ /* 0x000f220000300a00 */
[----:B------:R-:W-:-:S02]  /*20ef0*/  LEA.HI.X.SX32 R29, R204, R2, 0x1, P3 ;  /* 0x00000002cc1d7211 */ /* 0x000fc400018f0eff */
[-C--:B------:R-:W-:Y:S01]  /*20f00*/  LEA.HI.X.SX32 R31, R200, R2.reuse, 0x1, P4 ;  /* 0x00000002c81f7211 */ /* 0x080fe200020f0eff */
[----:B--2---:R-:W-:Y:S01]  /*20f10*/  VIADD R200, R203, UR11 ;  /* 0x0000000bcbc87c36 */ /* 0x004fe20008000000 */
[-C--:B------:R-:W-:Y:S01]  /*20f20*/  IADD3 R32, P3, PT, R201, R3.reuse, RZ ;  /* 0x00000003c9207210 */ /* 0x080fe20007f7e0ff */
[----:B------:R-:W2:Y:S01]  /*20f30*/  LDCU UR11, c[0x0][0x3b8] ;  /* 0x00007700ff0b77ac */ /* 0x000ea20008000800 */
[-C--:B------:R-:W-:Y:S02]  /*20f40*/  IADD3 R34, P4, PT, R197, R3.reuse, RZ ;  /* 0x00000003c5227210 */ /* 0x080fe40007f9e0ff */
[-C--:B------:R-:W-:Y:S01]  /*20f50*/  LEA.HI.X.SX32 R33, R201, R2.reuse, 0x1, P3 ;  /* 0x00000002c9217211 */ /* 0x080fe200018f0eff */
[----:B------:R-:W-:Y:S01]  /*20f60*/  VIADD R201, R200, UR15 ;  /* 0x0000000fc8c97c36 */ /* 0x000fe20008000000 */
[----:B------:R-:W-:Y:S01]  /*20f70*/  LEA.HI.X.SX32 R35, R197, R2, 0x1, P4 ;  /* 0x00000002c5237211 */ /* 0x000fe200020f0eff */
[----:B------:R-:W0:Y:S01]  /*20f80*/  LDCU UR15, c[0x0][0x3b8] ;  /* 0x00007700ff0f77ac */ /* 0x000e220008000800 */
[-C--:B------:R-:W-:Y:S01]  /*20f90*/  IADD3 R36, P3, PT, R198, R3.reuse, RZ ;  /* 0x00000003c6247210 */ /* 0x080fe20007f7e0ff */
[----:B------:R-:W-:Y:S01]  /*20fa0*/  VIADD R197, R201, UR22 ;  /* 0x00000016c9c57c36 */ /* 0x000fe20008000000 */
[----:B------:R-:W-:-:S02]  /*20fb0*/  IADD3 R38, P4, PT, R196, R3, RZ ;  /* 0x00000003c4267210 */ /* 0x000fc40007f9e0ff */
[-C--:B------:R-:W-:Y:S01]  /*20fc0*/  LEA.HI.X.SX32 R37, R198, R2.reuse, 0x1, P3 ;  /* 0x00000002c6257211 */ /* 0x080fe200018f0eff */
[----:B------:R-:W-:Y:S01]  /*20fd0*/  VIADD R198, R197, UR4 ;  /* 0x00000004c5c67c36 */ /* 0x000fe20008000000 */
[-C--:B------:R-:W-:Y:S01]  /*20fe0*/  LEA.HI.X.SX32 R39, R196, R2.reuse, 0x1, P4 ;  /* 0x00000002c4277211 */ /* 0x080fe200020f0eff */
[----:B------:R-:W0:Y:S01]  /*20ff0*/  LDCU UR4, c[0x0][0x3b8] ;  /* 0x00007700ff0477ac */ /* 0x000e220008000800 */
[-C--:B------:R-:W-:Y:S01]  /*21000*/  IADD3 R42, P4, PT, R199, R3.reuse, RZ ;  /* 0x00000003c72a7210 */ /* 0x080fe20007f9e0ff */
[----:B-1----:R-:W-:Y:S01]  /*21010*/  VIADD R196, R198, UR8 ;  /* 0x00000008c6c47c36 */ /* 0x002fe20008000000 */
[-C--:B------:R-:W-:Y:S01]  /*21020*/  IADD3 R40, P3, PT, R205, R3.reuse, RZ ;  /* 0x00000003cd287210 */ /* 0x080fe20007f7e0ff */
[----:B------:R-:W1:Y:S01]  /*21030*/  LDCU UR8, c[0x0][0x3b8] ;  /* 0x00007700ff0877ac */ /* 0x000e620008000800 */
[----:B------:R-:W-:Y:S01]  /*21040*/  LEA.HI.X.SX32 R43, R199, R2, 0x1, P4 ;  /* 0x00000002c72b7211 */ /* 0x000fe200020f0eff */
[----:B---3--:R-:W-:Y:S01]  /*21050*/  VIADD R204, R196, UR21 ;  /* 0x00000015c4cc7c36 */ /* 0x008fe20008000000 */
[----:B------:R-:W-:-:S02]  /*21060*/  IADD3 R46, P4, PT, R202, R3, RZ ;  /* 0x00000003ca2e7210 */ /* 0x000fc40007f9e0ff */
[-C--:B------:R-:W-:Y:S01]  /*21070*/  LEA.HI.X.SX32 R41, R205, R2.reuse, 0x1, P3 ;  /* 0x00000002cd297211 */ /* 0x080fe200018f0eff */
[----:B------:R-:W-:Y:S01]  /*21080*/  VIADD R199, R204, UR14 ;  /* 0x0000000eccc77c36 */ /* 0x000fe20008000000 */
[-C--:B------:R-:W-:Y:S01]  /*21090*/  IADD3 R44, P3, PT, R207, R3.reuse, RZ ;  /* 0x00000003cf2c7210 */ /* 0x080fe20007f7e0ff */
[----:B------:R-:W3:Y:S01]  /*210a0*/  LDCU UR14, c[0x0][0x3b8] ;  /* 0x00007700ff0e77ac */ /* 0x000ee20008000800 */
[-C--:B------:R-:W-:Y:S01]  /*210b0*/  LEA.HI.X.SX32 R47, R202, R2.reuse, 0x1, P4 ;  /* 0x00000002ca2f7211 */ /* 0x080fe200020f0eff */
[----:B------:R-:W-:Y:S01]  /*210c0*/  VIADD R202, R199, UR20 ;  /* 0x00000014c7ca7c36 */ /* 0x000fe20008000000 */
[-C--:B------:R-:W-:Y:S02]  /*210d0*/  IADD3 R50, P4, PT, R200, R3.reuse, RZ ;  /* 0x00000003c8327210 */ /* 0x080fe40007f9e0ff */
[----:B------:R-:W-:Y:S02]  /*210e0*/  LEA.HI.X.SX32 R45, R207, R2, 0x1, P3 ;  /* 0x00000002cf2d7211 */ /* 0x000fe400018f0eff */
[----:B------:R-:W-:-:S02]  /*210f0*/  IADD3 R48, P3, PT, R203, R3, RZ ;  /* 0x00000003cb307210 */ /* 0x000fc40007f7e0ff */
[-C--:B------:R-:W-:Y:S01]  /*21100*/  LEA.HI.X.SX32 R51, R200, R2.reuse, 0x1, P4 ;  /* 0x00000002c8337211 */ /* 0x080fe200020f0eff */
[----:B------:R-:W-:Y:S01]  /*21110*/  VIADD R200, R202, UR31 ;  /* 0x0000001fcac87c36 */ /* 0x000fe20008000000 */
[-C--:B------:R-:W-:Y:S02]  /*21120*/  LEA.HI.X.SX32 R49, R203, R2.reuse, 0x1, P3 ;  /* 0x00000002cb317211 */ /* 0x080fe400018f0eff */
[-C--:B------:R-:W-:Y:S01]  /*21130*/  IADD3 R52, P3, PT, R201, R3.reuse, RZ ;  /* 0x00000003c9347210 */ /* 0x080fe20007f7e0ff */
[----:B-----5:R-:W-:Y:S01]  /*21140*/  VIADD R203, R200, UR5 ;  /* 0x00000005c8cb7c36 */ /* 0x020fe20008000000 */
[-C--:B------:R-:W-:Y:S01]  /*21150*/  IADD3 R54, P4, PT, R197, R3.reuse, RZ ;  /* 0x00000003c5367210 */ /* 0x080fe20007f9e0ff */
[----:B------:R-:W5:Y:S01]  /*21160*/  LDCU UR5, c[0x0][0x3b8] ;  /* 0x00007700ff0577ac */ /* 0x000f620008000800 */
[-C--:B------:R-:W-:Y:S02]  /*21170*/  LEA.HI.X.SX32 R53, R201, R2.reuse, 0x1, P3 ;  /* 0x00000002c9357211 */ /* 0x080fe400018f0eff */
[----:B------:R-:W-:Y:S01]  /*21180*/  LEA.HI.X.SX32 R55, R197, R2, 0x1, P4 ;  /* 0x00000002c5377211 */ /* 0x000fe200020f0eff */
[----:B------:R-:W-:Y:S01]  /*21190*/  VIADD R197, R203, UR7 ;  /* 0x00000007cbc57c36 */ /* 0x000fe20008000000 */
[-C--:B------:R-:W-:Y:S01]  /*211a0*/  IADD3 R56, P3, PT, R198, R3.reuse, RZ ;  /* 0x00000003c6387210 */ /* 0x080fe20007f7e0ff */
[----:B------:R-:W0:Y:S01]  /*211b0*/  LDCU UR7, c[0x0][0x3b8] ;  /* 0x00007700ff0777ac */ /* 0x000e220008000800 */
[----:B------:R-:W-:-:S02]  /*211c0*/  IADD3 R58, P4, PT, R196, R3, RZ ;  /* 0x00000003c43a7210 */ /* 0x000fc40007f9e0ff */
[-C--:B------:R-:W-:Y:S01]  /*211d0*/  LEA.HI.X.SX32 R57, R198, R2.reuse, 0x1, P3 ;  /* 0x00000002c6397211 */ /* 0x080fe200018f0eff */
[----:B------:R-:W-:Y:S01]  /*211e0*/  VIADD R198, R197, UR13 ;  /* 0x0000000dc5c67c36 */ /* 0x000fe20008000000 */
[-C--:B------:R-:W-:Y:S01]  /*211f0*/  LEA.HI.X.SX32 R59, R196, R2.reuse, 0x1, P4 ;  /* 0x00000002c43b7211 */ /* 0x080fe200020f0eff */
[----:B------:R-:W0:Y:S02]  /*21200*/  LDCU UR13, c[0x0][0x3b8] ;  /* 0x00007700ff0d77ac */ /* 0x000e240008000800 */
[----:B------:R-:W-:Y:S01]  /*21210*/  VIADD R196, R198, UR18 ;  /* 0x00000012c6c47c36 */ /* 0x000fe20008000000 */
[-C--:B------:R-:W-:Y:S02]  /*21220*/  IADD3 R60, P3, PT, R204, R3.reuse, RZ ;  /* 0x00000003cc3c7210 */ /* 0x080fe40007f7e0ff */
[CC--:B------:R-:W-:Y:S01]  /*21230*/  IADD3 R62, P4, PT, R199.reuse, R3.reuse, RZ ;  /* 0x00000003c73e7210 */ /* 0x0c0fe20007f9e0ff */
[----:B----4-:R-:W-:Y:S01]  /*21240*/  VIADD R201, R196, UR9 ;  /* 0x00000009c4c97c36 */ /* 0x010fe20008000000 */
[-C--:B------:R-:W-:Y:S01]  /*21250*/  LEA.HI.X.SX32 R61, R204, R2.reuse, 0x1, P3 ;  /* 0x00000002cc3d7211 */ /* 0x080fe200018f0eff */
[----:B------:R-:W4:Y:S01]  /*21260*/  LDCU UR9, c[0x0][0x3b8] ;  /* 0x00007700ff0977ac */ /* 0x000f220008000800 */
[----:B------:R-:W-:Y:S01]  /*21270*/  LEA.HI.X.SX32 R63, R199, R2, 0x1, P4 ;  /* 0x00000002c73f7211 */ /* 0x000fe200020f0eff */
[----:B------:R-:W-:Y:S01]  /*21280*/  VIADD R199, R201, UR17 ;  /* 0x00000011c9c77c36 */ /* 0x000fe20008000000 */
[----:B------:R-:W-:-:S02]  /*21290*/  IADD3 R64, P3, PT, R202, R3, RZ ;  /* 0x00000003ca407210 */ /* 0x000fc40007f7e0ff */
[-C--:B------:R-:W-:Y:S02]  /*212a0*/  IADD3 R66, P4, PT, R200, R3.reuse, RZ ;  /* 0x00000003c8427210 */ /* 0x080fe40007f9e0ff */
[-C--:B------:R-:W-:Y:S01]  /*212b0*/  LEA.HI.X.SX32 R65, R202, R2.reuse, 0x1, P3 ;  /* 0x00000002ca417211 */ /* 0x080fe200018f0eff */
[----:B------:R-:W-:Y:S01]  /*212c0*/  VIADD R202, R199, UR6 ;  /* 0x00000006c7ca7c36 */ /* 0x000fe20008000000 */
[-C--:B------:R-:W-:Y:S01]  /*212d0*/  LEA.HI.X.SX32 R67, R200, R2.reuse, 0x1, P4 ;  /* 0x00000002c8437211 */ /* 0x080fe200020f0eff */
[----:B------:R-:W1:Y:S01]  /*212e0*/  LDCU UR6, c[0x0][0x3b8] ;  /* 0x00007700ff0677ac */ /* 0x000e620008000800 */
[-C--:B------:R-:W-:Y:S01]  /*212f0*/  IADD3 R248, P4, PT, R197, R3.reuse, RZ ;  /* 0x00000003c5f87210 */ /* 0x080fe20007f9e0ff */
[----:B------:R-:W-:Y:S01]  /*21300*/  VIADD R200, R202, UR12 ;  /* 0x0000000ccac87c36 */ /* 0x000fe20008000000 */
[----:B------:R-:W-:Y:S01]  /*21310*/  IADD3 R250, P3, PT, R203, R3, RZ ;  /* 0x00000003cbfa7210 */ /* 0x000fe20007f7e0ff */
[----:B------:R-:W1:Y:S01]  /*21320*/  LDCU UR12, c[0x0][0x3b8] ;  /* 0x00007700ff0c77ac */ /* 0x000e620008000800 */
[----:B------:R-:W-:-:S02]  /*21330*/  LEA.HI.X.SX32 R249, R197, R2, 0x1, P4 ;  /* 0x00000002c5f97211 */ /* 0x000fc400020f0eff */
[----:B------:R-:W-:Y:S01]  /*21340*/  LEA.HI.X.SX32 R251, R203, R2, 0x1, P3 ;  /* 0x00000002cbfb7211 */ /* 0x000fe200018f0eff */
[----:B0-----:R-:W-:Y:S01]  /*21350*/  VIADD R203, R200, UR16 ;  /* 0x00000010c8cb7c36 */ /* 0x001fe20008000000 */
[----:B------:R-:W-:-:S04]  /*21360*/  IADD3 R244, P4, PT, R196, R3, RZ ;  /* 0x00000003c4f47210 */ /* 0x000fc80007f9e0ff */
[----:B------:R-:W-:Y:S01]  /*21370*/  LEA.HI.X.SX32 R245, R196, R2, 0x1, P4 ;  /* 0x00000002c4f57211 */ /* 0x000fe200020f0eff */
[----:B--2---:R-:W-:Y:S01]  /*21380*/  VIADD R196, R203, UR11 ;  /* 0x0000000bcbc47c36 */ /* 0x004fe20008000000 */
[-C--:B------:R-:W-:Y:S01]  /*21390*/  IADD3 R246, P3, PT, R198, R3.reuse, RZ ;  /* 0x00000003c6f67210 */ /* 0x080fe20007f7e0ff */
[----:B------:R-:W0:Y:S02]  /*213a0*/  LDCU UR11, c[0x0][0x3b8] ;  /* 0x00007700ff0b77ac */ /* 0x000e240008000800 */
[----:B------:R-:W-:Y:S01]  /*213b0*/  VIADD R204, R196, UR15 ;  /* 0x0000000fc4cc7c36 */ /* 0x000fe20008000000 */
[----:B------:R-:W-:-:S03]  /*213c0*/  IADD3 R240, P4, PT, R199, R3, RZ ;  /* 0x00000003c7f07210 */ /* 0x000fc60007f9e0ff */
[----:B------:R-:W-:Y:S01]  /*213d0*/  VIADD R197, R204, UR4 ;  /* 0x00000004ccc57c36 */ /* 0x000fe20008000000 */
[-C--:B------:R-:W-:Y:S01]  /*213e0*/  LEA.HI.X.SX32 R247, R198, R2.reuse, 0x1, P3 ;  /* 0x00000002c6f77211 */ /* 0x080fe200018f0eff */
[----:B------:R-:W2:Y:S01]  /*213f0*/  LDCU UR4, c[0x0][0x3b8] ;  /* 0x00007700ff0477ac */ /* 0x000ea20008000800 */
[-C--:B------:R-:W-:Y:S01]  /*21400*/  LEA.HI.X.SX32 R241, R199, R2.reuse, 0x1, P4 ;  /* 0x00000002c7f17211 */ /* 0x080fe200020f0eff */
[----:B-1----:R-:W-:Y:S01]  /*21410*/  VIADD R199, R197, UR8 ;  /* 0x00000008c5c77c36 */ /* 0x002fe20008000000 */
[-C--:B------:R-:W-:Y:S01]  /*21420*/  IADD3 R242, P3, PT, R201, R3.reuse, RZ ;  /* 0x00000003c9f27210 */ /* 0x080fe20007f7e0ff */
[----:B------:R-:W1:Y:S01]  /*21430*/  LDCU UR8, c[0x0][0x3b8] ;  /* 0x00007700ff0877ac */ /* 0x000e620008000800 */
[-C--:B------:R-:W-:Y:S01]  /*21440*/  IADD3 R236, P4, PT, R200, R3.reuse, RZ ;  /* 0x00000003c8ec7210 */ /* 0x080fe20007f9e0ff */
[----:B---3--:R-:W-:Y:S01]  /*21450*/  VIADD R198, R199, UR14 ;  /* 0x0000000ec7c67c36 */ /* 0x008fe20008000000 */
[----:B------:R-:W-:Y:S02]  /*21460*/  LEA.HI.X.SX32 R243, R201, R2, 0x1, P3 ;  /* 0x00000002c9f37211 */ /* 0x000fe400018f0eff */
[----:B------:R-:W-:-:S02]  /*21470*/  IADD3 R238, P3, PT, R202, R3, RZ ;  /* 0x00000003caee7210 */ /* 0x000fc40007f7e0ff */
[-C--:B------:R-:W-:Y:S01]  /*21480*/  LEA.HI.X.SX32 R237, R200, R2.reuse, 0x1, P4 ;  /* 0x00000002c8ed7211 */ /* 0x080fe200020f0eff */
[----:B------:R-:W-:Y:S01]  /*21490*/  VIADD R200, R198, UR19 ;  /* 0x00000013c6c87c36 */ /* 0x000fe20008000000 */
[-C--:B------:R-:W-:Y:S02]  /*214a0*/  IADD3 R232, P4, PT, R196, R3.reuse, RZ ;  /* 0x00000003c4e87210 */ /* 0x080fe40007f9e0ff */
[-C--:B------:R-:W-:Y:S02]  /*214b0*/  LEA.HI.X.SX32 R239, R202, R2.reuse, 0x1, P3 ;  /* 0x00000002caef7211 */ /* 0x080fe400018f0eff */
[-C--:B------:R-:W-:Y:S02]  /*214c0*/  IADD3 R234, P3, PT, R203, R3.reuse, RZ ;  /* 0x00000003cbea7210 */ /* 0x080fe40007f7e0ff */
[-C--:B------:R-:W-:Y:S01]  /*214d0*/  LEA.HI.X.SX32 R233, R196, R2.reuse, 0x1, P4 ;  /* 0x00000002c4e97211 */ /* 0x080fe200020f0eff */
[----:B-----5:R-:W-:Y:S01]  /*214e0*/  VIADD R196, R200, UR5 ;  /* 0x00000005c8c47c36 */ /* 0x020fe20008000000 */
[-C--:B------:R-:W-:Y:S01]  /*214f0*/  IADD3 R228, P4, PT, R197, R3.reuse, RZ ;  /* 0x00000003c5e47210 */ /* 0x080fe20007f9e0ff */
[----:B------:R-:W3:Y:S01]  /*21500*/  LDCU UR5, c[0x0][0x3b8] ;  /* 0x00007700ff0577ac */ /* 0x000ee20008000800 */
[-C--:B------:R-:W-:Y:S01]  /*21510*/  LEA.HI.X.SX32 R235, R203, R2.reuse, 0x1, P3 ;  /* 0x00000002cbeb7211 */ /* 0x080fe200018f0eff */
[----:B------:R-:W-:Y:S01]  /*21520*/  VIADD R201, R196, UR7 ;  /* 0x00000007c4c97c36 */ /* 0x000fe20008000000 */
[----:B------:R-:W-:Y:S01]  /*21530*/  IADD3 R230, P3, PT, R204, R3, RZ ;  /* 0x00000003cce67210 */ /* 0x000fe20007f7e0ff */
[----:B------:R-:W5:Y:S01]  /*21540*/  LDCU UR7, c[0x0][0x3b8] ;  /* 0x00007700ff0777ac */ /* 0x000f620008000800 */
[----:B------:R-:W-:-:S02]  /*21550*/  LEA.HI.X.SX32 R229, R197, R2, 0x1, P4 ;  /* 0x00000002c5e57211 */ /* 0x000fc400020f0eff */
[-C--:B------:R-:W-:Y:S01]  /*21560*/  IADD3 R224, P4, PT, R198, R3.reuse, RZ ;  /* 0x00000003c6e07210 */ /* 0x080fe20007f9e0ff */
[----:B----4-:R-:W-:Y:S01]  /*21570*/  VIADD R197, R201, UR9 ;  /* 0x00000009c9c57c36 */ /* 0x010fe20008000000 */
[-C--:B------:R-:W-:Y:S02]  /*21580*/  LEA.HI.X.SX32 R231, R204, R2.reuse, 0x1, P3 ;  /* 0x00000002cce77211 */ /* 0x080fe400018f0eff */
[-C--:B------:R-:W-:Y:S02]  /*21590*/  IADD3 R226, P3, PT, R199, R3.reuse, RZ ;  /* 0x00000003c7e27210 */ /* 0x080fe40007f7e0ff */
[-C--:B------:R-:W-:Y:S01]  /*215a0*/  LEA.HI.X.SX32 R225, R198, R2.reuse, 0x1, P4 ;  /* 0x00000002c6e17211 */ /* 0x080fe200020f0eff */
[----:B------:R-:W-:Y:S01]  /*215b0*/  VIADD R198, R197, UR6 ;  /* 0x00000006c5c67c36 */ /* 0x000fe20008000000 */
[----:B------:R-:W-:Y:S01]  /*215c0*/  IADD3 R220, P4, PT, R196, R3, RZ ;  /* 0x00000003c4dc7210 */ /* 0x000fe20007f9e0ff */
[----:B------:R-:W4:Y:S01]  /*215d0*/  LDCU UR6, c[0x0][0x3b8] ;  /* 0x00007700ff0677ac */ /* 0x000f220008000800 */
[----:B------:R-:W-:-:S02]  /*215e0*/  LEA.HI.X.SX32 R227, R199, R2, 0x1, P3 ;  /* 0x00000002c7e37211 */ /* 0x000fc400018f0eff */
[-C--:B------:R-:W-:Y:S02]  /*215f0*/  IADD3 R222, P3, PT, R200, R3.reuse, RZ ;  /* 0x00000003c8de7210 */ /* 0x080fe40007f7e0ff */
[-C--:B------:R-:W-:Y:S01]  /*21600*/  LEA.HI.X.SX32 R221, R196, R2.reuse, 0x1, P4 ;  /* 0x00000002c4dd7211 */ /* 0x080fe200020f0eff */
[----:B------:R-:W-:Y:S01]  /*21610*/  VIADD R196, R198, UR12 ;  /* 0x0000000cc6c47c36 */ /* 0x000fe20008000000 */
[-C--:B------:R-:W-:Y:S02]  /*21620*/  LEA.HI.X.SX32 R223, R200, R2.reuse, 0x1, P3 ;  /* 0x00000002c8df7211 */ /* 0x080fe400018f0eff */
[-C--:B------:R-:W-:Y:S01]  /*21630*/  IADD3 R218, P3, PT, R201, R3.reuse, RZ ;  /* 0x00000003c9da7210 */ /* 0x080fe20007f7e0ff */
[----:B0-----:R-:W-:Y:S01]  /*21640*/  VIADD R199, R196, UR11 ;  /* 0x0000000bc4c77c36 */ /* 0x001fe20008000000 */
[----:B------:R-:W-:Y:S02]  /*21650*/  IADD3 R216, P4, PT, R197, R3, RZ ;  /* 0x00000003c5d87210 */ /* 0x000fe40007f9e0ff */
[----:B------:R-:W-:-:S02]  /*21660*/  LEA.HI.X.SX32 R219, R201, R2, 0x1, P3 ;  /* 0x00000002c9db7211 */ /* 0x000fc400018f0eff */
[-C--:B------:R-:W-:Y:S01]  /*21670*/  LEA.HI.X.SX32 R217, R197, R2.reuse, 0x1, P4 ;  /* 0x00000002c5d97211 */ /* 0x080fe200020f0eff */
[----:B--2---:R-:W-:Y:S01]  /*21680*/  VIADD R197, R199, UR4 ;  /* 0x00000004c7c57c36 */ /* 0x004fe20008000000 */
[-C--:B------:R-:W-:Y:S01]  /*21690*/  IADD3 R214, P3, PT, R198, R3.reuse, RZ ;  /* 0x00000003c6d67210 */ /* 0x080fe20007f7e0ff */
[----:B------:R-:W0:Y:S01]  /*216a0*/  LDCU UR4, c[0x0][0x3b8] ;  /* 0x00007700ff0477ac */ /* 0x000e220008000800 */
[-C--:B------:R-:W-:Y:S02]  /*216b0*/  IADD3 R212, P4, PT, R196, R3.reuse, RZ ;  /* 0x00000003c4d47210 */ /* 0x080fe40007f9e0ff */
[-C--:B------:R-:W-:Y:S01]  /*216c0*/  LEA.HI.X.SX32 R215, R198, R2.reuse, 0x1, P3 ;  /* 0x00000002c6d77211 */ /* 0x080fe200018f0eff */
[----:B-1----:R-:W-:Y:S01]  /*216d0*/  VIADD R198, R197, UR8 ;  /* 0x00000008c5c67c36 */ /* 0x002fe20008000000 */
[----:B------:R-:W-:Y:S01]  /*216e0*/  LEA.HI.X.SX32 R213, R196, R2, 0x1, P4 ;  /* 0x00000002c4d57211 */ /* 0x000fe200020f0eff */
[----:B------:R-:W1:Y:S01]  /*216f0*/  LDCU UR8, c[0x0][0x39c] ;  /* 0x00007380ff0877ac */ /* 0x000e620008000800 */
[-C--:B------:R-:W-:Y:S01]  /*21700*/  IADD3 R210, P3, PT, R199, R3.reuse, RZ ;  /* 0x00000003c7d27210 */ /* 0x080fe20007f7e0ff */
[----:B------:R-:W-:Y:S01]  /*21710*/  VIADD R196, R198, UR13 ;  /* 0x0000000dc6c47c36 */ /* 0x000fe20008000000 */
[----:B------:R-:W-:-:S02]  /*21720*/  IADD3 R208, P4, PT, R197, R3, RZ ;  /* 0x00000003c5d07210 */ /* 0x000fc40007f9e0ff */
[-C--:B------:R-:W-:Y:S01]  /*21730*/  LEA.HI.X.SX32 R211, R199, R2.reuse, 0x1, P3 ;  /* 0x00000002c7d37211 */ /* 0x080fe200018f0eff */
[C---:B---3--:R-:W-:Y:S01]  /*21740*/  VIADD R199, R196.reuse, UR5 ;  /* 0x00000005c4c77c36 */ /* 0x048fe20008000000 */
[-C--:B------:R-:W-:Y:S01]  /*21750*/  LEA.HI.X.SX32 R209, R197, R2.reuse, 0x1, P4 ;  /* 0x00000002c5d17211 */ /* 0x080fe200020f0eff */
[----:B------:R-:W2:Y:S01]  /*21760*/  LDCU UR5, c[0x0][0x39c] ;  /* 0x00007380ff0577ac */ /* 0x000ea20008000800 */
[-C--:B------:R-:W-:Y:S01]  /*21770*/  IADD3 R204, P4, PT, R196, R3.reuse, RZ ;  /* 0x00000003c4cc7210 */ /* 0x080fe20007f9e0ff */
[----:B----4-:R-:W-:Y:S01]  /*21780*/  VIADD R197, R199, UR6 ;  /* 0x00000006c7c57c36 */ /* 0x010fe20008000000 */
[-C--:B------:R-:W-:Y:S01]  /*21790*/  IADD3 R206, P3, PT, R198, R3.reuse, RZ ;  /* 0x00000003c6ce7210 */ /* 0x080fe20007f7e0ff */
[----:B------:R-:W3:Y:S01]  /*217a0*/  LDCU UR6, c[0x0][0x39c] ;  /* 0x00007380ff0677ac */ /* 0x000ee20008000800 */
[-C--:B------:R-:W-:Y:S01]  /*217b0*/  LEA.HI.X.SX32 R205, R196, R2.reuse, 0x1, P4 ;  /* 0x00000002c4cd7211 */ /* 0x080fe200020f0eff */
[C---:B-----5:R-:W-:Y:S01]  /*217c0*/  VIADD R252, R197.reuse, UR7 ;  /* 0x00000007c5fc7c36 */ /* 0x060fe20008000000 */
[-C--:B------:R-:W-:Y:S01]  /*217d0*/  IADD3 R200, P4, PT, R197, R3.reuse, RZ ;  /* 0x00000003c5c87210 */ /* 0x080fe20007f9e0ff */
[----:B------:R-:W4:Y:S01]  /*217e0*/  LDCU UR7, c[0x0][0x39c] ;  /* 0x00007380ff0777ac */ /* 0x000f220008000800 */
[-C--:B------:R-:W-:Y:S01]  /*217f0*/  LEA.HI.X.SX32 R207, R198, R2.reuse, 0x1, P3 ;  /* 0x00000002c6cf7211 */ /* 0x080fe200018f0eff */
[----:B0-----:R-:W-:Y:S01]  /*21800*/  VIADD R132, R252, UR4 ;  /* 0x00000004fc847c36 */ /* 0x001fe20008000000 */
[----:B------:R-:W-:Y:S01]  /*21810*/  IADD3 R202, P3, PT, R199, R3, RZ ;  /* 0x00000003c7ca7210 */ /* 0x000fe20007f7e0ff */
[----:B------:R-:W0:Y:S01]  /*21820*/  LDCU UR4, c[0x0][0x39c] ;  /* 0x00007380ff0477ac */ /* 0x000e220008000800 */
[-C--:B------:R-:W-:Y:S01]  /*21830*/  LEA.HI.X.SX32 R201, R197, R2.reuse, 0x1, P4 ;  /* 0x00000002c5c97211 */ /* 0x080fe200020f0eff */
[----:B------:R-:W-:Y:S01]  /*21840*/  VIADD R197, R0, 0xd3 ;  /* 0x000000d300c57836 */ /* 0x000fe20000000000 */
[----:B------:R-:W-:-:S02]  /*21850*/  LEA.HI.X.SX32 R203, R199, R2, 0x1, P3 ;  /* 0x00000002c7cb7211 */ /* 0x000fc400018f0eff */
[-C--:B------:R-:W-:Y:S02]  /*21860*/  IADD3 R198, P3, PT, R252, R3.reuse, RZ ;  /* 0x00000003fcc67210 */ /* 0x080fe40007f7e0ff */
[----:B------:R-:W-:Y:S02]  /*21870*/  IADD3 R196, P4, PT, R132, R3, RZ ;  /* 0x0000000384c47210 */ /* 0x000fe40007f9e0ff */
[----:B-1----:R-:W-:Y:S02]  /*21880*/  ISETP.LT.AND P5, PT, R197, UR8, !P0 ;  /* 0x00000008c5007c0c */ /* 0x002fe4000c7a1270 */
[-C--:B------:R-:W-:Y:S02]  /*21890*/  LEA.HI.X.SX32 R199, R252, R2.reuse, 0x1, P3 ;  /* 0x00000002fcc77211 */ /* 0x080fe400018f0eff */
[----:B------:R-:W-:Y:S01]  /*218a0*/  LEA.HI.X.SX32 R197, R132, R2, 0x1, P4 ;  /* 0x0000000284c57211 */ /* 0x000fe200020f0eff */
[C---:B------:R-:W-:Y:S02]  /*218b0*/  VIADD R2, R0.reuse, 0xd4 ;  /* 0x000000d400027836 */ /* 0x040fe40000000000 */
[----:B------:R-:W-:Y:S01]  /*218c0*/  VIADD R3, R0, 0xd5 ;  /* 0x000000d500037836 */ /* 0x000fe20000000000 */
[----:B------:R-:W-:-:S02]  /*218d0*/  PRMT R252, R133, 0x9910, RZ ;  /* 0x0000991085fc7816 */ /* 0x000fc400000000ff */
[----:B------:R-:W5:Y:S01]  /*218e0*/  LDL.LU.64 R132, [R1+0x9f8] ;  /* 0x0009f80001847983 */ /* 0x000f620000300a00 */
[----:B--2---:R-:W-:Y:S01]  /*218f0*/  ISETP.LT.AND P4, PT, R2, UR5, !P0 ;  /* 0x0000000502007c0c */ /* 0x004fe2000c781270 */
[----:B------:R-:W1:Y:S01]  /*21900*/  LDCU UR5, c[0x0][0x39c] ;  /* 0x00007380ff0577ac */ /* 0x000e620008000800 */
[----:B---3--:R-:W-:Y:S01]  /*21910*/  ISETP.LT.AND P3, PT, R3, UR6, !P0 ;  /* 0x0000000603007c0c */ /* 0x008fe2000c761270 */
[----:B------:R-:W2:Y:S01]  /*21920*/  LDL.LU R2, [R1+0x14c] ;  /* 0x00014c0001027983 */ /* 0x000ea20000300800 */
[----:B------:R-:W-:Y:S01]  /*21930*/  SHF.R.S32.HI R252, RZ, 0x8, R252 ;  /* 0x00000008fffc7819 */ /* 0x000fe200000114fc */
[----:B------:R-:W3:Y:S02]  /*21940*/  LDCU UR6, c[0x0][0x39c] ;  /* 0x00007380ff0677ac */ /* 0x000ee40008000800 */
[----:B------:R-:W2:Y:S04]  /*21950*/  LDL.LU R3, [R1+0x148] ;  /* 0x0001480001037983 */ /* 0x000ea80000300800 */
[----:B------:R0:W-:Y:S04]  /*21960*/  @P1 STG.E.U8 desc[UR24][R140.64], R252 ;  /* 0x000000fc8c001986 */ /* 0x0001e8000c101118 */
[----:B0-----:R-:W3:Y:S01]  /*21970*/  LDL.LU.64 R140, [R1+0x9f0] ;  /* 0x0009f000018c7983 */ /* 0x001ee20000300a00 */
[----:B--2---:R-:W-:Y:S01]  /*21980*/  F2FP.SATFINITE.E4M3.F32.PACK_AB_MERGE_C R3, R2, R3, RZ ;  /* 0x000000030203723e */ /* 0x004fe200048070ff */
[----:B------:R-:W-:-:S05]  /*21990*/  VIADD R2, R0, 0xd6 ;  /* 0x000000d600027836 */ /* 0x000fca0000000000 */
[----:B------:R-:W-:Y:S01]  /*219a0*/  ISETP.LT.AND P1, PT, R2, UR4, !P0 ;  /* 0x0000000402007c0c */ /* 0x000fe2000c721270 */
[----:B------:R-:W0:Y:S01]  /*219b0*/  LDCU UR4, c[0x0][0x39c] ;  /* 0x00007380ff0477ac */ /* 0x000e220008000800 */
[----:B------:R-:W-:Y:S01]  /*219c0*/  VIADD R2, R0, 0xd7 ;  /* 0x000000d700027836 */ /* 0x000fe20000000000 */
[----:B------:R-:W-:Y:S01]  /*219d0*/  PRMT R252, R3, 0x9910, RZ ;  /* 0x0000991003fc7816 */ /* 0x000fe200000000ff */
[----:B------:R2:W-:Y:S03]  /*219e0*/  @P6 STG.E.U8 desc[UR24][R138.64], R3 ;  /* 0x000000038a006986 */ /* 0x0005e6000c101118 */
[----:B----4-:R-:W-:Y:S01]  /*219f0*/  ISETP.LT.AND P6, PT, R2, UR7, !P0 ;  /* 0x0000000702007c0c */ /* 0x010fe2000c7c1270 */
[----:B------:R-:W-:Y:S01]  /*21a00*/  VIADD R2, R0, 0xd8 ;  /* 0x000000d800027836 */ /* 0x000fe20000000000 */
[----:B------:R-:W-:Y:S01]  /*21a10*/  SHF.R.S32.HI R252, RZ, 0x8, R252 ;  /* 0x00000008fffc7819 */ /* 0x000fe200000114fc */
[----:B------:R-:W4:Y:S04]  /*21a20*/  LDCU UR7, c[0x0][0x39c] ;  /* 0x00007380ff0777ac */ /* 0x000f280008000800 */
[----:B------:R0:W-:Y:S01]  /*21a30*/  @P5 STG.E.U8 desc[UR24][R136.64], R252 ;  /* 0x000000fc88005986 */ /* 0x0001e2000c101118 */
[----:B--2---:R-:W-:-:S02]  /*21a40*/  F2FP.SATFINITE.E4M3.F32.PACK_AB_MERGE_C R3, R143, R142, RZ ;  /* 0x0000008e8f03723e */ /* 0x004fc400048070ff */
[----:B-1----:R-:W-:Y:S01]  /*21a50*/  ISETP.LT.AND P5, PT, R2, UR5, !P0 ;  /* 0x0000000502007c0c */ /* 0x002fe2000c7a1270 */
[----:B------:R-:W2:Y:S01]  /*21a60*/  LDL.LU.64 R138, [R1+0x9e8] ;  /* 0x0009e800018a7983 */ /* 0x000ea20000300a00 */
[----:B------:R-:W-:Y:S01]  /*21a70*/  VIADD R2, R0, 0xd9 ;  /* 0x000000d900027836 */ /* 0x000fe20000000000 */
[----:B------:R-:W1:Y:S02]  /*21a80*/  LDCU UR5, c[0x0][0x39c] ;  /* 0x00007380ff0577ac */ /* 0x000e640008000800 */
[----:B------:R4:W-:Y:S01]  /*21a90*/  @P4 STG.E.U8 desc[UR24][R134.64], R3 ;  /* 0x0000000386004986 */ /* 0x0009e2000c101118 */
[----:B0-----:R-:W-:-:S03]  /*21aa0*/  PRMT R252, R3, 0x9910, RZ ;  /* 0x0000991003fc7816 */ /* 0x001fc600000000ff */
[----:B------:R-:W2:Y:S01]  /*21ab0*/  LDL.LU.64 R136, [R1+0x9e0] ;  /* 0x0009e00001887983 */ /* 0x000ea20000300a00 */
[----:B------:R-:W-:Y:S01]  /*21ac0*/  ISETP.LT.AND P4, PT, R2, UR4, !P0 ;  /* 0x0000000402007c0c */ /* 0x000fe2000c781270 */
[----:B------:R-:W0:Y:S02]  /*21ad0*/  LDCU UR4, c[0x0][0x39c] ;  /* 0x00007380ff0477ac */ /* 0x000e240008000800 */
[----:B----4-:R-:W4:Y:S04]  /*21ae0*/  LDL.LU R3, [R1+0x15c] ;  /* 0x00015c0001037983 */ /* 0x010f280000300800 */
[----:B------:R-:W2:Y:S04]  /*21af0*/  LDL.LU R142, [R1+0x168] ;  /* 0x00016800018e7983 */ /* 0x000ea80000300800 */
[----:B------:R-:W2:Y:S04]  /*21b00*/  LDL.LU R143, [R1+0x16c] ;  /* 0x00016c00018f7983 */ /* 0x000ea80000300800 */
[----:B------:R-:W2:Y:S04]  /*21b10*/  LDL.LU.64 R134, [R1+0x9d8] ;  /* 0x0009d80001867983 */ /* 0x000ea80000300a00 */
[----:B------:R-:W4:Y:S01]  /*21b20*/  LDL.LU R2, [R1+0x158] ;  /* 0x0001580001027983 */ /* 0x000f220000300800 */
[----:B------:R-:W-:-:S05]  /*21b30*/  SHF.R.S32.HI R252, RZ, 0x8, R252 ;  /* 0x00000008fffc7819 */ /* 0x000fca00000114fc */
[----:B-----5:R5:W-:Y:S04]  /*21b40*/  @P3 STG.E.U8 desc[UR24][R132.64], R252 ;  /* 0x000000fc84003986 */ /* 0x020be8000c101118 */
[----:B-----5:R-:W5:Y:S01]  /*21b50*/  LDL.LU.64 R132, [R1+0x9d0] ;  /* 0x0009d00001847983 */ /* 0x020f620000300a00 */
[----:B----4-:R-:W-:Y:S01]  /*21b60*/  F2FP.SATFINITE.E4M3.F32.PACK_AB_MERGE_C R3, R3, R2, RZ ;  /* 0x000000020303723e */ /* 0x010fe200048070ff */
[----:B------:R-:W-:-:S05]  /*21b70*/  VIADD R2, R0, 0xda ;  /* 0x000000da00027836 */ /* 0x000fca0000000000 */
[----:B---3--:R-:W-:Y:S01]  /*21b80*/  ISETP.LT.AND P3, PT, R2, UR6, !P0 ;  /* 0x0000000602007c0c */ /* 0x008fe2000c761270 */
[----:B------:R-:W-:Y:S01]  /*21b90*/  VIADD R2, R0, 0xdb ;  /* 0x000000db00027836 */ /* 0x000fe20000000000 */
[----:B------:R-:W-:Y:S01]  /*21ba0*/  PRMT R252, R3, 0x9910, RZ ;  /* 0x0000991003fc7816 */ /* 0x000fe200000000ff */
[----:B------:R3:W-:Y:S01]  /*21bb0*/  @P1 STG.E.U8 desc[UR24][R140.64], R3 ;  /* 0x000000038c001986 */ /* 0x0007e2000c101118 */
[----:B------:R-:W4:Y:S02]  /*21bc0*/  LDCU UR6, c[0x0][0x39c] ;  /* 0x00007380ff0677ac */ /* 0x000f240008000800 */
[----:B-1----:R-:W-:Y:S02]  /*21bd0*/  ISETP.LT.AND P1, PT, R2, UR5, !P0 ;  /* 0x0000000502007c0c */ /* 0x002fe4000c721270 */
[----:B------:R-:W-:Y:S01]  /*21be0*/  SHF.R.S32.HI R252, RZ, 0x8, R252 ;  /* 0x00000008fffc7819 */ /* 0x000fe200000114fc */
[----:B------:R-:W1:Y:S01]  /*21bf0*/  LDCU UR5, c[0x0][0x39c] ;  /* 0x00007380ff0577ac */ /* 0x000e620008000800 */
[----:B---3--:R-:W3:Y:S04]  /*21c00*/  LDL.LU R3, [R1+0x164] ;  /* 0x0001640001037983 */ /* 0x008ee80000300800 */
[----:B------:R-:W3:Y:S04]  /*21c10*/  LDL.LU.64 R140, [R1+0x9c8] ;  /* 0x0009c800018c7983 */ /* 0x000ee80000300a00 */
[----:B------:R-:W3:Y:S04]  /*21c20*/  LDL.LU R2, [R1+0x160] ;  /* 0x0001600001027983 */ /* 0x000ee80000300800 */
[----:B--2---:R2:W-:Y:S04]  /*21c30*/  @P6 STG.E.U8 desc[UR24][R138.64], R252 ;  /* 0x000000fc8a006986 */ /* 0x0045e8000c101118 */
[----:B--2---:R-:W2:Y:S01]  /*21c40*/  LDL.LU.64 R138, [R1+0x9c0] ;  /* 0x0009c000018a7983 */ /* 0x004ea20000300a00 */
[----:B---3--:R-:W-:Y:S01]  /*21c50*/  F2FP.SATFINITE.E4M3.F32.PACK_AB_MERGE_C R3, R3, R2, RZ ;  /* 0x000000020303723e */ /* 0x008fe200048070ff */
[----:B------:R-:W-:-:S05]  /*21c60*/  VIADD R2, R0, 0xdc ;  /* 0x000000dc00027836 */ /* 0x000fca0000000000 */
[----:B0-----:R-:W-:Y:S01]  /*21c70*/  ISETP.LT.AND P6, PT, R2, UR4, !P0 ;  /* 0x0000000402007c0c */ /* 0x001fe2000c7c1270 */
        /* <DEDUP_REMOVED lines=9> */
[----:B---3--:R-:W-:-:S02]  /*21d10*/  F2FP.SATFINITE.E4M3.F32.PACK_AB_MERGE_C R3, R143, R142, RZ ;  /* 0x0000008e8f03723e */ /* 0x008fc400048070ff */
[----:B-1----:R-:W-:Y:S01]  /*21d20*/  ISETP.LT.AND P4, PT, R2, UR5, !P0 ;  /* 0x0000000502007c0c */ /* 0x002fe2000c781270 */
[----:B------:R-:W3:Y:S01]  /*21d30*/  LDL.LU.64 R136, [R1+0x9b8] ;  /* 0x0009b80001887983 */ /* 0x000ee20000300a00 */
[----:B------:R-:W-:Y:S01]  /*21d40*/  VIADD R2, R0, 0xdf ;  /* 0x000000df00027836 */ /* 0x000fe20000000000 */
[----:B------:R-:W1:Y:S02]  /*21d50*/  LDCU UR5, c[0x0][0x39c] ;  /* 0x00007380ff0577ac */ /* 0x000e640008000800 */
[----:B-----5:R5:W-:Y:S01]  /*21d60*/  @P3 STG.E.U8 desc[UR24][R132.64], R3 ;  /* 0x0000000384003986 */ /* 0x020be2000c101118 */
[----:B0-----:R-:W-:-:S03]  /*21d70*/  PRMT R252, R3, 0x9910, RZ ;  /* 0x0000991003fc7816 */ /* 0x001fc600000000ff */
[----:B------:R-:W2:Y:S01]  /*21d80*/  LDL.LU.64 R134, [R1+0x9b0] ;  /* 0x0009b00001867983 */ /* 0x000ea20000300a00 */
[----:B------:R-:W-:Y:S01]  /*21d90*/  ISETP.LT.AND P3, PT, R2, UR4, !P0 ;  /* 0x0000000402007c0c */ /* 0x000fe2000c761270 */
[----:B------:R-:W0:Y:S02]  /*21da0*/  LDCU UR4, c[0x0][0x39c] ;  /* 0x00007380ff0477ac */ /* 0x000e240008000800 */
[----:B-----5:R-:W5:Y:S04]  /*21db0*/  LDL.LU R3, [R1+0x174] ;  /* 0x0001740001037983 */ /* 0x020f680000300800 */
[----:B------:R-:W2:Y:S04]  /*21dc0*/  LDL.LU R142, [R1+0x180] ;  /* 0x00018000018e7983 */ /* 0x000ea80000300800 */
[----:B------:R-:W2:Y:S04]  /*21dd0*/  LDL.LU R143, [R1+0x184] ;  /* 0x00018400018f7983 */ /* 0x000ea80000300800 */
[----:B------:R-:W2:Y:S04]  /*21de0*/  LDL.LU.64 R132, [R1+0x9a8] ;  /* 0x0009a80001847983 */ /* 0x000ea80000300a00 */
[----:B------:R-:W5:Y:S01]  /*21df0*/  LDL.LU R2, [R1+0x170] ;  /* 0x0001700001027983 */ /* 0x000f620000300800 */
[----:B------:R-:W-:-:S05]  /*21e00*/  SHF.R.S32.HI R252, RZ, 0x8, R252 ;  /* 0x00000008fffc7819 */ /* 0x000fca00000114fc */
[----:B------:R0:W-:Y:S04]  /*21e10*/  @P1 STG.E.U8 desc[UR24][R140.64], R252 ;  /* 0x000000fc8c001986 */ /* 0x0001e8000c101118 */
[----:B0-----:R-:W3:Y:S01]  /*21e20*/  LDL.LU.64 R140, [R1+0x9a0] ;  /* 0x0009a000018c7983 */ /* 0x001ee20000300a00 */
[----:B-----5:R-:W-:Y:S01]  /*21e30*/  F2FP.SATFINITE.E4M3.F32.PACK_AB_MERGE_C R3, R3, R2, RZ ;  /* 0x000000020303723e */ /* 0x020fe200048070ff */
[----:B------:R-:W-:-:S05]  /*21e40*/  VIADD R2, R0, 0xe0 ;  /* 0x000000e000027836 */ /* 0x000fca0000000000 */
[----:B----4-:R-:W-:Y:S01]  /*21e50*/  ISETP.LT.AND P1, PT, R2, UR6, !P0 ;  /* 0x0000000602007c0c */ /* 0x010fe2000c721270 */
[----:B------:R-:W-:Y:S01]  /*21e60*/  VIADD R2, R0, 0xe1 ;  /* 0x000000e100027836 */ /* 0x000fe20000000000 */
[----:B------:R-:W-:Y:S01]  /*21e70*/  PRMT R252, R3, 0x9910, RZ ;  /* 0x0000991003fc7816 */ /* 0x000fe200000000ff */
[----:B--2---:R0:W-:Y:S01]  /*21e80*/  @P6 STG.E.U8 desc[UR24][R138.64], R3 ;  /* 0x000000038a006986 */ /* 0x0041e2000c101118 */
[----:B------:R-:W2:Y:S02]  /*21e90*/  LDCU UR6, c[0x0][0x39c] ;  /* 0x00007380ff0677ac */ /* 0x000ea40008000800 */
[----:B-1----:R-:W-:Y:S02]  /*21ea0*/  ISETP.LT.AND P6, PT, R2, UR5, !P0 ;  /* 0x0000000502007c0c */ /* 0x002fe4000c7c1270 */
[----:B------:R-:W-:Y:S01]  /*21eb0*/  SHF.R.S32.HI R252, RZ, 0x8, R252 ;  /* 0x00000008fffc7819 */ /* 0x000fe200000114fc */
[----:B------:R-:W1:Y:S01]  /*21ec0*/  LDCU UR5, c[0x0][0x39c] ;  /* 0x00007380ff0577ac */ /* 0x000e620008000800 */
[----:B0-----:R-:W4:Y:S04]  /*21ed0*/  LDL.LU R3, [R1+0x17c] ;  /* 0x00017c0001037983 */ /* 0x001f280000300800 */
[----:B------:R-:W5:Y:S04]  /*21ee0*/  LDL.LU.64 R138, [R1+0x998] ;  /* 0x00099800018a7983 */ /* 0x000f680000300a00 */
[----:B------:R-:W4:Y:S04]  /*21ef0*/  LDL.LU R2, [R1+0x178] ;  /* 0x0001780001027983 */ /* 0x000f280000300800 */
[----:B---3--:R0:W-:Y:S04]  /*21f00*/  @P5 STG.E.U8 desc[UR24][R136.64], R252 ;  /* 0x000000fc88005986 */ /* 0x0081e8000c101118 */
[----:B0-----:R-:W3:Y:S01]  /*21f10*/  LDL.LU.64 R136, [R1+0x990] ;  /* 0x0009900001887983 */ /* 0x001ee20000300a00 */
[----:B----4-:R-:W-:Y:S01]  /*21f20*/  F2FP.SATFINITE.E4M3.F32.PACK_AB_MERGE_C R3, R3, R2, RZ ;  /* 0x000000020303723e */ /* 0x010fe200048070ff */
[----:B------:R-:W-:-:S05]  /*21f30*/  VIADD R2, R0, 0xe2 ;  /* 0x000000e200027836 */ /* 0x000fca0000000000 */
[----:B------:R-:W-:Y:S01]  /*21f40*/  ISETP.LT.AND P5, PT, R2, UR4, !P0 ;  /* 0x0000000402007c0c */ /* 0x000fe2000c7a1270 */
[----:B------:R-:W0:Y:S01]  /*21f50*/  LDCU UR4, c[0x0][0x39c] ;  /* 0x00007380ff0477ac */ /* 0x000e220008000800 */
[----:B------:R-:W-:Y:S01]  /*21f60*/  VIADD R2, R0, 0xe3 ;  /* 0x000000e300027836 */ /* 0x000fe20000000000 */
[----:B------:R-:W-:Y:S01]  /*21f70*/  PRMT R252, R3, 0x9910, RZ ;  /* 0x0000991003fc7816 */ /* 0x000fe200000000ff */
[----:B------:R4:W-:Y:S03]  /*21f80*/  @P4 STG.E.U8 desc[UR24][R134.64], R3 ;  /* 0x0000000386004986 */ /* 0x0009e6000c101118 */
[----:B--2---:R-:W-:Y:S01]  /*21f90*/  ISETP.LT.AND P4, PT, R2, UR6, !P0 ;  /* 0x0000000602007c0c */ /* 0x004fe2000c781270 */
[----:B------:R-:W-:Y:S01]  /*21fa0*/  VIADD R2, R0, 0xe4 ;  /* 0x000000e400027836 */ /* 0x000fe20000000000 */
[----:B------:R-:W-:Y:S01]  /*21fb0*/  SHF.R.S32.HI R252, RZ, 0x8, R252 ;  /* 0x00000008fffc7819 */ /* 0x000fe200000114fc */
[----:B------:R-:W2:Y:S04]  /*21fc0*/  LDCU UR6, c[0x0][0x39c] ;  /* 0x00007380ff0677ac */ /* 0x000ea80008000800 */
[----:B------:R0:W-:Y:S01]  /*21fd0*/  @P3 STG.E.U8 desc[UR24][R132.64], R252 ;  /* 0x000000fc84003986 */ /* 0x0001e2000c101118 */
[----:B----4-:R-:W-:-:S02]  /*21fe0*/  F2FP.SATFINITE.E4M3.F32.PACK_AB_MERGE_C R3, R143, R142, RZ ;  /* 0x0000008e8f03723e */ /* 0x010fc400048070ff */
[----:B-1----:R-:W-:Y:S01]  /*21ff0*/  ISETP.LT.AND P3, PT, R2, UR5, !P0 ;  /* 0x0000000502007c0c */ /* 0x002fe2000c761270 */
[----:B------:R-:W4:Y:S01]  /*22000*/  LDL.LU.64 R134, [R1+0x988] ;  /* 0x0009880001867983 */ /* 0x000f220000300a00 */
[----:B------:R-:W-:Y:S01]  /*22010*/  VIADD R2, R0, 0xe5 ;  /* 0x000000e500027836 */ /* 0x000fe20000000000 */
[----:B------:R-:W1:Y:S02]  /*22020*/  LDCU UR5, c[0x0][0x39c] ;  /* 0x00007380ff0577ac */ /* 0x000e640008000800 */
[----:B------:R2:W-:Y:S01]  /*22030*/  @P1 STG.E.U8 desc[UR24][R140.64], R3 ;  /* 0x000000038c001986 */ /* 0x0005e2000c101118 */
[----:B0-----:R-:W-:-:S03]  /*22040*/  PRMT R252, R3, 0x9910, RZ ;  /* 0x0000991003fc7816 */ /* 0x001fc600000000ff */
[----:B------:R-:W3:Y:S01]  /*22050*/  LDL.LU.64 R132, [R1+0x980] ;  /* 0x0009800001847983 */ /* 0x000ee20000300a00 */
[----:B------:R-:W-:Y:S01]  /*22060*/  ISETP.LT.AND P1, PT, R2, UR4, !P0 ;  /* 0x0000000402007c0c */ /* 0x000fe2000c721270 */
[----:B------:R-:W0:Y:S02]  /*22070*/  LDCU UR4, c[0x0][0x39c] ;  /* 0x00007380ff0477ac */ /* 0x000e240008000800 */
[----:B--2---:R-:W2:Y:S04]  /*22080*/  LDL.LU R3, [R1+0x18c] ;  /* 0x00018c0001037983 */ /* 0x004ea80000300800 */
[----:B------:R-:W2:Y:S04]  /*22090*/  LDL.LU R142, [R1+0x198] ;  /* 0x00019800018e7983 */ /* 0x000ea80000300800 */
[----:B------:R-:W2:Y:S04]  /*220a0*/  LDL.LU R143, [R1+0x19c] ;  /* 0x00019c00018f7983 */ /* 0x000ea80000300800 */
[----:B------:R-:W2:Y:S04]  /*220b0*/  LDL.LU.64 R140, [R1+0x978] ;  /* 0x00097800018c7983 */ /* 0x000ea80000300a00 */
[----:B------:R-:W2:Y:S01]  /*220c0*/  LDL.LU R2, [R1+0x188] ;  /* 0x0001880001027983 */ /* 0x000ea20000300800 */
[----:B------:R-:W-:-:S05]  /*220d0*/  SHF.R.S32.HI R252, RZ, 0x8, R252 ;  /* 0x00000008fffc7819 */ /* 0x000fca00000114fc */
[----:B-----5:R5:W-:Y:S04]  /*220e0*/  @P6 STG.E.U8 desc[UR24][R138.64], R252 ;  /* 0x000000fc8a006986 */ /* 0x020be8000c101118 */
[----:B-----5:R-:W5:Y:S01]  /*220f0*/  LDL.LU.64 R138, [R1+0x970] ;  /* 0x00097000018a7983 */ /* 0x020f620000300a00 */
[----:B--2---:R-:W-:Y:S01]  /*22100*/  F2FP.SATFINITE.E4M3.F32.PACK_AB_MERGE_C R3, R3, R2, RZ ;  /* 0x000000020303723e */ /* 0x004fe200048070ff */
[----:B------:R-:W-:-:S05]  /*22110*/  VIADD R2, R0, 0xe6 ;  /* 0x000000e600027836 */ /* 0x000fca0000000000 */
[----:B------:R-:W-:Y:S01]  /*22120*/  ISETP.LT.AND P6, PT, R2, UR6, !P0 ;  /* 0x0000000602007c0c */ /* 0x000fe2000c7c1270 */
[----:B------:R-:W-:Y:S01]  /*22130*/  VIADD R2, R0, 0xe7 ;  /* 0x000000e700027836 */ /* 0x000fe20000000000 */
[----:B------:R-:W-:Y:S01]  /*22140*/  PRMT R252, R3, 0x9910, RZ ;  /* 0x0000991003fc7816 */ /* 0x000fe200000000ff */
[----:B---3--:R2:W-:Y:S01]  /*22150*/  @P5 STG.E.U8 desc[UR24][R136.64], R3 ;  /* 0x0000000388005986 */ /* 0x0085e2000c101118 */
[----:B------:R-:W3:Y:S02]  /*22160*/  LDCU UR6, c[0x0][0x39c] ;  /* 0x00007380ff0677ac */ /* 0x000ee40008000800 */
[----:B-1----:R-:W-:Y:S02]  /*22170*/  ISETP.LT.AND P5, PT, R2, UR5, !P0 ;  /* 0x0000000502007c0c */ /* 0x002fe4000c7a1270 */
[----:B------:R-:W-:Y:S01]  /*22180*/  SHF.R.S32.HI R252, RZ, 0x8, R252 ;  /* 0x00000008fffc7819 */ /* 0x000fe200000114fc */
[----:B------:R-:W1:Y:S01]  /*22190*/  LDCU UR5, c[0x0][0x39c] ;  /* 0x00007380ff0577ac */ /* 0x000e620008000800 */
[----:B--2---:R-:W2:Y:S04]  /*221a0*/  LDL.LU R3, [R1+0x194] ;  /* 0x0001940001037983 */ /* 0x004ea80000300800 */
[----:B------:R-:W2:Y:S04]  /*221b0*/  LDL.LU.64 R136, [R1+0x968] ;  /* 0x0009680001887983 */ /* 0x000ea80000300a00 */
[----:B------:R-:W2:Y:S04]  /*221c0*/  LDL.LU R2, [R1+0x190] ;  /* 0x0001900001027983 */ /* 0x000ea80000300800 */
[----:B----4-:R4:W-:Y:S04]  /*221d0*/  @P4 STG.E.U8 desc[UR24][R134.64], R252 ;  /* 0x000000fc86004986 */ /* 0x0109e8000c101118 */
[----:B----4-:R-:W4:Y:S01]  /*221e0*/  LDL.LU.64 R134, [R1+0x960] ;  /* 0x0009600001867983 */ /* 0x010f220000300a00 */
[----:B--2---:R-:W-:Y:S01]  /*221f0*/  F2FP.SATFINITE.E4M3.F32.PACK_AB_MERGE_C R3, R3, R2, RZ ;  /* 0x000000020303723e */ /* 0x004fe200048070ff */
[----:B------:R-:W-:-:S05]  /*22200*/  VIADD R2, R0, 0xe8 ;  /* 0x000000e800027836 */ /* 0x000fca0000000000 */
[----:B0-----:R-:W-:Y:S01]  /*22210*/  ISETP.LT.AND P4, PT, R2, UR4, !P0 ;  /* 0x0000000402007c0c */ /* 0x001fe2000c781270 */
[----:B------:R-:W0:Y:S01]  /*22220*/  LDCU UR4, c[0x0][0x39c] ;  /* 0x00007380ff0477ac */ /* 0x000e220008000800 */
[----:B------:R-:W-:Y:S01]  /*22230*/  VIADD R2, R0, 0xe9 ;  /* 0x000000e900027836 */ /* 0x000fe20000000000 */
[----:B------:R-:W-:Y:S01]  /*22240*/  PRMT R252, R3, 0x9910, RZ ;  /* 0x0000991003fc7816 */ /* 0x000fe200000000ff */
[----:B------:R2:W-:Y:S03]  /*22250*/  @P3 STG.E.U8 desc[UR24][R132.64], R3 ;  /* 0x0000000384003986 */ /* 0x0005e6000c101118 */
[----:B---3--:R-:W-:Y:S01]  /*22260*/  ISETP.LT.AND P3, PT, R2, UR6, !P0 ;  /* 0x0000000602007c0c */ /* 0x008fe2000c761270 */
[----:B------:R-:W-:Y:S01]  /*22270*/  VIADD R2, R0, 0xea ;  /* 0x000000ea00027836 */ /* 0x000fe20000000000 */
[----:B------:R-:W-:Y:S01]  /*22280*/  SHF.R.S32.HI R252, RZ, 0x8, R252 ;  /* 0x00000008fffc7819 */ /* 0x000fe200000114fc */
[----:B------:R-:W3:Y:S04]  /*22290*/  LDCU UR6, c[0x0][0x39c] ;  /* 0x00007380ff0677ac */ /* 0x000ee80008000800 */
[----:B------:R0:W-:Y:S01]  /*222a0*/  @P1 STG.E.U8 desc[UR24][R140.64], R252 ;  /* 0x000000fc8c001986 */ /* 0x0001e2000c101118 */
[----:B--2---:R-:W-:-:S02]  /*222b0*/  F2FP.SATFINITE.E4M3.F32.PACK_AB_MERGE_C R3, R143, R142, RZ ;  /* 0x0000008e8f03723e */ /* 0x004fc400048070ff */
[----:B-1----:R-:W-:Y:S01]  /*222c0*/  ISETP.LT.AND P1, PT, R2, UR5, !P0 ;  /* 0x0000000502007c0c */ /* 0x002fe2000c721270 */
[----:B------:R-:W2:Y:S01]  /*222d0*/  LDL.LU.64 R132, [R1+0x958] ;  /* 0x0009580001847983 */ /* 0x000ea20000300a00 */
        /* <DEDUP_REMOVED lines=14> */
[----:B0-----:R-:W2:Y:S01]  /*223c0*/  LDL.LU.64 R136, [R1+0x940] ;  /* 0x0009400001887983 */ /* 0x001ea20000300a00 */
[----:B-----5:R-:W-:Y:S01]  /*223d0*/  F2FP.SATFINITE.E4M3.F32.PACK_AB_MERGE_C R3, R3, R2, RZ ;  /* 0x000000020303723e */ /* 0x020fe200048070ff */
[----:B------:R-:W-:-:S05]  /*223e0*/  VIADD R2, R0, 0xec ;  /* 0x000000ec00027836 */ /* 0x000fca0000000000 */
[----:B---3--:R-:W-:Y:S01]  /*223f0*/  ISETP.LT.AND P5, PT, R2, UR6, !P0 ;  /* 0x0000000602007c0c */ /* 0x008fe2000c7a1270 */
[----:B------:R-:W-:Y:S01]  /*22400*/  VIADD R2, R0, 0xed ;  /* 0x000000ed00027836 */ /* 0x000fe20000000000 */
[----:B------:R-:W-:Y:S01]  /*22410*/  PRMT R252, R3, 0x9910, RZ ;  /* 0x0000991003fc7816 */ /* 0x000fe200000000ff */
[----:B----4-:R0:W-:Y:S01]  /*22420*/  @P4 STG.E.U8 desc[UR24][R134.64], R3 ;  /* 0x0000000386004986 */ /* 0x0101e2000c101118 */
[----:B------:R-:W3:Y:S02]  /*22430*/  LDCU UR6, c[0x0][0x39c] ;  /* 0x00007380ff0677ac */ /* 0x000ee40008000800 */
[----:B-1----:R-:W-:Y:S02]  /*22440*/  ISETP.LT.AND P4, PT, R2, UR5, !P0 ;  /* 0x0000000502007c0c */ /* 0x002fe4000c781270 */
[----:B------:R-:W-:Y:S01]  /*22450*/  SHF.R.S32.HI R252, RZ, 0x8, R252 ;  /* 0x00000008fffc7819 */ /* 0x000fe200000114fc */
[----:B------:R-:W1:Y:S01]  /*22460*/  LDCU UR5, c[0x0][0x39c] ;  /* 0x00007380ff0577ac */ /* 0x000e620008000800 */
[----:B0-----:R-:W4:Y:S04]  /*22470*/  LDL.LU R3, [R1+0x1ac] ;  /* 0x0001ac0001037983 */ /* 0x001f280000300800 */
[----:B------:R-:W5:Y:S04]  /*22480*/  LDL.LU.64 R134, [R1+0x938] ;  /* 0x0009380001867983 */ /* 0x000f680000300a00 */
[----:B------:R-:W4:Y:S04]  /*22490*/  LDL.LU R2, [R1+0x1a8] ;  /* 0x0001a80001027983 */ /* 0x000f280000300800 */
[----:B--2---:R0:W-:Y:S04]  /*224a0*/  @P3 STG.E.U8 desc[UR24][R132.64], R252 ;  /* 0x000000fc84003986 */ /* 0x0041e8000c101118 */
[----:B0-----:R-:W2:Y:S01]  /*224b0*/  LDL.LU.64 R132, [R1+0x930] ;  /* 0x0009300001847983 */ /* 0x001ea20000300a00 */
[----:B----4-:R-:W-:Y:S01]  /*224c0*/  F2FP.SATFINITE.E4M3.F32.PACK_AB_MERGE_C R3, R3, R2, RZ ;  /* 0x000000020303723e */ /* 0x010fe200048070ff */
[----:B------:R-:W-:-:S05]  /*224d0*/  VIADD R2, R0, 0xee ;  /* 0x000000ee00027836 */ /* 0x000fca0000000000 */
[----:B------:R-:W-:Y:S01]  /*224e0*/  ISETP.LT.AND P3, PT, R2, UR4, !P0 ;  /* 0x0000000402007c0c */ /* 0x000fe2000c761270 */
        /* <DEDUP_REMOVED lines=29> */
[----:B---3--:R-:W-:Y:S01]  /*226c0*/  ISETP.LT.AND P4, PT, R2, UR6, !P0 ;  /* 0x0000000602007c0c */ /* 0x008fe2000c781270 */
[----:B------:R-:W-:Y:S01]  /*226d0*/  VIADD R2, R0, 0xf3 ;  /* 0x000000f300027836 */ /* 0x000fe20000000000 */
[----:B------:R-:W-:Y:S01]  /*226e0*/  PRMT R252, R3, 0x9910, RZ ;  /* 0x0000991003fc7816 */ /* 0x000fe200000000ff */
[----:B------:R2:W-:Y:S01]  /*226f0*/  @P3 STG.E.U8 desc[UR24][R132.64], R3 ;  /* 0x0000000384003986 */ /* 0x0005e2000c101118 */
        /* <DEDUP_REMOVED lines=71> */
[----:B------:R-:W2:Y:S01]  /*22b70*/  LDL.LU.64 R142, [R1+0x8c0] ;  /* 0x0008c000018e7983 */ /* 0x000ea20000300a00 */
[----:B0-----:R-:W-:-:S03]  /*22b80*/  PRMT R252, R3, 0x9910, RZ ;  /* 0x0000991003fc7816 */ /* 0x001fc600000000ff */
[----:B------:R0:W-:Y:S01]  /*22b90*/  @P3 STG.E.U8 desc[UR24][R132.64], R3 ;  /* 0x0000000384003986 */ /* 0x0001e2000c101118 */
[----:B------:R-:W-:Y:S01]  /*22ba0*/  ISETP.LT.AND P3, PT, R2, UR4, !P0 ;  /* 0x0000000402007c0c */ /* 0x000fe2000c761270 */
[----:B------:R-:W1:Y:S02]  /*22bb0*/  LDCU UR4, c[0x0][0x39c] ;  /* 0x00007380ff0477ac */ /* 0x000e640008000800 */
[----:B0-----:R-:W2:Y:S04]  /*22bc0*/  LDL.LU R3, [R1+0x1ec] ;  /* 0x0001ec0001037983 */ /* 0x001ea80000300800 */
[----:B------:R-:W2:Y:S04]  /*22bd0*/  LDL.LU R132, [R1+0x1f8] ;  /* 0x0001f80001847983 */ /* 0x000ea80000300800 */
[----:B------:R-:W2:Y:S04]  /*22be0*/  LDL.LU R133, [R1+0x1fc] ;  /* 0x0001fc0001857983 */ /* 0x000ea80000300800 */
[----:B------:R-:W2:Y:S04]  /*22bf0*/  LDL.LU.64 R134, [R1+0x8b8] ;  /* 0x0008b80001867983 */ /* 0x000ea80000300a00 */
[----:B------:R-:W2:Y:S01]  /*22c00*/  LDL.LU R2, [R1+0x1e8] ;  /* 0x0001e80001027983 */ /* 0x000ea20000300800 */
[----:B------:R-:W-:-:S05]  /*22c10*/  SHF.R.S32.HI R252, RZ, 0x8, R252 ;  /* 0x00000008fffc7819 */ /* 0x000fca00000114fc */
[----:B-----5:R0:W-:Y:S04]  /*22c20*/  @P1 STG.E.U8 desc[UR24][R140.64], R252 ;  /* 0x000000fc8c001986 */ /* 0x0201e8000c101118 */
[----:B0-----:R-:W5:Y:S01]  /*22c30*/  LDL.LU.64 R140, [R1+0x8b0] ;  /* 0x0008b000018c7983 */ /* 0x001f620000300a00 */
[----:B--2---:R-:W-:Y:S01]  /*22c40*/  F2FP.SATFINITE.E4M3.F32.PACK_AB_MERGE_C R3, R3, R2, RZ ;  /* 0x000000020303723e */ /* 0x004fe200048070ff */
[----:B------:R-:W-:-:S05]  /*22c50*/  VIADD R2, R0, 0xfe ;  /* 0x000000fe00027836 */ /* 0x000fca0000000000 */
[----:B---3--:R-:W-:Y:S01]  /*22c60*/  ISETP.LT.AND P1, PT, R2, UR6, !P0 ;  /* 0x0000000602007c0c */ /* 0x008fe2000c721270 */
[----:B------:R-:W-:Y:S01]  /*22c70*/  VIADD R2, R0, 0xff ;  /* 0x000000ff00027836 */ /* 0x000fe20000000000 */
[----:B------:R-:W-:Y:S01]  /*22c80*/  PRMT R252, R3, 0x9910, RZ ;  /* 0x0000991003fc7816 */ /* 0x000fe200000000ff */
[----:B------:R0:W-:Y:S01]  /*22c90*/  @P6 STG.E.U8 desc[UR24][R138.64], R3 ;  /* 0x000000038a006986 */ /* 0x0001e2000c101118 */
[----:B------:R-:W2:Y:S02]  /*22ca0*/  LDCU UR6, c[0x0][0x39c] ;  /* 0x00007380ff0677ac */ /* 0x000ea40008000800 */
[----:B-1----:R-:W-:Y:S02]  /*22cb0*/  ISETP.LT.AND P6, PT, R2, UR5, !P0 ;  /* 0x0000000502007c0c */ /* 0x002fe4000c7c1270 */
[----:B------:R-:W-:Y:S01]  /*22cc0*/  SHF.R.S32.HI R252, RZ, 0x8, R252 ;  /* 0x00000008fffc7819 */ /* 0x000fe200000114fc */
[----:B------:R-:W1:Y:S01]  /*22cd0*/  LDCU UR5, c[0x0][0x39c] ;  /* 0x00007380ff0577ac */ /* 0x000e620008000800 */
[----:B0-----:R-:W3:Y:S04]  /*22ce0*/  LDL.LU R3, [R1+0x1f4] ;  /* 0x0001f40001037983 */ /* 0x001ee80000300800 */
[----:B------:R-:W2:Y:S04]  /*22cf0*/  LDL.LU.64 R138, [R1+0x8a8] ;  /* 0x0008a800018a7983 */ /* 0x000ea80000300a00 */
[----:B------:R-:W3:Y:S04]  /*22d00*/  LDL.LU R2, [R1+0x1f0] ;  /* 0x0001f00001027983 */ /* 0x000ee80000300800 */
[----:B----4-:R0:W-:Y:S04]  /*22d10*/  @P5 STG.E.U8 desc[UR24][R136.64], R252 ;  /* 0x000000fc88005986 */ /* 0x0101e8000c101118 */
[----:B0-----:R-:W4:Y:S01]  /*22d20*/  LDL.LU.64 R136, [R1+0x8a0] ;  /* 0x0008a00001887983 */ /* 0x001f220000300a00 */
[----:B---3--:R-:W-:Y:S01]  /*22d30*/  F2FP.SATFINITE.E4M3.F32.PACK_AB_MERGE_C R3, R3, R2, RZ ;  /* 0x000000020303723e */ /* 0x008fe200048070ff */
        /* <DEDUP_REMOVED lines=11> */
[----:B-1----:R-:W-:-:S02]  /*22df0*/  ISETP.LT.AND P3, PT, R2, UR5, !P0 ;  /* 0x0000000502007c0c */ /* 0x002fc4000c761270 */
[----:B---3--:R-:W-:Y:S01]  /*22e00*/  F2FP.SATFINITE.E4M3.F32.PACK_AB_MERGE_C R3, R133, R132, RZ ;  /* 0x000000848503723e */ /* 0x008fe200048070ff */
[----:B------:R-:W-:Y:S01]  /*22e10*/  VIADD R2, R0, 0x103 ;  /* 0x0000010300027836 */ /* 0x000fe20000000000 */
[----:B------:R-:W3:Y:S01]  /*22e20*/  LDL.LU.64 R142, [R1+0xd50] ;  /* 0x000d5000018e7983 */ /* 0x000ee20000300a00 */
[----:B------:R-:W1:Y:S03]  /*22e30*/  LDCU UR5, c[0x0][0x39c] ;  /* 0x00007380ff0577ac */ /* 0x000e660008000800 */
[----:B------:R-:W2:Y:S01]  /*22e40*/  LDL.LU.64 R132, [R1+0x898] ;  /* 0x0008980001847983 */ /* 0x000ea20000300a00 */
[----:B0-----:R-:W-:-:S03]  /*22e50*/  PRMT R252, R3, 0x9910, RZ ;  /* 0x0000991003fc7816 */ /* 0x001fc600000000ff */
[----:B------:R-:W2:Y:S04]  /*22e60*/  LDL.LU.64 R134, [R1+0x890] ;  /* 0x0008900001867983 */ /* 0x000ea80000300a00 */
[----:B-----5:R0:W-:Y:S01]  /*22e70*/  @P1 STG.E.U8 desc[UR24][R140.64], R3 ;  /* 0x000000038c001986 */ /* 0x0201e2000c101118 */
[----:B------:R-:W-:Y:S01]  /*22e80*/  ISETP.LT.AND P1, PT, R2, UR4, !P0 ;  /* 0x0000000402007c0c */ /* 0x000fe2000c721270 */
[----:B------:R-:W5:Y:S02]  /*22e90*/  LDCU UR4, c[0x0][0x39c] ;  /* 0x00007380ff0477ac */ /* 0x000f640008000800 */
[----:B0-----:R-:W2:Y:S04]  /*22ea0*/  LDL.LU R3, [R1+0x4] ;  /* 0x0000040001037983 */ /* 0x001ea80000300800 */
[----:B------:R-:W2:Y:S04]  /*22eb0*/  LDL.LU.64 R140, [R1+0x888] ;  /* 0x00088800018c7983 */ /* 0x000ea80000300a00 */
[----:B------:R-:W2:Y:S01]  /*22ec0*/  LDL.LU R2, [R1] ;  /* 0x0000000001027983 */ /* 0x000ea20000300800 */
[----:B------:R-:W-:-:S05]  /*22ed0*/  SHF.R.S32.HI R252, RZ, 0x8, R252 ;  /* 0x00000008fffc7819 */ /* 0x000fca00000114fc */
[----:B------:R0:W-:Y:S04]  /*22ee0*/  @P6 STG.E.U8 desc[UR24][R138.64], R252 ;  /* 0x000000fc8a006986 */ /* 0x0001e8000c101118 */
[----:B0-----:R-:W3:Y:S01]  /*22ef0*/  LDL.LU.64 R138, [R1+0x880] ;  /* 0x00088000018a7983 */ /* 0x001ee20000300a00 */
[----:B--2---:R-:W-:Y:S01]  /*22f00*/  F2FP.SATFINITE.E4M3.F32.PACK_AB_MERGE_C R3, R3, R2, RZ ;  /* 0x000000020303723e */ /* 0x004fe200048070ff */
[----:B------:R-:W-:-:S05]  /*22f10*/  VIADD R2, R0, 0x104 ;  /* 0x0000010400027836 */ /* 0x000fca0000000000 */
[----:B------:R-:W-:Y:S01]  /*22f20*/  ISETP.LT.AND P6, PT, R2, UR6, !P0 ;  /* 0x0000000602007c0c */ /* 0x000fe2000c7c1270 */
[----:B------:R-:W-:Y:S01]  /*22f30*/  VIADD R2, R0, 0x105 ;  /* 0x0000010500027836 */ /* 0x000fe20000000000 */
[----:B------:R-:W-:Y:S01]  /*22f40*/  PRMT R252, R3, 0x9910, RZ ;  /* 0x0000991003fc7816 */ /* 0x000fe200000000ff */
[----:B----4-:R0:W-:Y:S01]  /*22f50*/  @P5 STG.E.U8 desc[UR24][R136.64], R3 ;  /* 0x0000000388005986 */ /* 0x0101e2000c101118 */
[----:B------:R-:W2:Y:S02]  /*22f60*/  LDCU UR6, c[0x0][0x39c] ;  /* 0x00007380ff0677ac */ /* 0x000ea40008000800 */
[----:B-1----:R-:W-:Y:S02]  /*22f70*/  ISETP.LT.AND P5, PT, R2, UR5, !P0 ;  /* 0x0000000502007c0c */ /* 0x002fe4000c7a1270 */
[----:B------:R-:W-:Y:S01]  /*22f80*/  SHF.R.S32.HI R252, RZ, 0x8, R252 ;  /* 0x00000008fffc7819 */ /* 0x000fe200000114fc */
[----:B------:R-:W1:Y:S01]  /*22f90*/  LDCU UR5, c[0x0][0x39c] ;  /* 0x00007380ff0577ac */ /* 0x000e620008000800 */
[----:B0-----:R-:W4:Y:S04]  /*22fa0*/  LDL.LU R3, [R1+0xc] ;  /* 0x00000c0001037983 */ /* 0x001f280000300800 */
[----:B------:R-:W2:Y:S04]  /*22fb0*/  LDL.LU.64 R136, [R1+0x878] ;  /* 0x0008780001887983 */ /* 0x000ea80000300a00 */
[----:B------:R-:W4:Y:S04]  /*22fc0*/  LDL.LU R2, [R1+0x8] ;  /* 0x0000080001027983 */ /* 0x000f280000300800 */
[----:B------:R0:W-:Y:S04]  /*22fd0*/  @P4 STG.E.U8 desc[UR24][R132.64], R252 ;  /* 0x000000fc84004986 */ /* 0x0001e8000c101118 */
[----:B0-----:R-:W3:Y:S01]  /*22fe0*/  LDL.LU.64 R132, [R1+0x870] ;  /* 0x0008700001847983 */ /* 0x001ee20000300a00 */
[----:B----4-:R-:W-:Y:S01]  /*22ff0*/  F2FP.SATFINITE.E4M3.F32.PACK_AB_MERGE_C R3, R3, R2, RZ ;  /* 0x000000020303723e */ /* 0x010fe200048070ff */
[----:B------:R-:W-:-:S05]  /*23000*/  VIADD R2, R0, 0x106 ;  /* 0x0000010600027836 */ /* 0x000fca0000000000 */
[----:B-----5:R-:W-:Y:S01]  /*23010*/  ISETP.LT.AND P4, PT, R2, UR4, !P0 ;  /* 0x0000000402007c0c */ /* 0x020fe2000c781270 */
[----:B------:R-:W-:Y:S01]  /*23020*/  VIADD R2, R0, 0x107 ;  /* 0x0000010700027836 */ /* 0x000fe20000000000 */
[----:B------:R-:W-:Y:S01]  /*23030*/  PRMT R252, R3, 0x9910, RZ ;  /* 0x0000991003fc7816 */ /* 0x000fe200000000ff */
[----:B------:R0:W-:Y:S01]  /*23040*/  @P3 STG.E.U8 desc[UR24][R134.64], R3 ;  /* 0x0000000386003986 */ /* 0x0001e2000c101118 */
[----:B------:R-:W4:Y:S02]  /*23050*/  LDCU UR4, c[0x0][0x39c] ;  /* 0x00007380ff0477ac */ /* 0x000f240008000800 */
[----:B--2---:R-:W-:Y:S02]  /*23060*/  ISETP.LT.AND P3, PT, R2, UR6, !P0 ;  /* 0x0000000602007c0c */ /* 0x004fe4000c761270 */
[----:B------:R-:W-:Y:S01]  /*23070*/  SHF.R.S32.HI R252, RZ, 0x8, R252 ;  /* 0x00000008fffc7819 */ /* 0x000fe200000114fc */
[----:B------:R-:W2:Y:S01]  /*23080*/  LDCU UR6, c[0x0][0x39c] ;  /* 0x00007380ff0677ac */ /* 0x000ea20008000800 */
[----:B0-----:R-:W5:Y:S04]  /*23090*/  LDL.LU R3, [R1+0x14] ;  /* 0x0000140001037983 */ /* 0x001f680000300800 */
[----:B------:R-:W2:Y:S04]  /*230a0*/  LDL.LU.64 R134, [R1+0x868] ;  /* 0x0008680001867983 */ /* 0x000ea80000300a00 */
[----:B------:R-:W5:Y:S04]  /*230b0*/  LDL.LU R2, [R1+0x10] ;  /* 0x0000100001027983 */ /* 0x000f680000300800 */
[----:B------:R0:W-:Y:S04]  /*230c0*/  @P1 STG.E.U8 desc[UR24][R140.64], R252 ;  /* 0x000000fc8c001986 */ /* 0x0001e8000c101118 */
[----:B0-----:R-:W2:Y:S01]  /*230d0*/  LDL.LU.64 R140, [R1+0x860] ;  /* 0x00086000018c7983 */ /* 0x001ea20000300a00 */
[----:B-----5:R-:W-:Y:S01]  /*230e0*/  F2FP.SATFINITE.E4M3.F32.PACK_AB_MERGE_C R3, R3, R2, RZ ;  /* 0x000000020303723e */ /* 0x020fe200048070ff */
[----:B------:R-:W-:-:S05]  /*230f0*/  VIADD R2, R0, 0x108 ;  /* 0x0000010800027836 */ /* 0x000fca0000000000 */
[----:B-1----:R-:W-:Y:S01]  /*23100*/  ISETP.LT.AND P1, PT, R2, UR5, !P0 ;  /* 0x0000000502007c0c */ /* 0x002fe2000c721270 */
[----:B------:R-:W-:Y:S01]  /*23110*/  VIADD R2, R0, 0x109 ;  /* 0x0000010900027836 */ /* 0x000fe20000000000 */
[----:B------:R-:W-:Y:S01]  /*23120*/  PRMT R252, R3, 0x9910, RZ ;  /* 0x0000991003fc7816 */ /* 0x000fe200000000ff */
[----:B---3--:R0:W-:Y:S01]  /*23130*/  @P6 STG.E.U8 desc[UR24][R138.64], R3 ;  /* 0x000000038a006986 */ /* 0x0081e2000c101118 */
[----:B------:R-:W1:Y:S02]  /*23140*/  LDCU UR5, c[0x0][0x39c] ;  /* 0x00007380ff0577ac */ /* 0x000e640008000800 */
[----:B----4-:R-:W-:Y:S02]  /*23150*/  ISETP.LT.AND P6, PT, R2, UR4, !P0 ;  /* 0x0000000402007c0c */ /* 0x010fe4000c7c1270 */
[----:B------:R-:W-:Y:S01]  /*23160*/  SHF.R.S32.HI R252, RZ, 0x8, R252 ;  /* 0x00000008fffc7819 */ /* 0x000fe200000114fc */
[----:B------:R-:W3:Y:S01]  /*23170*/  LDCU UR4, c[0x0][0x39c] ;  /* 0x00007380ff0477ac */ /* 0x000ee20008000800 */
[----:B0-----:R-:W4:Y:S04]  /*23180*/  LDL.LU R3, [R1+0x1c] ;  /* 0x00001c0001037983 */ /* 0x001f280000300800 */
[----:B------:R-:W5:Y:S04]  /*23190*/  LDL.LU.64 R138, [R1+0x858] ;  /* 0x00085800018a7983 */ /* 0x000f680000300a00 */
[----:B------:R-:W4:Y:S04]  /*231a0*/  LDL.LU R2, [R1+0x18] ;  /* 0x0000180001027983 */ /* 0x000f280000300800 */
[----:B------:R0:W-:Y:S04]  /*231b0*/  @P5 STG.E.U8 desc[UR24][R136.64], R252 ;  /* 0x000000fc88005986 */ /* 0x0001e8000c101118 */
[----:B0-----:R-:W3:Y:S01]  /*231c0*/  LDL.LU.64 R136, [R1+0x850] ;  /* 0x0008500001887983 */ /* 0x001ee20000300a00 */
[----:B----4-:R-:W-:Y:S01]  /*231d0*/  F2FP.SATFINITE.E4M3.F32.PACK_AB_MERGE_C R3, R3, R2, RZ ;  /* 0x000000020303723e */ /* 0x010fe200048070ff */
[----:B------:R-:W-:-:S05]  /*231e0*/  VIADD R2, R0, 0x10a ;  /* 0x0000010a00027836 */ /* 0x000fca0000000000 */
[----:B--2---:R-:W-:Y:S01]  /*231f0*/  ISETP.LT.AND P5, PT, R2, UR6, !P0 ;  /* 0x0000000602007c0c */ /* 0x004fe2000c7a1270 */
[----:B------:R-:W-:Y:S01]  /*23200*/  VIADD R2, R0, 0x10b ;  /* 0x0000010b00027836 */ /* 0x000fe20000000000 */
[----:B------:R-:W-:Y:S01]  /*23210*/  PRMT R252, R3, 0x9910, RZ ;  /* 0x0000991003fc7816 */ /* 0x000fe200000000ff */
[----:B------:R0:W-:Y:S01]  /*23220*/  @P4 STG.E.U8 desc[UR24][R132.64], R3 ;  /* 0x0000000384004986 */ /* 0x0001e2000c101118 */
        /* <DEDUP_REMOVED lines=8> */
[----:B0-----:R-:W5:Y:S01]  /*232b0*/  LDL.LU.64 R134, [R1+0x840] ;  /* 0x0008400001867983 */ /* 0x001f620000300a00 */
[----:B----4-:R-:W-:Y:S01]  /*232c0*/  F2FP.SATFINITE.E4M3.F32.PACK_AB_MERGE_C R3, R3, R2, RZ ;  /* 0x000000020303723e */ /* 0x010fe200048070ff */
[----:B------:R-:W-:-:S05]  /*232d0*/  VIADD R2, R0, 0x10c ;  /* 0x0000010c00027836 */ /* 0x000fca0000000000 */
[----:B---3--:R-:W-:Y:S01]  /*232e0*/  ISETP.LT.AND P3, PT, R2, UR4, !P0 ;  /* 0x0000000402007c0c */ /* 0x008fe2000c761270 */
[----:B------:R-:W-:Y:S01]  /*232f0*/  VIADD R2, R0, 0x10d ;  /* 0x0000010d00027836 */ /* 0x000fe20000000000 */
[----:B------:R-:W-:Y:S01]  /*23300*/  PRMT R252, R3, 0x9910, RZ ;  /* 0x0000991003fc7816 */ /* 0x000fe200000000ff */
[----:B------:R0:W-:Y:S01]  /*23310*/  @P1 STG.E.U8 desc[UR24][R140.64], R3 ;  /* 0x000000038c001986 */ /* 0x0001e2000c101118 */
[----:B------:R-:W3:Y:S02]  /*23320*/  LDCU UR4, c[0x0][0x39c] ;  /* 0x00007380ff0477ac */ /* 0x000ee40008000800 */
[----:B--2---:R-:W-:Y:S02]  /*23330*/  ISETP.LT.AND P1, PT, R2, UR6, !P0 ;  /* 0x0000000602007c0c */ /* 0x004fe4000c721270 */
[----:B------:R-:W-:Y:S01]  /*23340*/  SHF.R.S32.HI R252, RZ, 0x8, R252 ;  /* 0x00000008fffc7819 */ /* 0x000fe200000114fc */
[----:B------:R-:W2:Y:S01]  /*23350*/  LDCU UR6, c[0x0][0x39c] ;  /* 0x00007380ff0677ac */ /* 0x000ea20008000800 */
[----:B0-----:R-:W4:Y:S04]  /*23360*/  LDL.LU R3, [R1+0x2c] ;  /* 0x00002c0001037983 */ /* 0x001f280000300800 */
[----:B------:R-:W2:Y:S04]  /*23370*/  LDL.LU.64 R140, [R1+0x838] ;  /* 0x00083800018c7983 */ /* 0x000ea80000300a00 */
[----:B------:R-:W4:Y:S04]  /*23380*/  LDL.LU R2, [R1+0x28] ;  /* 0x0000280001027983 */ /* 0x000f280000300800 */
[----:B-----5:R0:W-:Y:S04]  /*23390*/  @P6 STG.E.U8 desc[UR24][R138.64], R252 ;  /* 0x000000fc8a006986 */ /* 0x0201e8000c101118 */
[----:B0-----:R-:W5:Y:S01]  /*233a0*/  LDL.LU.64 R138, [R1+0x830] ;  /* 0x00083000018a7983 */ /* 0x001f620000300a00 */
[----:B----4-:R-:W-:Y:S01]  /*233b0*/  F2FP.SATFINITE.E4M3.F32.PACK_AB_MERGE_C R3, R3, R2, RZ ;  /* 0x000000020303723e */ /* 0x010fe200048070ff */
[----:B------:R-:W-:-:S05]  /*233c0*/  VIADD R2, R0, 0x10e ;  /* 0x0000010e00027836 */ /* 0x000fca0000000000 */
[----:B-1----:R-:W-:Y:S01]  /*233d0*/  ISETP.LT.AND P6, PT, R2, UR5, !P0 ;  /* 0x0000000502007c0c */ /* 0x002fe2000c7c1270 */
[----:B------:R-:W-:Y:S01]  /*233e0*/  VIADD R2, R0, 0x10f ;  /* 0x0000010f00027836 */ /* 0x000fe20000000000 */
[----:B------:R-:W-:Y:S01]  /*233f0*/  PRMT R252, R3, 0x9910, RZ ;  /* 0x0000991003fc7816 */ /* 0x000fe200000000ff */
[----:B------:R0:W-:Y:S01]  /*23400*/  @P5 STG.E.U8 desc[UR24][R136.64], R3 ;  /* 0x0000000388005986 */ /* 0x0001e2000c101118 */
[----:B------:R-:W1:Y:S02]  /*23410*/  LDCU UR5, c[0x0][0x39c] ;  /* 0x00007380ff0577ac */ /* 0x000e640008000800 */
[----:B---3--:R-:W-:Y:S02]  /*23420*/  ISETP.LT.AND P5, PT, R2, UR4, !P0 ;  /* 0x0000000402007c0c */ /* 0x008fe4000c7a1270 */
[----:B------:R-:W-:Y:S01]  /*23430*/  SHF.R.S32.HI R252, RZ, 0x8, R252 ;  /* 0x00000008fffc7819 */ /* 0x000fe200000114fc */
[----:B------:R-:W3:Y:S01]  /*23440*/  LDCU UR4, c[0x0][0x39c] ;  /* 0x00007380ff0477ac */ /* 0x000ee20008000800 */
[----:B0-----:R-:W4:Y:S04]  /*23450*/  LDL.LU R3, [R1+0x34] ;  /* 0x0000340001037983 */ /* 0x001f280000300800 */
[----:B------:R-:W2:Y:S04]  /*23460*/  LDL.LU.64 R136, [R1+0x828] ;  /* 0x0008280001887983 */ /* 0x000ea80000300a00 */
        /* <DEDUP_REMOVED lines=17> */
[----:B0-----:R-:W2:Y:S01]  /*23580*/  LDL.LU.64 R140, [R1+0x810] ;  /* 0x00081000018c7983 */ /* 0x001ea20000300a00 */
[----:B----4-:R-:W-:Y:S01]  /*23590*/  F2FP.SATFINITE.E4M3.F32.PACK_AB_MERGE_C R3, R3, R2, RZ ;  /* 0x000000020303723e */ /* 0x010fe200048070ff */
[----:B------:R-:W-:-:S05]  /*235a0*/  VIADD R2, R0, 0x112 ;  /* 0x0000011200027836 */ /* 0x000fca0000000000 */
[----:B---3--:R-:W-:Y:S01]  /*235b0*/  ISETP.LT.AND P1, PT, R2, UR4, !P0 ;  /* 0x0000000402007c0c */ /* 0x008fe2000c721270 */
[----:B------:R-:W-:Y:S01]  /*235c0*/  VIADD R2, R0, 0x113 ;  /* 0x0000011300027836 */ /* 0x000fe20000000000 */
[----:B------:R-:W-:Y:S01]  /*235d0*/  PRMT R252, R3, 0x9910, RZ ;  /* 0x0000991003fc7816 */ /* 0x000fe200000000ff */
[----:B-----5:R0:W-:Y:S01]  /*235e0*/  @P6 STG.E.U8 desc[UR24][R138.64], R3 ;  /* 0x000000038a006986 */ /* 0x0201e2000c101118 */
[----:B------:R-:W3:Y:S02]  /*235f0*/  LDCU UR4, c[0x0][0x39c] ;  /* 0x00007380ff0477ac */ /* 0x000ee40008000800 */
[----:B--2---:R-:W-:Y:S02]  /*23600*/  ISETP.LT.AND P6, PT, R2, UR6, !P0 ;  /* 0x0000000602007c0c */ /* 0x004fe4000c7c1270 */
[----:B------:R-:W-:Y:S01]  /*23610*/  SHF.R.S32.HI R252, RZ, 0x8, R252 ;  /* 0x00000008fffc7819 */ /* 0x000fe200000114fc */
[----:B------:R-:W2:Y:S01]  /*23620*/  LDCU UR6, c[0x0][0x39c] ;  /* 0x00007380ff0677ac */ /* 0x000ea20008000800 */
[----:B0-----:R-:W4:Y:S04]  /*23630*/  LDL.LU R3, [R1+0x44] ;  /* 0x0000440001037983 */ /* 0x001f280000300800 */
[----:B------:R-:W5:Y:S04]  /*23640*/  LDL.LU.64 R138, [R1+0x808] ;  /* 0x00080800018a7983 */ /* 0x000f680000300a00 */
[----:B------:R-:W4:Y:S04]  /*23650*/  LDL.LU R2, [R1+0x40] ;  /* 0x0000400001027983 */ /* 0x000f280000300800 */
[----:B------:R0:W-:Y:S04]  /*23660*/  @P5 STG.E.U8 desc[UR24][R136.64], R252 ;  /* 0x000000fc88005986 */ /* 0x0001e8000c101118 */
[----:B0-----:R-:W2:Y:S01]  /*23670*/  LDL.LU.64 R136, [R1+0x800] ;  /* 0x0008000001887983 */ /* 0x001ea20000300a00 */
        /* <DEDUP_REMOVED lines=28> */
[----:B-----5:R0:W-:Y:S04]  /*23840*/  @P6 STG.E.U8 desc[UR24][R138.64], R252 ;  /* 0x000000fc8a006986 */ /* 0x0201e8000c101118 */
        /* <DEDUP_REMOVED lines=36> */
[----:B-----5:R0:W-:Y:S01]  /*23a90*/  @P6 STG.E.U8 desc[UR24][R138.64], R3 ;  /* 0x000000038a006986 */ /* 0x0201e2000c101118 */
[----:B------:R-:W2:Y:S02]  /*23aa0*/  LDCU UR6, c[0x0][0x39c] ;  /* 0x00007380ff0677ac */ /* 0x000ea40008000800 */
[----:B-1----:R-:W-:Y:S02]  /*23ab0*/  ISETP.LT.AND P6, PT, R2, UR5, !P0 ;  /* 0x0000000502007c0c */ /* 0x002fe4000c7c1270 */
[----:B------:R-:W-:Y:S01]  /*23ac0*/  SHF.R.S32.HI R252, RZ, 0x8, R252 ;  /* 0x00000008fffc7819 */ /* 0x000fe200000114fc */
[----:B------:R-:W1:Y:S01]  /*23ad0*/  LDCU UR5, c[0x0][0x39c] ;  /* 0x00007380ff0577ac */ /* 0x000e620008000800 */
[----:B0-----:R-:W4:Y:S04]  /*23ae0*/  LDL.LU R3, [R1+0x6c] ;  /* 0x00006c0001037983 */ /* 0x001f280000300800 */
[----:B------:R-:W5:Y:S04]  /*23af0*/  LDL.LU.64 R138, [R1+0x7b8] ;  /* 0x0007b800018a7983 */ /* 0x000f680000300a00 */
        /* <DEDUP_REMOVED lines=31> */
[----:B-----5:R0:W-:Y:S04]  /*23cf0*/  @P6 STG.E.U8 desc[UR24][R138.64], R252 ;  /* 0x000000fc8a006986 */ /* 0x0201e8000c101118 */
[----:B0-----:R-:W5:Y:S01]  /*23d00*/  LDL.LU.64 R138, [R1+0x790] ;  /* 0x00079000018a7983 */ /* 0x001f620000300a00 */
        /* <DEDUP_REMOVED lines=35> */
[----:B-----5:R0:W-:Y:S01]  /*23f40*/  @P6 STG.E.U8 desc[UR24][R138.64], R3 ;  /* 0x000000038a006986 */ /* 0x0201e2000c101118 */
[----:B------:R-:W1:Y:S02]  /*23f50*/  LDCU UR5, c[0x0][0x39c] ;  /* 0x00007380ff0577ac */ /* 0x000e640008000800 */
[----:B---3--:R-:W-:Y:S02]  /*23f60*/  ISETP.LT.AND P6, PT, R2, UR4, !P0 ;  /* 0x0000000402007c0c */ /* 0x008fe4000c7c1270 */
        /* <DEDUP_REMOVED lines=176> */
[----:B------:R0:W-:Y:S01]  /*24a70*/  @P1 STG.E.U8 desc[UR24][R140.64], R3 ;  /* 0x000000038c001986 */ /* 0x0001e2000c101118 */
[----:B------:R-:W-:Y:S01]  /*24a80*/  PRMT R252, R3, 0x9910, RZ ;  /* 0x0000991003fc7816 */ /* 0x000fe200000000ff */
[----:B------:R-:W1:Y:S02]  /*24a90*/  LDCU UR5, c[0x0][0x39c] ;  /* 0x00007380ff0577ac */ /* 0x000e640008000800 */
[----:B---3--:R-:W-:Y:S01]  /*24aa0*/  ISETP.LT.AND P1, PT, R2, UR4, !P0 ;  /* 0x0000000402007c0c */ /* 0x008fe2000c721270 */
[----:B0-----:R-:W3:Y:S01]  /*24ab0*/  LDL.LU.64 R140, [R1+0xd48] ;  /* 0x000d4800018c7983 */ /* 0x001ee20000300a00 */
[----:B------:R-:W-:Y:S01]  /*24ac0*/  SHF.R.S32.HI R252, RZ, 0x8, R252 ;  /* 0x00000008fffc7819 */ /* 0x000fe200000114fc */
[----:B------:R-:W0:Y:S02]  /*24ad0*/  LDCU UR4, c[0x0][0x39c] ;  /* 0x00007380ff0477ac */ /* 0x000e240008000800 */
[----:B------:R-:W4:Y:S04]  /*24ae0*/  LDL.LU R3, [R1+0xf4] ;  /* 0x0000f40001037983 */ /* 0x000f280000300800 */
[----:B------:R-:W4:Y:S04]  /*24af0*/  LDL.LU R2, [R1+0xf0] ;  /* 0x0000f00001027983 */ /* 0x000f280000300800 */
[----:B-----5:R5:W-:Y:S04]  /*24b00*/  @P6 STG.E.U8 desc[UR24][R138.64], R252 ;  /* 0x000000fc8a006986 */ /* 0x020be8000c101118 */
[----:B-----5:R-:W5:Y:S01]  /*24b10*/  LDL.LU.64 R138, [R1+0xd40] ;  /* 0x000d4000018a7983 */ /* 0x020f620000300a00 */
[----:B----4-:R-:W-:Y:S01]  /*24b20*/  F2FP.SATFINITE.E4M3.F32.PACK_AB_MERGE_C R3, R3, R2, RZ ;  /* 0x000000020303723e */ /* 0x010fe200048070ff */
[----:B------:R-:W-:-:S05]  /*24b30*/  VIADD R2, R0, 0x140 ;  /* 0x0000014000027836 */ /* 0x000fca0000000000 */
[----:B--2---:R-:W-:Y:S01]  /*24b40*/  ISETP.LT.AND P6, PT, R2, UR6, !P0 ;  /* 0x0000000602007c0c */ /* 0x004fe2000c7c1270 */
[----:B------:R-:W-:Y:S01]  /*24b50*/  VIADD R2, R0, 0x141 ;  /* 0x0000014100027836 */ /* 0x000fe20000000000 */
[----:B------:R-:W-:Y:S01]  /*24b60*/  PRMT R252, R3, 0x9910, RZ ;  /* 0x0000991003fc7816 */ /* 0x000fe200000000ff */
[----:B------:R2:W-:Y:S01]  /*24b70*/  @P5 STG.E.U8 desc[UR24][R136.64], R3 ;  /* 0x0000000388005986 */ /* 0x0005e2000c101118 */
[----:B------:R-:W4:Y:S02]  /*24b80*/  LDCU UR6, c[0x0][0x39c] ;  /* 0x00007380ff0677ac */ /* 0x000f240008000800 */
[----:B-1----:R-:W-:Y:S02]  /*24b90*/  ISETP.LT.AND P5, PT, R2, UR5, !P0 ;  /* 0x0000000502007c0c */ /* 0x002fe4000c7a1270 */
[----:B------:R-:W-:Y:S01]  /*24ba0*/  SHF.R.S32.HI R252, RZ, 0x8, R252 ;  /* 0x00000008fffc7819 */ /* 0x000fe200000114fc */
[----:B------:R-:W1:Y:S01]  /*24bb0*/  LDCU UR5, c[0x0][0x39c] ;  /* 0x00007380ff0577ac */ /* 0x000e620008000800 */
[----:B--2---:R-:W2:Y:S04]  /*24bc0*/  LDL.LU.64 R136, [R1+0xd38] ;  /* 0x000d380001887983 */ /* 0x004ea80000300a00 */
[----:B------:R-:W2:Y:S04]  /*24bd0*/  LDL.LU R3, [R1+0xfc] ;  /* 0x0000fc0001037983 */ /* 0x000ea80000300800 */
[----:B------:R-:W2:Y:S04]  /*24be0*/  LDL.LU R2, [R1+0xf8] ;  /* 0x0000f80001027983 */ /* 0x000ea80000300800 */
[----:B------:R0:W-:Y:S04]  /*24bf0*/  @P4 STG.E.U8 desc[UR24][R132.64], R252 ;  /* 0x000000fc84004986 */ /* 0x0001e8000c101118 */
[----:B0-----:R-:W3:Y:S01]  /*24c00*/  LDL.LU.64 R132, [R1+0xd30] ;  /* 0x000d300001847983 */ /* 0x001ee20000300a00 */
[----:B--2---:R-:W-:-:S04]  /*24c10*/  F2FP.SATFINITE.E4M3.F32.PACK_AB_MERGE_C R3, R3, R2, RZ ;  /* 0x000000020303723e */ /* 0x004fc800048070ff */
[----:B------:R-:W-:Y:S01]  /*24c20*/  PRMT R252, R3, 0x9910, RZ ;  /* 0x0000991003fc7816 */ /* 0x000fe200000000ff */
[----:B---3--:R0:W-:Y:S03]  /*24c30*/  @P3 STG.E.U8 desc[UR24][R132.64], R3 ;  /* 0x0000000384003986 */ /* 0x0081e6000c101118 */
[----:B0-----:R-:W-:Y:S01]  /*24c40*/  SHF.R.S32.HI R3, RZ, 0x8, R252 ;  /* 0x00000008ff037819 */ /* 0x001fe200000114fc */
[----:B------:R-:W2:Y:S04]  /*24c50*/  LDL.LU.64 R132, [R1+0xd28] ;  /* 0x000d280001847983 */ /* 0x000ea80000300a00 */
[----:B------:R0:W-:Y:S04]  /*24c60*/  @P1 STG.E.U8 desc[UR24][R134.64], R3 ;  /* 0x0000000386001986 */ /* 0x0001e8000c101118 */
[----:B0-----:R-:W3:Y:S01]  /*24c70*/  LDL.LU.64 R134, [R1+0xd20] ;  /* 0x000d200001867983 */ /* 0x001ee20000300a00 */
[----:B--2---:R-:W-:-:S04]  /*24c80*/  F2FP.SATFINITE.E4M3.F32.PACK_AB_MERGE_C R132, R133, R132, RZ ;  /* 0x000000848584723e */ /* 0x004fc800048070ff */
[----:B------:R-:W-:Y:S01]  /*24c90*/  PRMT R3, R132, 0x9910, RZ ;  /* 0x0000991084037816 */ /* 0x000fe200000000ff */
[----:B---3--:R0:W-:Y:S04]  /*24ca0*/  @P6 STG.E.U8 desc[UR24][R134.64], R132 ;  /* 0x0000008486006986 */ /* 0x0081e8000c101118 */
[----:B0-----:R-:W2:Y:S04]  /*24cb0*/  LDL.LU.64 R134, [R1+0xd18] ;  /* 0x000d180001867983 */ /* 0x001ea80000300a00 */
[----:B------:R-:W3:Y:S01]  /*24cc0*/  LDL.LU.64 R132, [R1+0x690] ;  /* 0x0006900001847983 */ /* 0x000ee20000300a00 */
[----:B------:R-:W-:Y:S01]  /*24cd0*/  VIADD R2, R0, 0x142 ;  /* 0x0000014200027836 */ /* 0x000fe20000000000 */
[----:B------:R-:W-:-:S04]  /*24ce0*/  SHF.R.S32.HI R3, RZ, 0x8, R3 ;  /* 0x00000008ff037819 */ /* 0x000fc80000011403 */
[----:B------:R-:W-:Y:S01]  /*24cf0*/  ISETP.LT.AND P4, PT, R2, UR4, !P0 ;  /* 0x0000000402007c0c */ /* 0x000fe2000c781270 */
[----:B------:R0:W-:Y:S01]  /*24d00*/  @P5 STG.E.U8 desc[UR24][R136.64], R3 ;  /* 0x0000000388005986 */ /* 0x0001e2000c101118 */
[----:B------:R-:W1:Y:S03]  /*24d10*/  LDCU UR4, c[0x0][0x39c] ;  /* 0x00007380ff0477ac */ /* 0x000e660008000800 */
[----:B0-----:R-:W4:Y:S01]  /*24d20*/  LDL.LU.64 R136, [R1+0xd10] ;  /* 0x000d100001887983 */ /* 0x001f220000300a00 */
[----:B--2---:R-:W-:-:S04]  /*24d30*/  F2FP.SATFINITE.E4M3.F32.PACK_AB_MERGE_C R134, R135, R134, RZ ;  /* 0x000000868786723e */ /* 0x004fc800048070ff */
[----:B------:R-:W-:-:S03]  /*24d40*/  PRMT R3, R134, 0x9910, RZ ;  /* 0x0000991086037816 */ /* 0x000fc600000000ff */
[----:B---3--:R0:W-:Y:S04]  /*24d50*/  @P4 STG.E.U8 desc[UR24][R132.64], R134 ;  /* 0x0000008684004986 */ /* 0x0081e8000c101118 */
[----:B0-----:R-:W2:Y:S01]  /*24d60*/  LDL.LU.64 R134, [R1+0x680] ;  /* 0x0006800001867983 */ /* 0x001ea20000300a00 */
[----:B------:R-:W-:Y:S01]  /*24d70*/  VIADD R2, R0, 0x143 ;  /* 0x0000014300027836 */ /* 0x000fe20000000000 */
[----:B------:R-:W-:Y:S02]  /*24d80*/  SHF.R.S32.HI R3, RZ, 0x8, R3 ;  /* 0x00000008ff037819 */ /* 0x000fe40000011403 */
[----:B------:R-:W3:Y:S02]  /*24d90*/  LDL.LU.64 R132, [R1+0x668] ;  /* 0x0006680001847983 */ /* 0x000ee40000300a00 */
[----:B----4-:R-:W-:Y:S01]  /*24da0*/  ISETP.LT.AND P3, PT, R2, UR6, !P0 ;  /* 0x0000000602007c0c */ /* 0x010fe2000c761270 */
[----:B------:R-:W-:Y:S01]  /*24db0*/  VIADD R2, R0, 0x144 ;  /* 0x0000014400027836 */ /* 0x000fe20000000000 */
[----:B------:R-:W-:Y:S01]  /*24dc0*/  F2FP.SATFINITE.E4M3.F32.PACK_AB_MERGE_C R136, R137, R136, RZ ;  /* 0x000000888988723e */ /* 0x000fe200048070ff */
[----:B------:R-:W0:Y:S03]  /*24dd0*/  LDCU UR6, c[0x0][0x39c] ;  /* 0x00007380ff0677ac */ /* 0x000e260008000800 */
[----:B-1----:R-:W-:Y:S01]  /*24de0*/  ISETP.LT.AND P1, PT, R2, UR5, !P0 ;  /* 0x0000000502007c0c */ /* 0x002fe2000c721270 */
[----:B------:R-:W-:Y:S01]  /*24df0*/  VIADD R2, R0, 0x145 ;  /* 0x0000014500027836 */ /* 0x000fe20000000000 */
[----:B------:R-:W1:Y:S04]  /*24e00*/  LDCU UR5, c[0x0][0x39c] ;  /* 0x00007380ff0577ac */ /* 0x000e680008000800 */
[----:B------:R-:W-:Y:S01]  /*24e10*/  ISETP.LT.AND P6, PT, R2, UR4, !P0 ;  /* 0x0000000402007c0c */ /* 0x000fe2000c7c1270 */
[----:B-----5:R4:W-:Y:S01]  /*24e20*/  @P3 STG.E.U8 desc[UR24][R138.64], R3 ;  /* 0x000000038a003986 */ /* 0x0209e2000c101118 */
[----:B------:R-:W5:Y:S03]  /*24e30*/  LDCU UR4, c[0x0][0x39c] ;  /* 0x00007380ff0477ac */ /* 0x000f660008000800 */
[----:B----4-:R-:W4:Y:S01]  /*24e40*/  LDL.LU.64 R138, [R1+0xd08] ;  /* 0x000d0800018a7983 */ /* 0x010f220000300a00 */
[----:B------:R-:W-:-:S04]  /*24e50*/  PRMT R3, R136, 0x9910, RZ ;  /* 0x0000991088037816 */ /* 0x000fc800000000ff */
[----:B------:R-:W-:Y:S01]  /*24e60*/  SHF.R.S32.HI R3, RZ, 0x8, R3 ;  /* 0x00000008ff037819 */ /* 0x000fe20000011403 */
[----:B--2---:R2:W-:Y:S04]  /*24e70*/  @P1 STG.E.U8 desc[UR24][R134.64], R136 ;  /* 0x0000008886001986 */ /* 0x0045e8000c101118 */
[----:B------:R0:W-:Y:S04]  /*24e80*/  @P6 STG.E.U8 desc[UR24][R140.64], R3 ;  /* 0x000000038c006986 */ /* 0x0001e8000c101118 */
[----:B--2---:R-:W2:Y:S04]  /*24e90*/  LDL.LU.64 R136, [R1+0x660] ;  /* 0x0006600001887983 */ /* 0x004ea80000300a00 */
[----:B0-----:R-:W2:Y:S01]  /*24ea0*/  LDL.LU.64 R140, [R1+0xd00] ;  /* 0x000d0000018c7983 */ /* 0x001ea20000300a00 */
[----:B------:R-:W-:-:S05]  /*24eb0*/  VIADD R2, R0, 0x146 ;  /* 0x0000014600027836 */ /* 0x000fca0000000000 */
[----:B------:R-:W-:Y:S01]  /*24ec0*/  ISETP.LT.AND P5, PT, R2, UR6, !P0 ;  /* 0x0000000602007c0c */ /* 0x000fe2000c7a1270 */
[----:B------:R-:W0:Y:S01]  /*24ed0*/  LDCU UR6, c[0x0][0x39c] ;  /* 0x00007380ff0677ac */ /* 0x000e220008000800 */
[----:B------:R-:W-:-:S05]  /*24ee0*/  VIADD R2, R0, 0x147 ;  /* 0x0000014700027836 */ /* 0x000fca0000000000 */
[----:B-1----:R-:W-:Y:S01]  /*24ef0*/  ISETP.LT.AND P4, PT, R2, UR5, !P0 ;  /* 0x0000000502007c0c */ /* 0x002fe2000c781270 */
[----:B------:R-:W-:Y:S01]  /*24f00*/  VIADD R2, R0, 0x148 ;  /* 0x0000014800027836 */ /* 0x000fe20000000000 */
[----:B----4-:R-:W-:Y:S01]  /*24f10*/  F2FP.SATFINITE.E4M3.F32.PACK_AB_MERGE_C R138, R139, R138, RZ ;  /* 0x0000008a8b8a723e */ /* 0x010fe200048070ff */
[----:B------:R-:W1:Y:S03]  /*24f20*/  LDCU UR5, c[0x0][0x39c] ;  /* 0x00007380ff0577ac */ /* 0x000e660008000800 */
[----:B-----5:R-:W-:Y:S01]  /*24f30*/  ISETP.LT.AND P3, PT, R2, UR4, !P0 ;  /* 0x0000000402007c0c */ /* 0x020fe2000c761270 */
[----:B------:R-:W-:Y:S01]  /*24f40*/  VIADD R2, R0, 0x149 ;  /* 0x0000014900027836 */ /* 0x000fe20000000000 */
[----:B------:R-:W-:Y:S01]  /*24f50*/  PRMT R3, R138, 0x9910, RZ ;  /* 0x000099108a037816 */ /* 0x000fe200000000ff */
[----:B------:R4:W-:Y:S01]  /*24f60*/  @P5 STG.E.U8 desc[UR24][R142.64], R138 ;  /* 0x0000008a8e005986 */ /* 0x0009e2000c101118 */
[----:B------:R-:W5:Y:S02]  /*24f70*/  LDCU UR4, c[0x0][0x39c] ;  /* 0x00007380ff0477ac */ /* 0x000f640008000800 */
[----:B------:R-:W-:-:S02]  /*24f80*/  SHF.R.S32.HI R3, RZ, 0x8, R3 ;  /* 0x00000008ff037819 */ /* 0x000fc40000011403 */
[----:B0-----:R-:W-:Y:S01]  /*24f90*/  ISETP.LT.AND P1, PT, R2, UR6, !P0 ;  /* 0x0000000602007c0c */ /* 0x001fe2000c721270 */
[----:B------:R-:W0:Y:S02]  /*24fa0*/  LDCU UR6, c[0x0][0x39c] ;  /* 0x00007380ff0677ac */ /* 0x000e240008000800 */
[----:B---3--:R3:W-:Y:S04]  /*24fb0*/  @P4 STG.E.U8 desc[UR24][R132.64], R3 ;  /* 0x0000000384004986 */ /* 0x0087e8000c101118 */
[----:B----4-:R-:W4:Y:S04]  /*24fc0*/  LDL.LU.64 R142, [R1+0xcf8] ;  /* 0x000cf800018e7983 */ /* 0x010f280000300a00 */
[----:B------:R-:W5:Y:S04]  /*24fd0*/  LDL.LU.64 R134, [R1+0x648] ;  /* 0x0006480001867983 */ /* 0x000f680000300a00 */
[----:B---3--:R-:W3:Y:S01]  /*24fe0*/  LDL.LU.64 R132, [R1+0x640] ;  /* 0x0006400001847983 */ /* 0x008ee20000300a00 */
[----:B--2---:R-:W-:-:S04]  /*24ff0*/  F2FP.SATFINITE.E4M3.F32.PACK_AB_MERGE_C R140, R141, R140, RZ ;  /* 0x0000008c8d8c723e */ /* 0x004fc800048070ff */
[----:B------:R-:W-:-:S04]  /*25000*/  PRMT R3, R140, 0x9910, RZ ;  /* 0x000099108c037816 */ /* 0x000fc800000000ff */
[----:B------:R-:W-:Y:S01]  /*25010*/  SHF.R.S32.HI R3, RZ, 0x8, R3 ;  /* 0x00000008ff037819 */ /* 0x000fe20000011403 */
[----:B------:R-:W-:Y:S04]  /*25020*/  @P3 STG.E.U8 desc[UR24][R136.64], R140 ;  /* 0x0000008c88003986 */ /* 0x000fe8000c101118 */
[----:B------:R2:W-:Y:S04]  /*25030*/  @P1 STG.E.U8 desc[UR24][R144.64], R3 ;  /* 0x0000000390001986 */ /* 0x0005e8000c101118 */
[----:B--2---:R-:W2:Y:S01]  /*25040*/  LDL.LU.64 R144, [R1+0xcf0] ;  /* 0x000cf00001907983 */ /* 0x004ea20000300a00 */
[----:B------:R-:W-:-:S05]  /*25050*/  VIADD R2, R0, 0x14a ;  /* 0x0000014a00027836 */ /* 0x000fca0000000000 */
[----:B-1----:R-:W-:Y:S01]  /*25060*/  ISETP.LT.AND P6, PT, R2, UR5, !P0 ;  /* 0x0000000502007c0c */ /* 0x002fe2000c7c1270 */
[----:B------:R-:W1:Y:S01]  /*25070*/  LDCU UR5, c[0x0][0x39c] ;  /* 0x00007380ff0577ac */ /* 0x000e620008000800 */
[----:B------:R-:W-:Y:S01]  /*25080*/  VIADD R2, R0, 0x14b ;  /* 0x0000014b00027836 */ /* 0x000fe20000000000 */
[----:B----4-:R-:W-:-:S04]  /*25090*/  F2FP.SATFINITE.E4M3.F32.PACK_AB_MERGE_C R142, R143, R142, RZ ;  /* 0x0000008e8f8e723e */ /* 0x010fc800048070ff */
[----:B-----5:R-:W-:Y:S01]  /*250a0*/  ISETP.LT.AND P5, PT, R2, UR4, !P0 ;  /* 0x0000000402007c0c */ /* 0x020fe2000c7a1270 */
[----:B------:R-:W-:Y:S01]  /*250b0*/  VIADD R2, R0, 0x14c ;  /* 0x0000014c00027836 */ /* 0x000fe20000000000 */
[----:B------:R-:W-:Y:S01]  /*250c0*/  PRMT R3, R142, 0x9910, RZ ;  /* 0x000099108e037816 */ /* 0x000fe200000000ff */
[----:B------:R-:W4:Y:S03]  /*250d0*/  LDCU UR4, c[0x0][0x39c] ;  /* 0x00007380ff0477ac */ /* 0x000f260008000800 */
[----:B0-----:R-:W-:Y:S01]  /*250e0*/  ISETP.LT.AND P4, PT, R2, UR6, !P0 ;  /* 0x0000000602007c0c */ /* 0x001fe2000c781270 */
[----:B------:R-:W-:Y:S01]  /*250f0*/  VIADD R2, R0, 0x14d ;  /* 0x0000014d00027836 */ /* 0x000fe20000000000 */
[----:B------:R-:W-:Y:S01]  /*25100*/  SHF.R.S32.HI R3, RZ, 0x8, R3 ;  /* 0x00000008ff037819 */ /* 0x000fe20000011403 */
[----:B------:R0:W-:Y:S01]  /*25110*/  @P6 STG.E.U8 desc[UR24][R146.64], R142 ;  /* 0x0000008e92006986 */ /* 0x0001e2000c101118 */
[----:B------:R-:W5:Y:S02]  /*25120*/  LDCU UR6, c[0x0][0x39c] ;  /* 0x00007380ff0677ac */ /* 0x000f640008000800 */
[----:B-1----:R-:W-:Y:S01]  /*25130*/  ISETP.LT.AND P3, PT, R2, UR5, !P0 ;  /* 0x0000000502007c0c */ /* 0x002fe2000c761270 */
[----:B------:R1:W-:Y:S01]  /*25140*/  @P5 STG.E.U8 desc[UR24][R134.64], R3 ;  /* 0x0000000386005986 */ /* 0x0003e2000c101118 */
[----:B------:R-:W2:Y:S03]  /*25150*/  LDCU UR5, c[0x0][0x39c] ;  /* 0x00007380ff0577ac */ /* 0x000ea60008000800 */
[----:B0-----:R-:W5:Y:S04]  /*25160*/  LDL.LU.64 R146, [R1+0xce8] ;  /* 0x000ce80001927983 */ /* 0x001f680000300a00 */
[----:B------:R-:W5:Y:S04]  /*25170*/  LDL.LU.64 R136, [R1+0x628] ;  /* 0x0006280001887983 */ /* 0x000f680000300a00 */
[----:B-1----:R-:W5:Y:S01]  /*25180*/  LDL.LU.64 R134, [R1+0x620] ;  /* 0x0006200001867983 */ /* 0x002f620000300a00 */
[----:B--2---:R-:W-:-:S04]  /*25190*/  F2FP.SATFINITE.E4M3.F32.PACK_AB_MERGE_C R144, R145, R144, RZ ;  /* 0x000000909190723e */ /* 0x004fc800048070ff */
[----:B------:R-:W-:-:S04]  /*251a0*/  PRMT R3, R144, 0x9910, RZ ;  /* 0x0000991090037816 */ /* 0x000fc800000000ff */
[----:B------:R-:W-:Y:S01]  /*251b0*/  SHF.R.S32.HI R3, RZ, 0x8, R3 ;  /* 0x00000008ff037819 */ /* 0x000fe20000011403 */
[----:B---3--:R-:W-:Y:S04]  /*251c0*/  @P4 STG.E.U8 desc[UR24][R132.64], R144 ;  /* 0x0000009084004986 */ /* 0x008fe8000c101118 */
[----:B------:R0:W-:Y:S04]  /*251d0*/  @P3 STG.E.U8 desc[UR24][R148.64], R3 ;  /* 0x0000000394003986 */ /* 0x0001e8000c101118 */
[----:B0-----:R-:W2:Y:S01]  /*251e0*/  LDL.LU.64 R148, [R1+0xce0] ;  /* 0x000ce00001947983 */ /* 0x001ea20000300a00 */
[----:B------:R-:W-:-:S05]  /*251f0*/  VIADD R2, R0, 0x14e ;  /* 0x0000014e00027836 */ /* 0x000fca0000000000 */
[----:B----4-:R-:W-:Y:S01]  /*25200*/  ISETP.LT.AND P1, PT, R2, UR4, !P0 ;  /* 0x0000000402007c0c */ /* 0x010fe2000c721270 */
[----:B------:R-:W0:Y:S01]  /*25210*/  LDCU UR4, c[0x0][0x39c] ;  /* 0x00007380ff0477ac */ /* 0x000e220008000800 */
[----:B------:R-:W-:Y:S01]  /*25220*/  VIADD R2, R0, 0x14f ;  /* 0x0000014f00027836 */ /* 0x000fe20000000000 */
[----:B-----5:R-:W-:-:S04]  /*25230*/  F2FP.SATFINITE.E4M3.F32.PACK_AB_MERGE_C R146, R147, R146, RZ ;  /* 0x000000929392723e */ /* 0x020fc800048070ff */
[----:B------:R-:W-:Y:S01]  /*25240*/  ISETP.LT.AND P6, PT, R2, UR6, !P0 ;  /* 0x0000000602007c0c */ /* 0x000fe2000c7c1270 */
[----:B------:R-:W-:Y:S01]  /*25250*/  VIADD R2, R0, 0x150 ;  /* 0x0000015000027836 */ /* 0x000fe20000000000 */
[----:B------:R-:W-:Y:S01]  /*25260*/  PRMT R3, R146, 0x9910, RZ ;  /* 0x0000991092037816 */ /* 0x000fe200000000ff */
[----:B------:R-:W1:Y:S03]  /*25270*/  LDCU UR6, c[0x0][0x39c] ;  /* 0x00007380ff0677ac */ /* 0x000e660008000800 */
[----:B------:R-:W-:Y:S01]  /*25280*/  ISETP.LT.AND P5, PT, R2, UR5, !P0 ;  /* 0x0000000502007c0c */ /* 0x000fe2000c7a1270 */
[----:B------:R-:W-:Y:S01]  /*25290*/  VIADD R2, R0, 0x151 ;  /* 0x0000015100027836 */ /* 0x000fe20000000000 */
[----:B------:R-:W-:Y:S01]  /*252a0*/  SHF.R.S32.HI R3, RZ, 0x8, R3 ;  /* 0x00000008ff037819 */ /* 0x000fe20000011403 */
[----:B------:R3:W-:Y:S01]  /*252b0*/  @P1 STG.E.U8 desc[UR24][R150.64], R146 ;  /* 0x0000009296001986 */ /* 0x0007e2000c101118 */
[----:B------:R-:W4:Y:S02]  /*252c0*/  LDCU UR5, c[0x0][0x39c] ;  /* 0x00007380ff0577ac */ /* 0x000f240008000800 */
[----:B0-----:R-:W-:Y:S01]  /*252d0*/  ISETP.LT.AND P4, PT, R2, UR4, !P0 ;  /* 0x0000000402007c0c */ /* 0x001fe2000c781270 */
[----:B------:R0:W-:Y:S01]  /*252e0*/  @P6 STG.E.U8 desc[UR24][R136.64], R3 ;  /* 0x0000000388006986 */ /* 0x0001e2000c101118 */
[----:B------:R-:W5:Y:S03]  /*252f0*/  LDCU UR4, c[0x0][0x39c] ;  /* 0x00007380ff0477ac */ /* 0x000f660008000800 */
[----:B---3--:R-:W3:Y:S04]  /*25300*/  LDL.LU.64 R150, [R1+0xcd8] ;  /* 0x000cd80001967983 */ /* 0x008ee80000300a00 */
[----:B------:R-:W4:Y:S04]  /*25310*/  LDL.LU.64 R132, [R1+0x608] ;  /* 0x0006080001847983 */ /* 0x000f280000300a00 */
[----:B0-----:R-:W5:Y:S01]  /*25320*/  LDL.LU.64 R136, [R1+0x600] ;  /* 0x0006000001887983 */ /* 0x001f620000300a00 */
[----:B--2---:R-:W-:-:S04]  /*25330*/  F2FP.SATFINITE.E4M3.F32.PACK_AB_MERGE_C R148, R149, R148, RZ ;  /* 0x000000949594723e */ /* 0x004fc800048070ff */
[----:B------:R-:W-:-:S04]  /*25340*/  PRMT R3, R148, 0x9910, RZ ;  /* 0x0000991094037816 */ /* 0x000fc800000000ff */
[----:B------:R-:W-:Y:S01]  /*25350*/  SHF.R.S32.HI R3, RZ, 0x8, R3 ;  /* 0x00000008ff037819 */ /* 0x000fe20000011403 */
[----:B------:R-:W-:Y:S04]  /*25360*/  @P5 STG.E.U8 desc[UR24][R134.64], R148 ;  /* 0x0000009486005986 */ /* 0x000fe8000c101118 */
[----:B------:R0:W-:Y:S04]  /*25370*/  @P4 STG.E.U8 desc[UR24][R152.64], R3 ;  /* 0x0000000398004986 */ /* 0x0001e8000c101118 */
[----:B0-----:R-:W2:Y:S01]  /*25380*/  LDL.LU.64 R152, [R1+0xcd0] ;  /* 0x000cd00001987983 */ /* 0x001ea20000300a00 */
[----:B------:R-:W-:-:S05]  /*25390*/  VIADD R2, R0, 0x152 ;  /* 0x0000015200027836 */ /* 0x000fca0000000000 */
[----:B-1----:R-:W-:Y:S01]  /*253a0*/  ISETP.LT.AND P3, PT, R2, UR6, !P0 ;  /* 0x0000000602007c0c */ /* 0x002fe2000c761270 */
[----:B------:R-:W0:Y:S01]  /*253b0*/  LDCU UR6, c[0x0][0x39c] ;  /* 0x00007380ff0677ac */ /* 0x000e220008000800 */
[----:B------:R-:W-:Y:S01]  /*253c0*/  VIADD R2, R0, 0x153 ;  /* 0x0000015300027836 */ /* 0x000fe20000000000 */
[----:B---3--:R-:W-:-:S04]  /*253d0*/  F2FP.SATFINITE.E4M3.F32.PACK_AB_MERGE_C R150, R151, R150, RZ ;  /* 0x000000969796723e */ /* 0x008fc800048070ff */
[----:B----4-:R-:W-:Y:S01]  /*253e0*/  ISETP.LT.AND P1, PT, R2, UR5, !P0 ;  /* 0x0000000502007c0c */ /* 0x010fe2000c721270 */
[----:B------:R-:W-:Y:S01]  /*253f0*/  VIADD R2, R0, 0x154 ;  /* 0x0000015400027836 */ /* 0x000fe20000000000 */
[----:B------:R-:W-:Y:S01]  /*25400*/  PRMT R3, R150, 0x9910, RZ ;  /* 0x0000991096037816 */ /* 0x000fe200000000ff */
[----:B------:R-:W1:Y:S03]  /*25410*/  LDCU UR5, c[0x0][0x39c] ;  /* 0x00007380ff0577ac */ /* 0x000e660008000800 */
[----:B-----5:R-:W-:Y:S01]  /*25420*/  ISETP.LT.AND P6, PT, R2, UR4, !P0 ;  /* 0x0000000402007c0c */ /* 0x020fe2000c7c1270 */
        /* <DEDUP_REMOVED lines=182> */
[----:B------:R3:W-:Y:S01]  /*25f90*/  @P5 STG.E.U8 desc[UR24][R182.64], R178 ;  /* 0x000000b2b6005986 */ /* 0x0007e2000c101118 */
[----:B------:R-:W-:Y:S01]  /*25fa0*/  VIADD R2, R0, 0x171 ;  /* 0x0000017100027836 */ /* 0x000fe20000000000 */
[----:B------:R-:W-:Y:S01]  /*25fb0*/  SHF.R.S32.HI R3, RZ, 0x8, R3 ;  /* 0x00000008ff037819 */ /* 0x000fe20000011403 */
[----:B------:R-:W4:Y:S03]  /*25fc0*/  LDCU UR6, c[0x0][0x39c] ;  /* 0x00007380ff0677ac */ /* 0x000f260008000800 */
[----:B0-----:R-:W-:Y:S01]  /*25fd0*/  ISETP.LT.AND P1, PT, R2, UR5, !P0 ;  /* 0x0000000502007c0c */ /* 0x001fe2000c721270 */
[----:B---3--:R-:W3:Y:S04]  /*25fe0*/  LDL.LU.64 R182, [R1+0xc58] ;  /* 0x000c580001b67983 */ /* 0x008ee80000300a00 */
[----:B------:R0:W-:Y:S01]  /*25ff0*/  @P4 STG.E.U8 desc[UR24][R134.64], R3 ;  /* 0x0000000386004986 */ /* 0x0001e2000c101118 */
[----:B--2---:R-:W-:-:S03]  /*26000*/  F2FP.SATFINITE.E4M3.F32.PACK_AB_MERGE_C R180, R181, R180, RZ ;  /* 0x000000b4b5b4723e */ /* 0x004fc600048070ff */
[----:B------:R-:W2:Y:S01]  /*26010*/  LDL.LU.64 R136, [R1+0x508] ;  /* 0x0005080001887983 */ /* 0x000ea20000300a00 */
[----:B------:R-:W-:Y:S01]  /*26020*/  VIADD R2, R0, 0x172 ;  /* 0x0000017200027836 */ /* 0x000fe20000000000 */
[----:B------:R-:W5:Y:S01]  /*26030*/  LDCU UR5, c[0x0][0x39c] ;  /* 0x00007380ff0577ac */ /* 0x000f620008000800 */
[----:B0-----:R-:W-:Y:S01]  /*26040*/  PRMT R3, R180, 0x9910, RZ ;  /* 0x00009910b4037816 */ /* 0x001fe200000000ff */
[----:B------:R-:W-:Y:S03]  /*26050*/  @P3 STG.E.U8 desc[UR24][R132.64], R180 ;  /* 0x000000b484003986 */ /* 0x000fe6000c101118 */
[----:B------:R-:W-:Y:S01]  /*26060*/  SHF.R.S32.HI R3, RZ, 0x8, R3 ;  /* 0x00000008ff037819 */ /* 0x000fe20000011403 */
[----:B------:R-:W2:Y:S04]  /*26070*/  LDL.LU.64 R134, [R1+0x500] ;  /* 0x0005000001867983 */ /* 0x000ea80000300a00 */
[----:B------:R0:W-:Y:S04]  /*26080*/  @P1 STG.E.U8 desc[UR24][R184.64], R3 ;  /* 0x00000003b8001986 */ /* 0x0001e8000c101118 */
[----:B0-----:R-:W2:Y:S01]  /*26090*/  LDL.LU.64 R184, [R1+0xc50] ;  /* 0x000c500001b87983 */ /* 0x001ea20000300a00 */
[----:B-1----:R-:W-:Y:S01]  /*260a0*/  ISETP.LT.AND P6, PT, R2, UR4, !P0 ;  /* 0x0000000402007c0c */ /* 0x002fe2000c7c1270 */
[----:B------:R-:W0:Y:S01]  /*260b0*/  LDCU UR4, c[0x0][0x39c] ;  /* 0x00007380ff0477ac */ /* 0x000e220008000800 */
[----:B------:R-:W-:Y:S01]  /*260c0*/  VIADD R2, R0, 0x173 ;  /* 0x0000017300027836 */ /* 0x000fe20000000000 */
[----:B---3--:R-:W-:-:S04]  /*260d0*/  F2FP.SATFINITE.E4M3.F32.PACK_AB_MERGE_C R182, R183, R182, RZ ;  /* 0x000000b6b7b6723e */ /* 0x008fc800048070ff */
[----:B----4-:R-:W-:Y:S01]  /*260e0*/  ISETP.LT.AND P5, PT, R2, UR6, !P0 ;  /* 0x0000000602007c0c */ /* 0x010fe2000c7a1270 */
[----:B------:R-:W-:-:S05]  /*260f0*/  VIADD R2, R0, 0x174 ;  /* 0x0000017400027836 */ /* 0x000fca0000000000 */
[----:B------:R1:W-:Y:S01]  /*26100*/  @P6 STG.E.U8 desc[UR24][R186.64], R182 ;  /* 0x000000b6ba006986 */ /* 0x0003e2000c101118 */
[----:B-----5:R-:W-:Y:S01]  /*26110*/  ISETP.LT.AND P4, PT, R2, UR5, !P0 ;  /* 0x0000000502007c0c */ /* 0x020fe2000c781270 */
[----:B------:R-:W-:Y:S01]  /*26120*/  VIADD R2, R0, 0x175 ;  /* 0x0000017500027836 */ /* 0x000fe20000000000 */
[----:B------:R-:W-:Y:S01]  /*26130*/  PRMT R3, R182, 0x9910, RZ ;  /* 0x00009910b6037816 */ /* 0x000fe200000000ff */
[----:B------:R-:W3:Y:S01]  /*26140*/  LDCU UR6, c[0x0][0x39c] ;  /* 0x00007380ff0677ac */ /* 0x000ee20008000800 */
[----:B-1----:R-:W4:Y:S02]  /*26150*/  LDL.LU.64 R186, [R1+0xc48] ;  /* 0x000c480001ba7983 */ /* 0x002f240000300a00 */
[----:B------:R-:W-:Y:S01]  /*26160*/  SHF.R.S32.HI R3, RZ, 0x8, R3 ;  /* 0x00000008ff037819 */ /* 0x000fe20000011403 */
[----:B------:R-:W1:Y:S01]  /*26170*/  LDCU UR5, c[0x0][0x39c] ;  /* 0x00007380ff0577ac */ /* 0x000e620008000800 */
[----:B0-----:R-:W-:Y:S01]  /*26180*/  ISETP.LT.AND P3, PT, R2, UR4, !P0 ;  /* 0x0000000402007c0c */ /* 0x001fe2000c761270 */
[----:B------:R-:W5:Y:S04]  /*26190*/  LDL.LU.64 R132, [R1+0x4e8] ;  /* 0x0004e80001847983 */ /* 0x000f680000300a00 */
[----:B--2---:R0:W-:Y:S01]  /*261a0*/  @P5 STG.E.U8 desc[UR24][R136.64], R3 ;  /* 0x0000000388005986 */ /* 0x0041e2000c101118 */
[----:B------:R-:W-:-:S03]  /*261b0*/  F2FP.SATFINITE.E4M3.F32.PACK_AB_MERGE_C R184, R185, R184, RZ ;  /* 0x000000b8b9b8723e */ /* 0x000fc600048070ff */
[----:B0-----:R-:W2:Y:S01]  /*261c0*/  LDL.LU.64 R136, [R1+0x4e0] ;  /* 0x0004e00001887983 */ /* 0x001ea20000300a00 */
[----:B------:R-:W-:Y:S01]  /*261d0*/  VIADD R2, R0, 0x176 ;  /* 0x0000017600027836 */ /* 0x000fe20000000000 */
[----:B------:R-:W0:Y:S01]  /*261e0*/  LDCU UR4, c[0x0][0x39c] ;  /* 0x00007380ff0477ac */ /* 0x000e220008000800 */
[----:B------:R-:W-:-:S04]  /*261f0*/  PRMT R3, R184, 0x9910, RZ ;  /* 0x00009910b8037816 */ /* 0x000fc800000000ff */
[----:B------:R-:W-:Y:S01]  /*26200*/  SHF.R.S32.HI R3, RZ, 0x8, R3 ;  /* 0x00000008ff037819 */ /* 0x000fe20000011403 */
[----:B------:R-:W-:Y:S04]  /*26210*/  @P4 STG.E.U8 desc[UR24][R134.64], R184 ;  /* 0x000000b886004986 */ /* 0x000fe8000c101118 */
[----:B------:R0:W-:Y:S04]  /*26220*/  @P3 STG.E.U8 desc[UR24][R188.64], R3 ;  /* 0x00000003bc003986 */ /* 0x0001e8000c101118 */
[----:B0-----:R-:W2:Y:S01]  /*26230*/  LDL.LU.64 R188, [R1+0xc40] ;  /* 0x000c400001bc7983 */ /* 0x001ea20000300a00 */
[----:B---3--:R-:W-:Y:S01]  /*26240*/  ISETP.LT.AND P1, PT, R2, UR6, !P0 ;  /* 0x0000000602007c0c */ /* 0x008fe2000c721270 */
[----:B------:R-:W0:Y:S01]  /*26250*/  LDCU UR6, c[0x0][0x39c] ;  /* 0x00007380ff0677ac */ /* 0x000e220008000800 */
[----:B----4-:R-:W-:Y:S01]  /*26260*/  F2FP.SATFINITE.E4M3.F32.PACK_AB_MERGE_C R186, R187, R186, RZ ;  /* 0x000000babbba723e */ /* 0x010fe200048070ff */
[----:B------:R-:W-:-:S10]  /*26270*/  VIADD R2, R0, 0x177 ;  /* 0x0000017700027836 */ /* 0x000fd40000000000 */
[----:B------:R3:W-:Y:S01]  /*26280*/  @P1 STG.E.U8 desc[UR24][R190.64], R186 ;  /* 0x000000babe001986 */ /* 0x0007e2000c101118 */
[----:B-1----:R-:W-:Y:S01]  /*26290*/  ISETP.LT.AND P6, PT, R2, UR5, !P0 ;  /* 0x0000000502007c0c */ /* 0x002fe2000c7c1270 */
[----:B------:R-:W-:Y:S01]  /*262a0*/  VIADD R2, R0, 0x178 ;  /* 0x0000017800027836 */ /* 0x000fe20000000000 */
[----:B------:R-:W-:Y:S01]  /*262b0*/  PRMT R3, R186, 0x9910, RZ ;  /* 0x00009910ba037816 */ /* 0x000fe200000000ff */
[----:B------:R-:W1:Y:S01]  /*262c0*/  LDCU UR5, c[0x0][0x39c] ;  /* 0x00007380ff0577ac */ /* 0x000e620008000800 */
[----:B---3--:R-:W3:Y:S02]  /*262d0*/  LDL.LU.64 R190, [R1+0xc38] ;  /* 0x000c380001be7983 */ /* 0x008ee40000300a00 */
[----:B------:R-:W-:Y:S01]  /*262e0*/  ISETP.LT.AND P5, PT, R2, UR4, !P0 ;  /* 0x0000000402007c0c */ /* 0x000fe2000c7a1270 */
[----:B------:R-:W-:Y:S01]  /*262f0*/  VIADD R2, R0, 0x179 ;  /* 0x0000017900027836 */ /* 0x000fe20000000000 */
[----:B------:R-:W-:Y:S01]  /*26300*/  SHF.R.S32.HI R3, RZ, 0x8, R3 ;  /* 0x00000008ff037819 */ /* 0x000fe20000011403 */
[----:B------:R-:W4:Y:S01]  /*26310*/  LDL.LU.64 R134, [R1+0x4c8] ;  /* 0x0004c80001867983 */ /* 0x000f220000300a00 */
[----:B------:R-:W1:Y:S02]  /*26320*/  LDCU UR4, c[0x0][0x39c] ;  /* 0x00007380ff0477ac */ /* 0x000e640008000800 */
[----:B0-----:R-:W-:Y:S01]  /*26330*/  ISETP.LT.AND P4, PT, R2, UR6, !P0 ;  /* 0x0000000602007c0c */ /* 0x001fe2000c781270 */
[----:B-----5:R0:W-:Y:S01]  /*26340*/  @P6 STG.E.U8 desc[UR24][R132.64], R3 ;  /* 0x0000000384006986 */ /* 0x0201e2000c101118 */
[----:B--2---:R-:W-:-:S03]  /*26350*/  F2FP.SATFINITE.E4M3.F32.PACK_AB_MERGE_C R188, R189, R188, RZ ;  /* 0x000000bcbdbc723e */ /* 0x004fc600048070ff */
[----:B0-----:R-:W2:Y:S01]  /*26360*/  LDL.LU.64 R132, [R1+0x4c0] ;  /* 0x0004c00001847983 */ /* 0x001ea20000300a00 */
[----:B------:R-:W-:Y:S01]  /*26370*/  VIADD R2, R0, 0x17a ;  /* 0x0000017a00027836 */ /* 0x000fe20000000000 */
[----:B------:R-:W0:Y:S01]  /*26380*/  LDCU UR6, c[0x0][0x39c] ;  /* 0x00007380ff0677ac */ /* 0x000e220008000800 */
[----:B------:R-:W-:-:S04]  /*26390*/  PRMT R3, R188, 0x9910, RZ ;  /* 0x00009910bc037816 */ /* 0x000fc800000000ff */
[----:B------:R-:W-:Y:S01]  /*263a0*/  SHF.R.S32.HI R3, RZ, 0x8, R3 ;  /* 0x00000008ff037819 */ /* 0x000fe20000011403 */
[----:B------:R-:W-:Y:S04]  /*263b0*/  @P5 STG.E.U8 desc[UR24][R136.64], R188 ;  /* 0x000000bc88005986 */ /* 0x000fe8000c101118 */
[----:B------:R5:W-:Y:S04]  /*263c0*/  @P4 STG.E.U8 desc[UR24][R192.64], R3 ;  /* 0x00000003c0004986 */ /* 0x000be8000c101118 */
[----:B-----5:R-:W5:Y:S01]  /*263d0*/  LDL.LU.64 R192, [R1+0xc30] ;  /* 0x000c300001c07983 */ /* 0x020f620000300a00 */
[----:B-1----:R-:W-:Y:S01]  /*263e0*/  ISETP.LT.AND P3, PT, R2, UR5, !P0 ;  /* 0x0000000502007c0c */ /* 0x002fe2000c761270 */
[----:B------:R-:W1:Y:S01]  /*263f0*/  LDCU UR5, c[0x0][0x39c] ;  /* 0x00007380ff0577ac */ /* 0x000e620008000800 */
[----:B---3--:R-:W-:-:S11]  /*26400*/  F2FP.SATFINITE.E4M3.F32.PACK_AB_MERGE_C R190, R191, R190, RZ ;  /* 0x000000bebfbe723e */ /* 0x008fd600048070ff */
[----:B------:R3:W-:Y:S04]  /*26410*/  @P3 STG.E.U8 desc[UR24][R194.64], R190 ;  /* 0x000000bec2003986 */ /* 0x0007e8000c101118 */
[----:B---3--:R-:W3:Y:S01]  /*26420*/  LDL.LU.64 R194, [R1+0xc28] ;  /* 0x000c280001c27983 */ /* 0x008ee20000300a00 */
[----:B------:R-:W-:Y:S01]  /*26430*/  VIADD R2, R0, 0x17b ;  /* 0x0000017b00027836 */ /* 0x000fe20000000000 */
[----:B------:R-:W-:Y:S02]  /*26440*/  PRMT R3, R190, 0x9910, RZ ;  /* 0x00009910be037816 */ /* 0x000fe400000000ff */
[----:B------:R-:W3:Y:S02]  /*26450*/  LDL.LU.64 R136, [R1+0x4a8] ;  /* 0x0004a80001887983 */ /* 0x000ee40000300a00 */
[----:B------:R-:W-:Y:S01]  /*26460*/  ISETP.LT.AND P1, PT, R2, UR4, !P0 ;  /* 0x0000000402007c0c */ /* 0x000fe2000c721270 */
[----:B------:R-:W-:Y:S01]  /*26470*/  VIADD R2, R0, 0x17c ;  /* 0x0000017c00027836 */ /* 0x000fe20000000000 */
[----:B------:R-:W-:Y:S01]  /*26480*/  SHF.R.S32.HI R3, RZ, 0x8, R3 ;  /* 0x00000008ff037819 */ /* 0x000fe20000011403 */
[----:B------:R-:W2:Y:S03]  /*26490*/  LDCU UR4, c[0x0][0x39c] ;  /* 0x00007380ff0477ac */ /* 0x000ea60008000800 */
[----:B0-----:R-:W-:Y:S01]  /*264a0*/  ISETP.LT.AND P6, PT, R2, UR6, !P0 ;  /* 0x0000000602007c0c */ /* 0x001fe2000c7c1270 */
[----:B------:R-:W-:Y:S01]  /*264b0*/  VIADD R2, R0, 0x17d ;  /* 0x0000017d00027836 */ /* 0x000fe20000000000 */
[----:B------:R-:W0:Y:S04]  /*264c0*/  LDCU UR6, c[0x0][0x39c] ;  /* 0x00007380ff0677ac */ /* 0x000e280008000800 */
[----:B-1----:R-:W-:Y:S01]  /*264d0*/  ISETP.LT.AND P5, PT, R2, UR5, !P0 ;  /* 0x0000000502007c0c */ /* 0x002fe2000c7a1270 */
[----:B----4-:R1:W-:Y:S01]  /*264e0*/  @P1 STG.E.U8 desc[UR24][R134.64], R3 ;  /* 0x0000000386001986 */ /* 0x0103e2000c101118 */
[----:B-----5:R-:W-:-:S03]  /*264f0*/  F2FP.SATFINITE.E4M3.F32.PACK_AB_MERGE_C R192, R193, R192, RZ ;  /* 0x000000c0c1c0723e */ /* 0x020fc600048070ff */
[----:B-1----:R-:W4:Y:S01]  /*26500*/  LDL.LU.64 R134, [R1+0x4a0] ;  /* 0x0004a00001867983 */ /* 0x002f220000300a00 */
[----:B------:R-:W-:Y:S01]  /*26510*/  VIADD R2, R0, 0x17e ;  /* 0x0000017e00027836 */ /* 0x000fe20000000000 */
[----:B------:R-:W1:Y:S01]  /*26520*/  LDCU UR5, c[0x0][0x39c] ;  /* 0x00007380ff0577ac */ /* 0x000e620008000800 */
[----:B------:R-:W-:-:S04]  /*26530*/  PRMT R3, R192, 0x9910, RZ ;  /* 0x00009910c0037816 */ /* 0x000fc800000000ff */
[----:B------:R-:W-:Y:S01]  /*26540*/  SHF.R.S32.HI R3, RZ, 0x8, R3 ;  /* 0x00000008ff037819 */ /* 0x000fe20000011403 */
[----:B--2---:R-:W-:Y:S04]  /*26550*/  @P6 STG.E.U8 desc[UR24][R132.64], R192 ;  /* 0x000000c084006986 */ /* 0x004fe8000c101118 */
[----:B------:R2:W-:Y:S04]  /*26560*/  @P5 STG.E.U8 desc[UR24][R68.64], R3 ;  /* 0x0000000344005986 */ /* 0x0005e8000c101118 */
[----:B--2---:R-:W2:Y:S01]  /*26570*/  LDL.LU.64 R68, [R1+0xc20] ;  /* 0x000c200001447983 */ /* 0x004ea20000300a00 */
[----:B------:R-:W-:Y:S01]  /*26580*/  ISETP.LT.AND P4, PT, R2, UR4, !P0 ;  /* 0x0000000402007c0c */ /* 0x000fe2000c781270 */
[----:B------:R-:W5:Y:S01]  /*26590*/  LDCU UR4, c[0x0][0x39c] ;  /* 0x00007380ff0477ac */ /* 0x000f620008000800 */
[----:B---3--:R-:W-:-:S11]  /*265a0*/  F2FP.SATFINITE.E4M3.F32.PACK_AB_MERGE_C R194, R195, R194, RZ ;  /* 0x000000c2c3c2723e */ /* 0x008fd600048070ff */
[----:B------:R3:W-:Y:S04]  /*265b0*/  @P4 STG.E.U8 desc[UR24][R70.64], R194 ;  /* 0x000000c246004986 */ /* 0x0007e8000c101118 */
[----:B---3--:R-:W3:Y:S01]  /*265c0*/  LDL.LU.64 R70, [R1+0xc18] ;  /* 0x000c180001467983 */ /* 0x008ee20000300a00 */
[----:B------:R-:W-:Y:S01]  /*265d0*/  VIADD R2, R0, 0x17f ;  /* 0x0000017f00027836 */ /* 0x000fe20000000000 */
[----:B------:R-:W-:Y:S02]  /*265e0*/  PRMT R3, R194, 0x9910, RZ ;  /* 0x00009910c2037816 */ /* 0x000fe400000000ff */
[----:B------:R-:W3:Y:S02]  /*265f0*/  LDL.LU.64 R132, [R1+0x488] ;  /* 0x0004880001847983 */ /* 0x000ee40000300a00 */
[----:B0-----:R-:W-:Y:S01]  /*26600*/  ISETP.LT.AND P3, PT, R2, UR6, !P0 ;  /* 0x0000000602007c0c */ /* 0x001fe2000c761270 */
[----:B------:R-:W-:Y:S01]  /*26610*/  VIADD R2, R0, 0x180 ;  /* 0x0000018000027836 */ /* 0x000fe20000000000 */
[----:B------:R-:W-:Y:S01]  /*26620*/  SHF.R.S32.HI R3, RZ, 0x8, R3 ;  /* 0x00000008ff037819 */ /* 0x000fe20000011403 */
[----:B------:R-:W0:Y:S03]  /*26630*/  LDCU UR6, c[0x0][0x39c] ;  /* 0x00007380ff0677ac */ /* 0x000e260008000800 */
[----:B-1----:R-:W-:Y:S01]  /*26640*/  ISETP.LT.AND P1, PT, R2, UR5, !P0 ;  /* 0x0000000502007c0c */ /* 0x002fe2000c721270 */
[----:B------:R-:W-:Y:S01]  /*26650*/  VIADD R2, R0, 0x181 ;  /* 0x0000018100027836 */ /* 0x000fe20000000000 */
[----:B------:R-:W1:Y:S04]  /*26660*/  LDCU UR5, c[0x0][0x39c] ;  /* 0x00007380ff0577ac */ /* 0x000e680008000800 */
[----:B-----5:R-:W-:Y:S01]  /*26670*/  ISETP.LT.AND P6, PT, R2, UR4, !P0 ;  /* 0x0000000402007c0c */ /* 0x020fe2000c7c1270 */
[----:B------:R5:W-:Y:S01]  /*26680*/  @P3 STG.E.U8 desc[UR24][R136.64], R3 ;  /* 0x0000000388003986 */ /* 0x000be2000c101118 */
[----:B------:R-:W-:Y:S01]  /*26690*/  VIADD R2, R0, 0x182 ;  /* 0x0000018200027836 */ /* 0x000fe20000000000 */
[----:B------:R-:W0:Y:S02]  /*266a0*/  LDCU UR4, c[0x0][0x39c] ;  /* 0x00007380ff0477ac */ /* 0x000e240008000800 */
[----:B-----5:R-:W5:Y:S01]  /*266b0*/  LDL.LU.64 R136, [R1+0x480] ;  /* 0x0004800001887983 */ /* 0x020f620000300a00 */
[----:B--2---:R-:W-:-:S04]  /*266c0*/  F2FP.SATFINITE.E4M3.F32.PACK_AB_MERGE_C R68, R69, R68, RZ ;  /* 0x000000444544723e */ /* 0x004fc800048070ff */
[----:B------:R-:W-:-:S04]  /*266d0*/  PRMT R3, R68, 0x9910, RZ ;  /* 0x0000991044037816 */ /* 0x000fc800000000ff */
[----:B------:R-:W-:Y:S01]  /*266e0*/  SHF.R.S32.HI R3, RZ, 0x8, R3 ;  /* 0x00000008ff037819 */ /* 0x000fe20000011403 */
[----:B----4-:R-:W-:Y:S04]  /*266f0*/  @P1 STG.E.U8 desc[UR24][R134.64], R68 ;  /* 0x0000004486001986 */ /* 0x010fe8000c101118 */
[----:B------:R2:W-:Y:S04]  /*26700*/  @P6 STG.E.U8 desc[UR24][R72.64], R3 ;  /* 0x0000000348006986 */ /* 0x0005e8000c101118 */
[----:B--2---:R-:W2:Y:S01]  /*26710*/  LDL.LU.64 R72, [R1+0xc10] ;  /* 0x000c100001487983 */ /* 0x004ea20000300a00 */
[----:B0-----:R-:W-:Y:S01]  /*26720*/  ISETP.LT.AND P5, PT, R2, UR6, !P0 ;  /* 0x0000000602007c0c */ /* 0x001fe2000c7a1270 */
[----:B------:R-:W0:Y:S01]  /*26730*/  LDCU UR6, c[0x0][0x39c] ;  /* 0x00007380ff0677ac */ /* 0x000e220008000800 */
[----:B---3--:R-:W-:-:S11]  /*26740*/  F2FP.SATFINITE.E4M3.F32.PACK_AB_MERGE_C R70, R71, R70, RZ ;  /* 0x000000464746723e */ /* 0x008fd600048070ff */
[----:B------:R3:W-:Y:S04]  /*26750*/  @P5 STG.E.U8 desc[UR24][R74.64], R70 ;  /* 0x000000464a005986 */ /* 0x0007e8000c101118 */
[----:B---3--:R-:W3:Y:S01]  /*26760*/  LDL.LU.64 R74, [R1+0xc08] ;  /* 0x000c0800014a7983 */ /* 0x008ee20000300a00 */
[----:B------:R-:W-:Y:S01]  /*26770*/  VIADD R2, R0, 0x183 ;  /* 0x0000018300027836 */ /* 0x000fe20000000000 */
[----:B------:R-:W-:Y:S02]  /*26780*/  PRMT R3, R70, 0x9910, RZ ;  /* 0x0000991046037816 */ /* 0x000fe400000000ff */
[----:B------:R-:W4:Y:S02]  /*26790*/  LDL.LU.64 R134, [R1+0x468] ;  /* 0x0004680001867983 */ /* 0x000f240000300a00 */
[----:B-1----:R-:W-:Y:S01]  /*267a0*/  ISETP.LT.AND P4, PT, R2, UR5, !P0 ;  /* 0x0000000502007c0c */ /* 0x002fe2000c781270 */
[----:B------:R-:W-:Y:S01]  /*267b0*/  VIADD R2, R0, 0x184 ;  /* 0x0000018400027836 */ /* 0x000fe20000000000 */
[----:B------:R-:W-:Y:S01]  /*267c0*/  SHF.R.S32.HI R3, RZ, 0x8, R3 ;  /* 0x00000008ff037819 */ /* 0x000fe20000011403 */
[----:B------:R-:W1:Y:S03]  /*267d0*/  LDCU UR5, c[0x0][0x39c] ;  /* 0x00007380ff0577ac */ /* 0x000e660008000800 */
[----:B------:R-:W-:Y:S01]  /*267e0*/  ISETP.LT.AND P3, PT, R2, UR4, !P0 ;  /* 0x0000000402007c0c */ /* 0x000fe2000c761270 */
[----:B------:R-:W-:Y:S01]  /*267f0*/  VIADD R2, R0, 0x185 ;  /* 0x0000018500027836 */ /* 0x000fe20000000000 */
[----:B------:R-:W1:Y:S04]  /*26800*/  LDCU UR4, c[0x0][0x39c] ;  /* 0x00007380ff0477ac */ /* 0x000e680008000800 */
[----:B0-----:R-:W-:Y:S01]  /*26810*/  ISETP.LT.AND P1, PT, R2, UR6, !P0 ;  /* 0x0000000602007c0c */ /* 0x001fe2000c721270 */
[----:B------:R0:W-:Y:S01]  /*26820*/  @P4 STG.E.U8 desc[UR24][R132.64], R3 ;  /* 0x0000000384004986 */ /* 0x0001e2000c101118 */
[----:B------:R-:W-:Y:S01]  /*26830*/  VIADD R2, R0, 0x186 ;  /* 0x0000018600027836 */ /* 0x000fe20000000000 */
[----:B------:R-:W1:Y:S02]  /*26840*/  LDCU UR6, c[0x0][0x39c] ;  /* 0x00007380ff0677ac */ /* 0x000e640008000800 */
[----:B0-----:R-:W4:Y:S01]  /*26850*/  LDL.LU.64 R132, [R1+0x460] ;  /* 0x0004600001847983 */ /* 0x001f220000300a00 */
[----:B--2---:R-:W-:-:S04]  /*26860*/  F2FP.SATFINITE.E4M3.F32.PACK_AB_MERGE_C R72, R73, R72, RZ ;  /* 0x000000484948723e */ /* 0x004fc800048070ff */
[----:B------:R-:W-:-:S04]  /*26870*/  PRMT R3, R72, 0x9910, RZ ;  /* 0x0000991048037816 */ /* 0x000fc800000000ff */
[----:B------:R-:W-:Y:S01]  /*26880*/  SHF.R.S32.HI R3, RZ, 0x8, R3 ;  /* 0x00000008ff037819 */ /* 0x000fe20000011403 */
[----:B-----5:R-:W-:Y:S04]  /*26890*/  @P3 STG.E.U8 desc[UR24][R136.64], R72 ;  /* 0x0000004888003986 */ /* 0x020fe8000c101118 */
[----:B------:R0:W-:Y:S04]  /*268a0*/  @P1 STG.E.U8 desc[UR24][R76.64], R3 ;  /* 0x000000034c001986 */ /* 0x0001e8000c101118 */
[----:B0-----:R-:W2:Y:S01]  /*268b0*/  LDL.LU.64 R76, [R1+0xc00] ;  /* 0x000c0000014c7983 */ /* 0x001ea20000300a00 */
[----:B-1----:R-:W-:Y:S01]  /*268c0*/  ISETP.LT.AND P6, PT, R2, UR5, !P0 ;  /* 0x0000000502007c0c */ /* 0x002fe2000c7c1270 */
[----:B------:R-:W0:Y:S01]  /*268d0*/  LDCU UR5, c[0x0][0x39c] ;  /* 0x00007380ff0577ac */ /* 0x000e220008000800 */
[----:B---3--:R-:W-:-:S11]  /*268e0*/  F2FP.SATFINITE.E4M3.F32.PACK_AB_MERGE_C R74, R75, R74, RZ ;  /* 0x0000004a4b4a723e */ /* 0x008fd600048070ff */
[----:B------:R1:W-:Y:S04]  /*268f0*/  @P6 STG.E.U8 desc[UR24][R78.64], R74 ;  /* 0x0000004a4e006986 */ /* 0x0003e8000c101118 */
[----:B-1----:R-:W3:Y:S01]  /*26900*/  LDL.LU.64 R78, [R1+0xbf8] ;  /* 0x000bf800014e7983 */ /* 0x002ee20000300a00 */
[----:B------:R-:W-:Y:S01]  /*26910*/  VIADD R2, R0, 0x187 ;  /* 0x0000018700027836 */ /* 0x000fe20000000000 */
[----:B------:R-:W-:Y:S02]  /*26920*/  PRMT R3, R74, 0x9910, RZ ;  /* 0x000099104a037816 */ /* 0x000fe400000000ff */
[----:B------:R-:W5:Y:S02]  /*26930*/  LDL.LU.64 R136, [R1+0x448] ;  /* 0x0004480001887983 */ /* 0x000f640000300a00 */
[----:B------:R-:W-:Y:S01]  /*26940*/  ISETP.LT.AND P5, PT, R2, UR4, !P0 ;  /* 0x0000000402007c0c */ /* 0x000fe2000c7a1270 */
[----:B------:R-:W-:Y:S01]  /*26950*/  VIADD R2, R0, 0x188 ;  /* 0x0000018800027836 */ /* 0x000fe20000000000 */
[----:B------:R-:W-:Y:S01]  /*26960*/  SHF.R.S32.HI R3, RZ, 0x8, R3 ;  /* 0x00000008ff037819 */ /* 0x000fe20000011403 */
[----:B------:R-:W1:Y:S03]  /*26970*/  LDCU UR4, c[0x0][0x39c] ;  /* 0x00007380ff0477ac */ /* 0x000e660008000800 */
[----:B------:R-:W-:Y:S01]  /*26980*/  ISETP.LT.AND P4, PT, R2, UR6, !P0 ;  /* 0x0000000602007c0c */ /* 0x000fe2000c781270 */
[----:B------:R-:W-:Y:S01]  /*26990*/  VIADD R2, R0, 0x189 ;  /* 0x0000018900027836 */ /* 0x000fe20000000000 */
[----:B------:R-:W1:Y:S04]  /*269a0*/  LDCU UR6, c[0x0][0x39c] ;  /* 0x00007380ff0677ac */ /* 0x000e680008000800 */
[----:B0-----:R-:W-:Y:S01]  /*269b0*/  ISETP.LT.AND P3, PT, R2, UR5, !P0 ;  /* 0x0000000502007c0c */ /* 0x001fe2000c761270 */
[----:B----4-:R0:W-:Y:S01]  /*269c0*/  @P5 STG.E.U8 desc[UR24][R134.64], R3 ;  /* 0x0000000386005986 */ /* 0x0101e2000c101118 */
[----:B------:R-:W-:Y:S01]  /*269d0*/  VIADD R2, R0, 0x18a ;  /* 0x0000018a00027836 */ /* 0x000fe20000000000 */
[----:B------:R-:W4:Y:S02]  /*269e0*/  LDCU UR5, c[0x0][0x39c] ;  /* 0x00007380ff0577ac */ /* 0x000f240008000800 */
[----:B0-----:R-:W5:Y:S02]  /*269f0*/  LDL.LU.64 R134, [R1+0x440] ;  /* 0x0004400001867983 */ /* 0x001f640000300a00 */
[----:B-1----:R-:W-:Y:S01]  /*26a00*/  ISETP.LT.AND P1, PT, R2, UR4, !P0 ;  /* 0x0000000402007c0c */ /* 0x002fe2000c721270 */
[----:B------:R-:W0:Y:S01]  /*26a10*/  LDCU UR4, c[0x0][0x39c] ;  /* 0x00007380ff0477ac */ /* 0x000e220008000800 */
[----:B--2---:R-:W-:-:S04]  /*26a20*/  F2FP.SATFINITE.E4M3.F32.PACK_AB_MERGE_C R76, R77, R76, RZ ;  /* 0x0000004c4d4c723e */ /* 0x004fc800048070ff */
[----:B------:R-:W-:-:S04]  /*26a30*/  PRMT R3, R76, 0x9910, RZ ;  /* 0x000099104c037816 */ /* 0x000fc800000000ff */
[----:B------:R-:W-:Y:S01]  /*26a40*/  SHF.R.S32.HI R3, RZ, 0x8, R3 ;  /* 0x00000008ff037819 */ /* 0x000fe20000011403 */
[----:B------:R-:W-:Y:S04]  /*26a50*/  @P4 STG.E.U8 desc[UR24][R132.64], R76 ;  /* 0x0000004c84004986 */ /* 0x000fe8000c101118 */
[----:B------:R1:W-:Y:S04]  /*26a60*/  @P3 STG.E.U8 desc[UR24][R80.64], R3 ;  /* 0x0000000350003986 */ /* 0x0003e8000c101118 */
[----:B-1----:R-:W2:Y:S01]  /*26a70*/  LDL.LU.64 R80, [R1+0xbf0] ;  /* 0x000bf00001507983 */ /* 0x002ea20000300a00 */
[----:B---3--:R-:W-:-:S05]  /*26a80*/  F2FP.SATFINITE.E4M3.F32.PACK_AB_MERGE_C R78, R79, R78, RZ ;  /* 0x0000004e4f4e723e */ /* 0x008fca00048070ff */
[----:B------:R1:W-:Y:S04]  /*26a90*/  @P1 STG.E.U8 desc[UR24][R82.64], R78 ;  /* 0x0000004e52001986 */ /* 0x0003e8000c101118 */
[----:B-1----:R-:W3:Y:S01]  /*26aa0*/  LDL.LU.64 R82, [R1+0xbe8] ;  /* 0x000be80001527983 */ /* 0x002ee20000300a00 */
[----:B------:R-:W-:Y:S01]  /*26ab0*/  VIADD R2, R0, 0x18b ;  /* 0x0000018b00027836 */ /* 0x000fe20000000000 */
[----:B------:R-:W-:Y:S02]  /*26ac0*/  PRMT R3, R78, 0x9910, RZ ;  /* 0x000099104e037816 */ /* 0x000fe400000000ff */
[----:B------:R-:W3:Y:S02]  /*26ad0*/  LDL.LU.64 R132, [R1+0x428] ;  /* 0x0004280001847983 */ /* 0x000ee40000300a00 */
[----:B------:R-:W-:Y:S01]  /*26ae0*/  ISETP.LT.AND P6, PT, R2, UR6, !P0 ;  /* 0x0000000602007c0c */ /* 0x000fe2000c7c1270 */
[----:B------:R-:W-:Y:S01]  /*26af0*/  VIADD R2, R0, 0x18c ;  /* 0x0000018c00027836 */ /* 0x000fe20000000000 */
[----:B------:R-:W-:Y:S01]  /*26b00*/  SHF.R.S32.HI R3, RZ, 0x8, R3 ;  /* 0x00000008ff037819 */ /* 0x000fe20000011403 */
[----:B------:R-:W1:Y:S03]  /*26b10*/  LDCU UR6, c[0x0][0x39c] ;  /* 0x00007380ff0677ac */ /* 0x000e660008000800 */
[----:B----4-:R-:W-:Y:S01]  /*26b20*/  ISETP.LT.AND P5, PT, R2, UR5, !P0 ;  /* 0x0000000502007c0c */ /* 0x010fe2000c7a1270 */
[----:B------:R-:W-:Y:S01]  /*26b30*/  VIADD R2, R0, 0x18d ;  /* 0x0000018d00027836 */ /* 0x000fe20000000000 */
[----:B------:R-:W4:Y:S04]  /*26b40*/  LDCU UR5, c[0x0][0x39c] ;  /* 0x00007380ff0577ac */ /* 0x000f280008000800 */
[----:B0-----:R-:W-:Y:S01]  /*26b50*/  ISETP.LT.AND P4, PT, R2, UR4, !P0 ;  /* 0x0000000402007c0c */ /* 0x001fe2000c781270 */
[----:B-----5:R0:W-:Y:S01]  /*26b60*/  @P6 STG.E.U8 desc[UR24][R136.64], R3 ;  /* 0x0000000388006986 */ /* 0x0201e2000c101118 */
[----:B------:R-:W-:Y:S01]  /*26b70*/  VIADD R2, R0, 0x18e ;  /* 0x0000018e00027836 */ /* 0x000fe20000000000 */
[----:B------:R-:W5:Y:S02]  /*26b80*/  LDCU UR4, c[0x0][0x39c] ;  /* 0x00007380ff0477ac */ /* 0x000f640008000800 */
[----:B0-----:R-:W4:Y:S02]  /*26b90*/  LDL.LU.64 R136, [R1+0x420] ;  /* 0x0004200001887983 */ /* 0x001f240000300a00 */
        /* <DEDUP_REMOVED lines=14> */
[----:B----4-:R-:W-:Y:S01]  /*26c80*/  ISETP.LT.AND P1, PT, R2, UR5, !P0 ;  /* 0x0000000502007c0c */ /* 0x010fe2000c721270 */
[----:B------:R-:W-:Y:S01]  /*26c90*/  VIADD R2, R0, 0x190 ;  /* 0x0000019000027836 */ /* 0x000fe20000000000 */
[----:B------:R-:W-:Y:S01]  /*26ca0*/  SHF.R.S32.HI R3, RZ, 0x8, R3 ;  /* 0x00000008ff037819 */ /* 0x000fe20000011403 */
[----:B------:R-:W1:Y:S03]  /*26cb0*/  LDCU UR5, c[0x0][0x39c] ;  /* 0x00007380ff0577ac */ /* 0x000e660008000800 */
[----:B-----5:R-:W-:Y:S01]  /*26cc0*/  ISETP.LT.AND P6, PT, R2, UR4, !P0 ;  /* 0x0000000402007c0c */ /* 0x020fe2000c7c1270 */
[----:B------:R-:W-:Y:S01]  /*26cd0*/  VIADD R2, R0, 0x191 ;  /* 0x0000019100027836 */ /* 0x000fe20000000000 */
[----:B------:R-:W4:Y:S04]  /*26ce0*/  LDCU UR4, c[0x0][0x39c] ;  /* 0x00007380ff0477ac */ /* 0x000f280008000800 */
[----:B0-----:R-:W-:Y:S01]  /*26cf0*/  ISETP.LT.AND P5, PT, R2, UR6, !P0 ;  /* 0x0000000602007c0c */ /* 0x001fe2000c7a1270 */
[----:B------:R0:W-:Y:S01]  /*26d00*/  @P1 STG.E.U8 desc[UR24][R132.64], R3 ;  /* 0x0000000384001986 */ /* 0x0001e2000c101118 */
        /* <DEDUP_REMOVED lines=174> */
[----:B------:R-:W1:Y:S01]  /*277f0*/  LDCU UR4, c[0x0][0x39c] ;  /* 0x00007380ff0477ac */ /* 0x000e620008000800 */
[----:B------:R-:W-:-:S05]  /*27800*/  VIADD R2, R0, 0x1ac ;  /* 0x000001ac00027836 */ /* 0x000fca0000000000 */
[----:B-----5:R-:W-:Y:S01]  /*27810*/  ISETP.LT.AND P3, PT, R2, UR6, !P0 ;  /* 0x0000000602007c0c */ /* 0x020fe2000c761270 */
[----:B------:R-:W4:Y:S01]  /*27820*/  LDCU UR6, c[0x0][0x39c] ;  /* 0x00007380ff0677ac */ /* 0x000f220008000800 */
[----:B------:R-:W-:-:S05]  /*27830*/  VIADD R2, R0, 0x1ad ;  /* 0x000001ad00027836 */ /* 0x000fca0000000000 */
[----:B0-----:R-:W-:Y:S01]  /*27840*/  ISETP.LT.AND P1, PT, R2, UR5, !P0 ;  /* 0x0000000502007c0c */ /* 0x001fe2000c721270 */
[----:B------:R-:W0:Y:S01]  /*27850*/  LDCU UR5, c[0x0][0x39c] ;  /* 0x00007380ff0577ac */ /* 0x000e220008000800 */
[----:B------:R-:W-:-:S05]  /*27860*/  VIADD R2, R0, 0x1ae ;  /* 0x000001ae00027836 */ /* 0x000fca0000000000 */
[----:B-1----:R-:W-:Y:S01]  /*27870*/  ISETP.LT.AND P6, PT, R2, UR4, !P0 ;  /* 0x0000000402007c0c */ /* 0x002fe2000c7c1270 */
[----:B------:R-:W1:Y:S01]  /*27880*/  LDCU UR4, c[0x0][0x39c] ;  /* 0x00007380ff0477ac */ /* 0x000e620008000800 */
[----:B------:R-:W-:Y:S01]  /*27890*/  VIADD R2, R0, 0x1af ;  /* 0x000001af00027836 */ /* 0x000fe20000000000 */
[----:B------:R-:W-:-:S04]  /*278a0*/  SHF.R.S32.HI R3, RZ, 0x8, R3 ;  /* 0x00000008ff037819 */ /* 0x000fc80000011403 */
[----:B----4-:R-:W-:Y:S01]  /*278b0*/  ISETP.LT.AND P5, PT, R2, UR6, !P0 ;  /* 0x0000000602007c0c */ /* 0x010fe2000c7a1270 */
[----:B------:R-:W-:Y:S01]  /*278c0*/  VIADD R2, R0, 0x1b0 ;  /* 0x000001b000027836 */ /* 0x000fe20000000000 */
[----:B------:R4:W-:Y:S01]  /*278d0*/  @P4 STG.E.U8 desc[UR24][R134.64], R3 ;  /* 0x0000000386004986 */ /* 0x0009e2000c101118 */
[----:B------:R-:W5:Y:S03]  /*278e0*/  LDCU UR6, c[0x0][0x39c] ;  /* 0x00007380ff0677ac */ /* 0x000f660008000800 */
[----:B0-----:R-:W-:Y:S01]  /*278f0*/  ISETP.LT.AND P4, PT, R2, UR5, !P0 ;  /* 0x0000000502007c0c */ /* 0x001fe2000c781270 */
[----:B------:R-:W-:Y:S01]  /*27900*/  VIADD R2, R0, 0x1b1 ;  /* 0x000001b100027836 */ /* 0x000fe20000000000 */
[----:B------:R-:W0:Y:S01]  /*27910*/  LDCU UR5, c[0x0][0x39c] ;  /* 0x00007380ff0577ac */ /* 0x000e220008000800 */
[----:B----4-:R-:W4:Y:S01]  /*27920*/  LDL.LU.64 R134, [R1+0x320] ;  /* 0x0003200001867983 */ /* 0x010f220000300a00 */
[----:B--2---:R-:W-:-:S04]  /*27930*/  F2FP.SATFINITE.E4M3.F32.PACK_AB_MERGE_C R112, R113, R112, RZ ;  /* 0x000000707170723e */ /* 0x004fc800048070ff */
[----:B------:R-:W-:Y:S01]  /*27940*/  PRMT R3, R112, 0x9910, RZ ;  /* 0x0000991070037816 */ /* 0x000fe200000000ff */
[----:B------:R-:W-:Y:S01]  /*27950*/  @P3 STG.E.U8 desc[UR24][R132.64], R112 ;  /* 0x0000007084003986 */ /* 0x000fe2000c101118 */
[----:B-1----:R-:W-:Y:S01]  /*27960*/  ISETP.LT.AND P3, PT, R2, UR4, !P0 ;  /* 0x0000000402007c0c */ /* 0x002fe2000c761270 */
[----:B------:R-:W1:Y:S01]  /*27970*/  LDCU UR4, c[0x0][0x39c] ;  /* 0x00007380ff0477ac */ /* 0x000e620008000800 */
[----:B------:R-:W-:-:S05]  /*27980*/  SHF.R.S32.HI R2, RZ, 0x8, R3 ;  /* 0x00000008ff027819 */ /* 0x000fca0000011403 */
[----:B------:R2:W-:Y:S04]  /*27990*/  @P1 STG.E.U8 desc[UR24][R116.64], R2 ;  /* 0x0000000274001986 */ /* 0x0005e8000c101118 */
[----:B--2---:R-:W2:Y:S01]  /*279a0*/  LDL.LU.64 R116, [R1+0xb60] ;  /* 0x000b600001747983 */ /* 0x004ea20000300a00 */
[----:B---3--:R-:W-:-:S05]  /*279b0*/  F2FP.SATFINITE.E4M3.F32.PACK_AB_MERGE_C R114, R115, R114, RZ ;  /* 0x000000727372723e */ /* 0x008fca00048070ff */
[----:B------:R3:W-:Y:S04]  /*279c0*/  @P6 STG.E.U8 desc[UR24][R118.64], R114 ;  /* 0x0000007276006986 */ /* 0x0007e8000c101118 */
[----:B---3--:R-:W3:Y:S01]  /*279d0*/  LDL.LU.64 R118, [R1+0xb58] ;  /* 0x000b580001767983 */ /* 0x008ee20000300a00 */
[----:B------:R-:W-:Y:S01]  /*279e0*/  VIADD R3, R0, 0x1b2 ;  /* 0x000001b200037836 */ /* 0x000fe20000000000 */
[----:B------:R-:W-:Y:S01]  /*279f0*/  PRMT R69, R114, 0x9910, RZ ;  /* 0x0000991072457816 */ /* 0x000fe200000000ff */
[----:B------:R-:W-:Y:S01]  /*27a00*/  VIADD R2, R0, 0x1b4 ;  /* 0x000001b400027836 */ /* 0x000fe20000000000 */
[----:B------:R-:W3:Y:S02]  /*27a10*/  LDL.LU.64 R132, [R1+0x318] ;  /* 0x0003180001847983 */ /* 0x000ee40000300a00 */
[----:B-----5:R-:W-:Y:S01]  /*27a20*/  ISETP.LT.AND P1, PT, R3, UR6, !P0 ;  /* 0x0000000603007c0c */ /* 0x020fe2000c721270 */
[----:B------:R-:W-:Y:S01]  /*27a30*/  IMAD.MOV.U32 R3, RZ, RZ, R69 ;  /* 0x000000ffff037224 */ /* 0x000fe200078e0045 */
[----:B------:R-:W5:Y:S04]  /*27a40*/  LDCU UR6, c[0x0][0x39c] ;  /* 0x00007380ff0677ac */ /* 0x000f680008000800 */
[----:B------:R-:W-:-:S05]  /*27a50*/  SHF.R.S32.HI R3, RZ, 0x8, R3 ;  /* 0x00000008ff037819 */ /* 0x000fca0000011403 */
[----:B------:R0:W-:Y:S01]  /*27a60*/  @P5 STG.E.U8 desc[UR24][R136.64], R3 ;  /* 0x0000000388005986 */ /* 0x0001e2000c101118 */
[----:B-1----:R-:W-:Y:S01]  /*27a70*/  ISETP.LT.AND P5, PT, R2, UR4, !P0 ;  /* 0x0000000402007c0c */ /* 0x002fe2000c7a1270 */
[----:B------:R-:W-:Y:S01]  /*27a80*/  VIADD R68, R0, 0x1b3 ;  /* 0x000001b300447836 */ /* 0x000fe20000000000 */
[----:B------:R-:W1:Y:S01]  /*27a90*/  LDCU UR4, c[0x0][0x39c] ;  /* 0x00007380ff0477ac */ /* 0x000e620008000800 */
[----:B0-----:R-:W5:Y:S01]  /*27aa0*/  LDL.LU.64 R136, [R1+0x310] ;  /* 0x0003100001887983 */ /* 0x001f620000300a00 */
[----:B--2---:R-:W-:-:S04]  /*27ab0*/  F2FP.SATFINITE.E4M3.F32.PACK_AB_MERGE_C R116, R117, R116, RZ ;  /* 0x000000747574723e */ /* 0x004fc800048070ff */
[----:B------:R-:W-:-:S05]  /*27ac0*/  PRMT R69, R116, 0x9910, RZ ;  /* 0x0000991074457816 */ /* 0x000fca00000000ff */
[----:B------:R-:W-:Y:S01]  /*27ad0*/  IMAD.MOV.U32 R2, RZ, RZ, R69 ;  /* 0x000000ffff027224 */ /* 0x000fe200078e0045 */
[----:B----4-:R-:W-:Y:S04]  /*27ae0*/  @P4 STG.E.U8 desc[UR24][R134.64], R116 ;  /* 0x0000007486004986 */ /* 0x010fe8000c101118 */
[----:B------:R-:W-:-:S05]  /*27af0*/  SHF.R.S32.HI R2, RZ, 0x8, R2 ;  /* 0x00000008ff027819 */ /* 0x000fca0000011402 */
[----:B------:R0:W-:Y:S04]  /*27b00*/  @P3 STG.E.U8 desc[UR24][R120.64], R2 ;  /* 0x0000000278003986 */ /* 0x0001e8000c101118 */
[----:B0-----:R-:W2:Y:S01]  /*27b10*/  LDL.LU.64 R120, [R1+0xb50] ;  /* 0x000b500001787983 */ /* 0x001ea20000300a00 */
[----:B---3--:R-:W-:-:S05]  /*27b20*/  F2FP.SATFINITE.E4M3.F32.PACK_AB_MERGE_C R118, R119, R118, RZ ;  /* 0x000000767776723e */ /* 0x008fca00048070ff */
[----:B------:R0:W-:Y:S04]  /*27b30*/  @P1 STG.E.U8 desc[UR24][R122.64], R118 ;  /* 0x000000767a001986 */ /* 0x0001e8000c101118 */
[----:B0-----:R-:W3:Y:S01]  /*27b40*/  LDL.LU.64 R122, [R1+0xb48] ;  /* 0x000b4800017a7983 */ /* 0x001ee20000300a00 */
[----:B------:R-:W-:Y:S01]  /*27b50*/  ISETP.LT.AND P6, PT, R68, UR5, !P0 ;  /* 0x0000000544007c0c */ /* 0x000fe2000c7c1270 */
[----:B------:R-:W0:Y:S01]  /*27b60*/  LDCU UR5, c[0x0][0x39c] ;  /* 0x00007380ff0577ac */ /* 0x000e220008000800 */
[----:B------:R-:W-:Y:S01]  /*27b70*/  VIADD R68, R0, 0x1b5 ;  /* 0x000001b500447836 */ /* 0x000fe20000000000 */
[----:B------:R-:W-:Y:S01]  /*27b80*/  PRMT R69, R118, 0x9910, RZ ;  /* 0x0000991076457816 */ /* 0x000fe200000000ff */
[----:B------:R-:W-:Y:S01]  /*27b90*/  VIADD R3, R0, 0x1b6 ;  /* 0x000001b600037836 */ /* 0x000fe20000000000 */
[----:B------:R-:W4:Y:S02]  /*27ba0*/  LDL.LU.64 R134, [R1+0x308] ;  /* 0x0003080001867983 */ /* 0x000f240000300a00 */
[----:B-----5:R-:W-:Y:S01]  /*27bb0*/  ISETP.LT.AND P4, PT, R68, UR6, !P0 ;  /* 0x0000000644007c0c */ /* 0x020fe2000c781270 */
[----:B------:R-:W5:Y:S01]  /*27bc0*/  LDCU UR6, c[0x0][0x39c] ;  /* 0x00007380ff0677ac */ /* 0x000f620008000800 */
[----:B------:R-:W-:Y:S01]  /*27bd0*/  VIADD R2, R0, 0x1b8 ;  /* 0x000001b800027836 */ /* 0x000fe20000000000 */
[----:B0-----:R-:W-:Y:S01]  /*27be0*/  ISETP.LT.AND P3, PT, R3, UR5, !P0 ;  /* 0x0000000503007c0c */ /* 0x001fe2000c761270 */
[----:B------:R-:W-:Y:S01]  /*27bf0*/  IMAD.MOV.U32 R3, RZ, RZ, R69 ;  /* 0x000000ffff037224 */ /* 0x000fe200078e0045 */
[----:B------:R-:W0:Y:S04]  /*27c00*/  LDCU UR5, c[0x0][0x39c] ;  /* 0x00007380ff0577ac */ /* 0x000e280008000800 */
[----:B------:R-:W-:-:S05]  /*27c10*/  SHF.R.S32.HI R3, RZ, 0x8, R3 ;  /* 0x00000008ff037819 */ /* 0x000fca0000011403 */
[----:B------:R0:W-:Y:S01]  /*27c20*/  @P6 STG.E.U8 desc[UR24][R132.64], R3 ;  /* 0x0000000384006986 */ /* 0x0001e2000c101118 */
[----:B-----5:R-:W-:Y:S02]  /*27c30*/  ISETP.LT.AND P6, PT, R2, UR6, !P0 ;  /* 0x0000000602007c0c */ /* 0x020fe4000c7c1270 */
[----:B--2---:R-:W-:Y:S01]  /*27c40*/  F2FP.SATFINITE.E4M3.F32.PACK_AB_MERGE_C R120, R121, R120, RZ ;  /* 0x000000787978723e */ /* 0x004fe200048070ff */
[----:B0-----:R-:W2:Y:S01]  /*27c50*/  LDL.LU.64 R132, [R1+0x300] ;  /* 0x0003000001847983 */ /* 0x001ea20000300a00 */
[----:B---3--:R-:W-:Y:S01]  /*27c60*/  F2FP.SATFINITE.E4M3.F32.PACK_AB_MERGE_C R122, R123, R122, RZ ;  /* 0x0000007a7b7a723e */ /* 0x008fe200048070ff */
[----:B------:R-:W-:Y:S01]  /*27c70*/  VIADD R68, R0, 0x1b7 ;  /* 0x000001b700447836 */ /* 0x000fe20000000000 */
[----:B------:R-:W-:Y:S01]  /*27c80*/  PRMT R69, R120, 0x9910, RZ ;  /* 0x0000991078457816 */ /* 0x000fe200000000ff */
[----:B------:R-:W-:Y:S01]  /*27c90*/  VIADD R3, R0, 0x1ba ;  /* 0x000001ba00037836 */ /* 0x000fe20000000000 */
[----:B------:R-:W0:Y:S03]  /*27ca0*/  LDCU UR6, c[0x0][0x39c] ;  /* 0x00007380ff0677ac */ /* 0x000e260008000800 */
[----:B------:R-:W-:Y:S01]  /*27cb0*/  IMAD.MOV.U32 R2, RZ, RZ, R69 ;  /* 0x000000ffff027224 */ /* 0x000fe200078e0045 */
[----:B------:R-:W-:Y:S04]  /*27cc0*/  @P5 STG.E.U8 desc[UR24][R136.64], R120 ;  /* 0x0000007888005986 */ /* 0x000fe8000c101118 */
[----:B------:R-:W-:-:S05]  /*27cd0*/  SHF.R.S32.HI R2, RZ, 0x8, R2 ;  /* 0x00000008ff027819 */ /* 0x000fca0000011402 */
[----:B------:R3:W-:Y:S04]  /*27ce0*/  @P4 STG.E.U8 desc[UR24][R124.64], R2 ;  /* 0x000000027c004986 */ /* 0x0007e8000c101118 */
[----:B---3--:R-:W3:Y:S04]  /*27cf0*/  LDL.LU.64 R124, [R1+0xb40] ;  /* 0x000b4000017c7983 */ /* 0x008ee80000300a00 */
[----:B------:R5:W-:Y:S04]  /*27d00*/  @P3 STG.E.U8 desc[UR24][R126.64], R122 ;  /* 0x0000007a7e003986 */ /* 0x000be8000c101118 */
[----:B-----5:R-:W5:Y:S01]  /*27d10*/  LDL.LU.64 R126, [R1+0xb38] ;  /* 0x000b3800017e7983 */ /* 0x020f620000300a00 */
[----:B-1----:R-:W-:Y:S01]  /*27d20*/  ISETP.LT.AND P1, PT, R68, UR4, !P0 ;  /* 0x0000000444007c0c */ /* 0x002fe2000c721270 */
[----:B------:R-:W1:Y:S01]  /*27d30*/  LDCU UR4, c[0x0][0x39c] ;  /* 0x00007380ff0477ac */ /* 0x000e620008000800 */
[----:B------:R-:W-:Y:S01]  /*27d40*/  VIADD R68, R0, 0x1b9 ;  /* 0x000001b900447836 */ /* 0x000fe20000000000 */
[----:B------:R-:W-:Y:S01]  /*27d50*/  PRMT R69, R122, 0x9910, RZ ;  /* 0x000099107a457816 */ /* 0x000fe200000000ff */
[----:B------:R-:W-:Y:S01]  /*27d60*/  VIADD R2, R0, 0x1bc ;  /* 0x000001bc00027836 */ /* 0x000fe20000000000 */
[----:B------:R-:W2:Y:S02]  /*27d70*/  LDL.LU.64 R136, [R1+0x2f8] ;  /* 0x0002f80001887983 */ /* 0x000ea40000300a00 */
[----:B------:R-:W-:Y:S01]  /*27d80*/  ISETP.LT.AND P5, PT, R68, UR5, !P0 ;  /* 0x0000000544007c0c */ /* 0x000fe2000c7a1270 */
[----:B------:R-:W0:Y:S01]  /*27d90*/  LDCU UR5, c[0x0][0x39c] ;  /* 0x00007380ff0577ac */ /* 0x000e220008000800 */
[----:B-1----:R-:W-:Y:S01]  /*27da0*/  ISETP.LT.AND P4, PT, R3, UR4, !P0 ;  /* 0x0000000403007c0c */ /* 0x002fe2000c781270 */
[----:B------:R-:W-:Y:S01]  /*27db0*/  IMAD.MOV.U32 R3, RZ, RZ, R69 ;  /* 0x000000ffff037224 */ /* 0x000fe200078e0045 */
[----:B------:R-:W1:Y:S04]  /*27dc0*/  LDCU UR4, c[0x0][0x39c] ;  /* 0x00007380ff0477ac */ /* 0x000e680008000800 */
[----:B------:R-:W-:-:S05]  /*27dd0*/  SHF.R.S32.HI R3, RZ, 0x8, R3 ;  /* 0x00000008ff037819 */ /* 0x000fca0000011403 */
[----:B----4-:R4:W-:Y:S01]  /*27de0*/  @P1 STG.E.U8 desc[UR24][R134.64], R3 ;  /* 0x0000000386001986 */ /* 0x0109e2000c101118 */
[----:B0-----:R-:W-:Y:S02]  /*27df0*/  ISETP.LT.AND P1, PT, R2, UR5, !P0 ;  /* 0x0000000502007c0c */ /* 0x001fe4000c721270 */
[----:B---3--:R-:W-:Y:S01]  /*27e00*/  F2FP.SATFINITE.E4M3.F32.PACK_AB_MERGE_C R124, R125, R124, RZ ;  /* 0x0000007c7d7c723e */ /* 0x008fe200048070ff */
[----:B----4-:R-:W3:Y:S01]  /*27e10*/  LDL.LU.64 R134, [R1+0x2f0] ;  /* 0x0002f00001867983 */ /* 0x010ee20000300a00 */
[----:B-----5:R-:W-:Y:S01]  /*27e20*/  F2FP.SATFINITE.E4M3.F32.PACK_AB_MERGE_C R126, R127, R126, RZ ;  /* 0x0000007e7f7e723e */ /* 0x020fe200048070ff */
[----:B------:R-:W-:Y:S01]  /*27e30*/  VIADD R68, R0, 0x1bb ;  /* 0x000001bb00447836 */ /* 0x000fe20000000000 */
[----:B------:R-:W-:Y:S01]  /*27e40*/  PRMT R69, R124, 0x9910, RZ ;  /* 0x000099107c457816 */ /* 0x000fe200000000ff */
[----:B------:R-:W-:Y:S01]  /*27e50*/  VIADD R3, R0, 0x1be ;  /* 0x000001be00037836 */ /* 0x000fe20000000000 */
[----:B------:R-:W0:Y:S03]  /*27e60*/  LDCU UR5, c[0x0][0x39c] ;  /* 0x00007380ff0577ac */ /* 0x000e260008000800 */
[----:B------:R-:W-:Y:S01]  /*27e70*/  IMAD.MOV.U32 R2, RZ, RZ, R69 ;  /* 0x000000ffff027224 */ /* 0x000fe200078e0045 */
[----:B--2---:R-:W-:Y:S04]  /*27e80*/  @P6 STG.E.U8 desc[UR24][R132.64], R124 ;  /* 0x0000007c84006986 */ /* 0x004fe8000c101118 */
[----:B------:R-:W-:-:S05]  /*27e90*/  SHF.R.S32.HI R2, RZ, 0x8, R2 ;  /* 0x00000008ff027819 */ /* 0x000fca0000011402 */
[----:B------:R2:W-:Y:S04]  /*27ea0*/  @P5 STG.E.U8 desc[UR24][R128.64], R2 ;  /* 0x0000000280005986 */ /* 0x0005e8000c101118 */
[----:B--2---:R-:W2:Y:S04]  /*27eb0*/  LDL.LU.64 R128, [R1+0xb30] ;  /* 0x000b300001807983 */ /* 0x004ea80000300a00 */
[----:B------:R4:W-:Y:S04]  /*27ec0*/  @P4 STG.E.U8 desc[UR24][R130.64], R126 ;  /* 0x0000007e82004986 */ /* 0x0009e8000c101118 */
[----:B----4-:R-:W4:Y:S01]  /*27ed0*/  LDL.LU.64 R130, [R1+0xb28] ;  /* 0x000b280001827983 */ /* 0x010f220000300a00 */
[----:B------:R-:W-:Y:S01]  /*27ee0*/  ISETP.LT.AND P3, PT, R68, UR6, !P0 ;  /* 0x0000000644007c0c */ /* 0x000fe2000c761270 */
[----:B------:R-:W5:Y:S01]  /*27ef0*/  LDCU UR6, c[0x0][0x39c] ;  /* 0x00007380ff0677ac */ /* 0x000f620008000800 */
[----:B------:R-:W-:Y:S01]  /*27f00*/  VIADD R68, R0, 0x1bd ;  /* 0x000001bd00447836 */ /* 0x000fe20000000000 */
[----:B------:R-:W-:Y:S01]  /*27f10*/  PRMT R69, R126, 0x9910, RZ ;  /* 0x000099107e457816 */ /* 0x000fe200000000ff */
[----:B------:R-:W-:Y:S01]  /*27f20*/  VIADD R2, R0, 0x1c0 ;  /* 0x000001c000027836 */ /* 0x000fe20000000000 */
[----:B------:R-:W3:Y:S02]  /*27f30*/  LDL.LU.64 R132, [R1+0x2d8] ;  /* 0x0002d80001847983 */ /* 0x000ee40000300a00 */
[----:B-1----:R-:W-:Y:S01]  /*27f40*/  ISETP.LT.AND P6, PT, R68, UR4, !P0 ;  /* 0x0000000444007c0c */ /* 0x002fe2000c7c1270 */
[----:B------:R-:W1:Y:S01]  /*27f50*/  LDCU UR4, c[0x0][0x39c] ;  /* 0x00007380ff0477ac */ /* 0x000e620008000800 */
[----:B-----5:R-:W-:Y:S01]  /*27f60*/  ISETP.LT.AND P5, PT, R3, UR6, !P0 ;  /* 0x0000000603007c0c */ /* 0x020fe2000c7a1270 */
[----:B------:R-:W-:Y:S01]  /*27f70*/  IMAD.MOV.U32 R3, RZ, RZ, R69 ;  /* 0x000000ffff037224 */ /* 0x000fe200078e0045 */
[----:B------:R-:W5:Y:S04]  /*27f80*/  LDCU UR6, c[0x0][0x39c] ;  /* 0x00007380ff0677ac */ /* 0x000f680008000800 */
[----:B------:R-:W-:-:S05]  /*27f90*/  SHF.R.S32.HI R3, RZ, 0x8, R3 ;  /* 0x00000008ff037819 */ /* 0x000fca0000011403 */
[----:B------:R0:W-:Y:S01]  /*27fa0*/  @P3 STG.E.U8 desc[UR24][R136.64], R3 ;  /* 0x0000000388003986 */ /* 0x0001e2000c101118 */
[----:B-1----:R-:W-:Y:S02]  /*27fb0*/  ISETP.LT.AND P3, PT, R2, UR4, !P0 ;  /* 0x0000000402007c0c */ /* 0x002fe4000c761270 */
[----:B--2---:R-:W-:Y:S01]  /*27fc0*/  F2FP.SATFINITE.E4M3.F32.PACK_AB_MERGE_C R128, R129, R128, RZ ;  /* 0x000000808180723e */ /* 0x004fe200048070ff */
[----:B0-----:R-:W2:Y:S01]  /*27fd0*/  LDL.LU.64 R136, [R1+0x2d0] ;  /* 0x0002d00001887983 */ /* 0x001ea20000300a00 */
[----:B----4-:R-:W-:Y:S01]  /*27fe0*/  F2FP.SATFINITE.E4M3.F32.PACK_AB_MERGE_C R130, R131, R130, RZ ;  /* 0x000000828382723e */ /* 0x010fe200048070ff */
[----:B------:R-:W-:Y:S01]  /*27ff0*/  VIADD R68, R0, 0x1bf ;  /* 0x000001bf00447836 */ /* 0x000fe20000000000 */
[----:B------:R-:W-:Y:S01]  /*28000*/  PRMT R69, R128, 0x9910, RZ ;  /* 0x0000991080457816 */ /* 0x000fe200000000ff */
[----:B------:R-:W0:Y:S04]  /*28010*/  LDCU UR4, c[0x0][0x39c] ;  /* 0x00007380ff0477ac */ /* 0x000e280008000800 */
[----:B------:R-:W-:Y:S01]  /*28020*/  IMAD.MOV.U32 R2, RZ, RZ, R69 ;  /* 0x000000ffff027224 */ /* 0x000fe200078e0045 */
[----:B---3--:R-:W-:Y:S04]  /*28030*/  @P1 STG.E.U8 desc[UR24][R134.64], R128 ;  /* 0x0000008086001986 */ /* 0x008fe8000c101118 */
[----:B------:R-:W-:-:S05]  /*28040*/  SHF.R.S32.HI R2, RZ, 0x8, R2 ;  /* 0x00000008ff027819 */ /* 0x000fca0000011402 */
[----:B------:R1:W-:Y:S04]  /*28050*/  @P6 STG.E.U8 desc[UR24][R4.64], R2 ;  /* 0x0000000204006986 */ /* 0x0003e8000c101118 */
[----:B-1----:R-:W3:Y:S04]  /*28060*/  LDL.LU.64 R4, [R1+0xb20] ;  /* 0x000b200001047983 */ /* 0x002ee80000300a00 */
[----:B------:R1:W-:Y:S04]  /*28070*/  @P5 STG.E.U8 desc[UR24][R6.64], R130 ;  /* 0x0000008206005986 */ /* 0x0003e8000c101118 */
[----:B-1----:R-:W4:Y:S01]  /*28080*/  LDL.LU.64 R6, [R1+0xb18] ;  /* 0x000b180001067983 */ /* 0x002f220000300a00 */
[----:B------:R-:W-:Y:S01]  /*28090*/  ISETP.LT.AND P4, PT, R68, UR5, !P0 ;  /* 0x0000000544007c0c */ /* 0x000fe2000c781270 */
[----:B------:R-:W1:Y:S01]  /*280a0*/  LDCU UR5, c[0x0][0x39c] ;  /* 0x00007380ff0577ac */ /* 0x000e620008000800 */
[----:B------:R-:W-:Y:S01]  /*280b0*/  VIADD R68, R0, 0x1c1 ;  /* 0x000001c100447836 */ /* 0x000fe20000000000 */
[----:B------:R-:W-:Y:S01]  /*280c0*/  PRMT R69, R130, 0x9910, RZ ;  /* 0x0000991082457816 */ /* 0x000fe200000000ff */
[----:B------:R-:W-:Y:S01]  /*280d0*/  VIADD R3, R0, 0x1c2 ;  /* 0x000001c200037836 */ /* 0x000fe20000000000 */
[----:B------:R-:W4:Y:S02]  /*280e0*/  LDL.LU.64 R134, [R1+0x2b8] ;  /* 0x0002b80001867983 */ /* 0x000f240000300a00 */
[----:B-----5:R-:W-:Y:S01]  /*280f0*/  ISETP.LT.AND P1, PT, R68, UR6, !P0 ;  /* 0x0000000644007c0c */ /* 0x020fe2000c721270 */
[----:B------:R-:W5:Y:S01]  /*28100*/  LDCU UR6, c[0x0][0x39c] ;  /* 0x00007380ff0677ac */ /* 0x000f620008000800 */
[----:B------:R-:W-:-:S02]  /*28110*/  VIADD R68, R0, 0x1c3 ;  /* 0x000001c300447836 */ /* 0x000fc40000000000 */
[----:B------:R-:W-:Y:S01]  /*28120*/  VIADD R2, R0, 0x1c4 ;  /* 0x000001c400027836 */ /* 0x000fe20000000000 */
[----:B-1----:R-:W-:Y:S01]  /*28130*/  ISETP.LT.AND P6, PT, R3, UR5, !P0 ;  /* 0x0000000503007c0c */ /* 0x002fe2000c7c1270 */
[----:B------:R-:W-:Y:S01]  /*28140*/  IMAD.MOV.U32 R3, RZ, RZ, R69 ;  /* 0x000000ffff037224 */ /* 0x000fe200078e0045 */
[----:B0-----:R-:W-:Y:S01]  /*28150*/  ISETP.LT.AND P5, PT, R68, UR4, !P0 ;  /* 0x0000000444007c0c */ /* 0x001fe2000c7a1270 */
[----:B------:R-:W0:Y:S03]  /*28160*/  LDCU UR5, c[0x0][0x39c] ;  /* 0x00007380ff0577ac */ /* 0x000e260008000800 */
[----:B------:R-:W-:Y:S01]  /*28170*/  SHF.R.S32.HI R3, RZ, 0x8, R3 ;  /* 0x00000008ff037819 */ /* 0x000fe20000011403 */
[----:B------:R-:W1:Y:S04]  /*28180*/  LDCU UR4, c[0x0][0x39c] ;  /* 0x00007380ff0477ac */ /* 0x000e680008000800 */
[----:B------:R0:W-:Y:S01]  /*28190*/  @P4 STG.E.U8 desc[UR24][R132.64], R3 ;  /* 0x0000000384004986 */ /* 0x0001e2000c101118 */
[----:B-----5:R-:W-:Y:S01]  /*281a0*/  ISETP.LT.AND P4, PT, R2, UR6, !P0 ;  /* 0x0000000602007c0c */ /* 0x020fe2000c781270 */
[----:B------:R-:W5:Y:S02]  /*281b0*/  LDCU UR6, c[0x0][0x39c] ;  /* 0x00007380ff0677ac */ /* 0x000f640008000800 */
[----:B0-----:R-:W5:Y:S01]  /*281c0*/  LDL.LU.64 R132, [R1+0x2b0] ;  /* 0x0002b00001847983 */ /* 0x001f620000300a00 */
[----:B---3--:R-:W-:-:S04]  /*281d0*/  F2FP.SATFINITE.E4M3.F32.PACK_AB_MERGE_C R4, R5, R4, RZ ;  /* 0x000000040504723e */ /* 0x008fc800048070ff */
[----:B------:R-:W-:-:S05]  /*281e0*/  PRMT R68, R4, 0x9910, RZ ;  /* 0x0000991004447816 */ /* 0x000fca00000000ff */
[----:B------:R-:W-:Y:S01]  /*281f0*/  IMAD.MOV.U32 R2, RZ, RZ, R68 ;  /* 0x000000ffff027224 */ /* 0x000fe200078e0044 */
[----:B--2---:R-:W-:Y:S04]  /*28200*/  @P3 STG.E.U8 desc[UR24][R136.64], R4 ;  /* 0x0000000488003986 */ /* 0x004fe8000c101118 */
[----:B------:R-:W-:-:S05]  /*28210*/  SHF.R.S32.HI R2, RZ, 0x8, R2 ;  /* 0x00000008ff027819 */ /* 0x000fca0000011402 */
[----:B------:R0:W-:Y:S04]  /*28220*/  @P1 STG.E.U8 desc[UR24][R8.64], R2 ;  /* 0x0000000208001986 */ /* 0x0001e8000c101118 */
[----:B0-----:R-:W2:Y:S01]  /*28230*/  LDL.LU.64 R8, [R1+0xb10] ;  /* 0x000b100001087983 */ /* 0x001ea20000300a00 */
[----:B----4-:R-:W-:-:S05]  /*28240*/  F2FP.SATFINITE.E4M3.F32.PACK_AB_MERGE_C R6, R7, R6, RZ ;  /* 0x000000060706723e */ /* 0x010fca00048070ff */
[----:B------:R0:W-:Y:S04]  /*28250*/  @P6 STG.E.U8 desc[UR24][R10.64], R6 ;  /* 0x000000060a006986 */ /* 0x0001e8000c101118 */
[----:B0-----:R-:W3:Y:S01]  /*28260*/  LDL.LU.64 R10, [R1+0xb08] ;  /* 0x000b0800010a7983 */ /* 0x001ee20000300a00 */
[----:B------:R-:W-:Y:S01]  /*28270*/  VIADD R5, R0, 0x1c5 ;  /* 0x000001c500057836 */ /* 0x000fe20000000000 */
[----:B------:R-:W-:Y:S01]  /*28280*/  PRMT R7, R6, 0x9910, RZ ;  /* 0x0000991006077816 */ /* 0x000fe200000000ff */
[----:B------:R-:W-:Y:S01]  /*28290*/  VIADD R3, R0, 0x1c6 ;  /* 0x000001c600037836 */ /* 0x000fe20000000000 */
[----:B------:R-:W4:Y:S02]  /*282a0*/  LDL.LU.64 R136, [R1+0x298] ;  /* 0x0002980001887983 */ /* 0x000f240000300a00 */
[----:B------:R-:W-:Y:S01]  /*282b0*/  ISETP.LT.AND P3, PT, R5, UR5, !P0 ;  /* 0x0000000505007c0c */ /* 0x000fe2000c761270 */
[----:B------:R-:W0:Y:S01]  /*282c0*/  LDCU UR5, c[0x0][0x39c] ;  /* 0x00007380ff0577ac */ /* 0x000e220008000800 */
[----:B-1----:R-:W-:Y:S01]  /*282d0*/  ISETP.LT.AND P1, PT, R3, UR4, !P0 ;  /* 0x0000000403007c0c */ /* 0x002fe2000c721270 */
[----:B------:R-:W-:-:S02]  /*282e0*/  IMAD.MOV.U32 R3, RZ, RZ, R7 ;  /* 0x000000ffff037224 */ /* 0x000fc400078e0007 */
[C---:B------:R-:W-:Y:S01]  /*282f0*/  VIADD R5, R0.reuse, 0x1c7 ;  /* 0x000001c700057836 */ /* 0x040fe20000000000 */
[----:B------:R-:W1:Y:S01]  /*28300*/  LDCU UR4, c[0x0][0x39c] ;  /* 0x00007380ff0477ac */ /* 0x000e620008000800 */
[----:B------:R-:W-:Y:S01]  /*28310*/  VIADD R2, R0, 0x1c8 ;  /* 0x000001c800027836 */ /* 0x000fe20000000000 */
[----:B------:R-:W-:Y:S02]  /*28320*/  SHF.R.S32.HI R3, RZ, 0x8, R3 ;  /* 0x00000008ff037819 */ /* 0x000fe40000011403 */
[----:B-----5:R-:W-:Y:S01]  /*28330*/  ISETP.LT.AND P6, PT, R5, UR6, !P0 ;  /* 0x0000000605007c0c */ /* 0x020fe2000c7c1270 */
[----:B------:R-:W5:Y:S02]  /*28340*/  LDCU UR6, c[0x0][0x39c] ;  /* 0x00007380ff0677ac */ /* 0x000f640008000800 */
[----:B------:R1:W-:Y:S01]  /*28350*/  @P5 STG.E.U8 desc[UR24][R134.64], R3 ;  /* 0x0000000386005986 */ /* 0x0003e2000c101118 */
[----:B0-----:R-:W-:Y:S01]  /*28360*/  ISETP.LT.AND P5, PT, R2, UR5, !P0 ;  /* 0x0000000502007c0c */ /* 0x001fe2000c7a1270 */
[----:B------:R-:W-:Y:S01]  /*28370*/  VIADD R4, R0, 0x1c9 ;  /* 0x000001c900047836 */ /* 0x000fe20000000000 */
[----:B------:R-:W0:Y:S01]  /*28380*/  LDCU UR5, c[0x0][0x39c] ;  /* 0x00007380ff0577ac */ /* 0x000e220008000800 */
[----:B-1----:R-:W4:Y:S01]  /*28390*/  LDL.LU.64 R134, [R1+0x288] ;  /* 0x0002880001867983 */ /* 0x002f220000300a00 */
[----:B--2---:R-:W-:-:S04]  /*283a0*/  F2FP.SATFINITE.E4M3.F32.PACK_AB_MERGE_C R8, R9, R8, RZ ;  /* 0x000000080908723e */ /* 0x004fc800048070ff */
[----:B------:R-:W-:-:S05]  /*283b0*/  PRMT R5, R8, 0x9910, RZ ;  /* 0x0000991008057816 */ /* 0x000fca00000000ff */
[----:B------:R-:W-:Y:S01]  /*283c0*/  IMAD.MOV.U32 R2, RZ, RZ, R5 ;  /* 0x000000ffff027224 */ /* 0x000fe200078e0005 */
[----:B------:R-:W-:Y:S04]  /*283d0*/  @P4 STG.E.U8 desc[UR24][R132.64], R8 ;  /* 0x0000000884004986 */ /* 0x000fe8000c101118 */
[----:B------:R-:W-:-:S05]  /*283e0*/  SHF.R.S32.HI R2, RZ, 0x8, R2 ;  /* 0x00000008ff027819 */ /* 0x000fca0000011402 */
[----:B------:R1:W-:Y:S04]  /*283f0*/  @P3 STG.E.U8 desc[UR24][R12.64], R2 ;  /* 0x000000020c003986 */ /* 0x0003e8000c101118 */
[----:B-1----:R-:W2:Y:S01]  /*28400*/  LDL.LU.64 R12, [R1+0xb00] ;  /* 0x000b0000010c7983 */ /* 0x002ea20000300a00 */
[----:B---3--:R-:W-:-:S03]  /*28410*/  F2FP.SATFINITE.E4M3.F32.PACK_AB_MERGE_C R10, R11, R10, RZ ;  /* 0x0000000a0b0a723e */ /* 0x008fc600048070ff */
[----:B------:R-:W3:Y:S04]  /*28420*/  LDL.LU.64 R132, [R1+0x278] ;  /* 0x0002780001847983 */ /* 0x000ee80000300a00 */
[----:B------:R1:W-:Y:S04]  /*28430*/  @P1 STG.E.U8 desc[UR24][R14.64], R10 ;  /* 0x0000000a0e001986 */ /* 0x0003e8000c101118 */
[----:B-1----:R-:W3:Y:S01]  /*28440*/  LDL.LU.64 R14, [R1+0xaf8] ;  /* 0x000af800010e7983 */ /* 0x002ee20000300a00 */
[----:B------:R-:W-:Y:S01]  /*28450*/  VIADD R3, R0, 0x1ca ;  /* 0x000001ca00037836 */ /* 0x000fe20000000000 */
[----:B------:R-:W-:-:S04]  /*28460*/  PRMT R5, R10, 0x9910, RZ ;  /* 0x000099100a057816 */ /* 0x000fc800000000ff */
[----:B-----5:R-:W-:Y:S01]  /*28470*/  ISETP.LT.AND P3, PT, R3, UR6, !P0 ;  /* 0x0000000603007c0c */ /* 0x020fe2000c761270 */
[----:B------:R-:W-:Y:S01]  /*28480*/  IMAD.MOV.U32 R3, RZ, RZ, R5 ;  /* 0x000000ffff037224 */ /* 0x000fe200078e0005 */
[----:B------:R-:W-:Y:S01]  /*28490*/  ISETP.LT.AND P4, PT, R4, UR4, !P0 ;  /* 0x0000000404007c0c */ /* 0x000fe2000c781270 */
[----:B------:R-:W1:Y:S03]  /*284a0*/  LDCU UR4, c[0x0][0x39c] ;  /* 0x00007380ff0477ac */ /* 0x000e660008000800 */
[----:B------:R-:W-:Y:S01]  /*284b0*/  SHF.R.S32.HI R3, RZ, 0x8, R3 ;  /* 0x00000008ff037819 */ /* 0x000fe20000011403 */
[----:B------:R-:W-:Y:S01]  /*284c0*/  VIADD R2, R0, 0x1cc ;  /* 0x000001cc00027836 */ /* 0x000fe20000000000 */
[----:B------:R-:W5:Y:S03]  /*284d0*/  LDCU UR6, c[0x0][0x39c] ;  /* 0x00007380ff0677ac */ /* 0x000f660008000800 */
[----:B----4-:R-:W-:Y:S01]  /*284e0*/  @P6 STG.E.U8 desc[UR24][R136.64], R3 ;  /* 0x0000000388006986 */ /* 0x010fe2000c101118 */
[----:B-1----:R-:W-:-:S02]  /*284f0*/  ISETP.LT.AND P6, PT, R2, UR4, !P0 ;  /* 0x0000000402007c0c */ /* 0x002fc4000c7c1270 */
[----:B--2---:R-:W-:Y:S02]  /*28500*/  F2FP.SATFINITE.E4M3.F32.PACK_AB_MERGE_C R12, R13, R12, RZ ;  /* 0x0000000c0d0c723e */ /* 0x004fe400048070ff */
[----:B---3--:R-:W-:-:S03]  /*28510*/  F2FP.SATFINITE.E4M3.F32.PACK_AB_MERGE_C R14, R15, R14, RZ ;  /* 0x0000000e0f0e723e */ /* 0x008fc600048070ff */
[----:B------:R1:W-:Y:S01]  /*28520*/  @P5 STG.E.U8 desc[UR24][R16.64], R12 ;  /* 0x0000000c10005986 */ /* 0x0003e2000c101118 */
[----:B------:R-:W-:Y:S01]  /*28530*/  VIADD R4, R0, 0x1cb ;  /* 0x000001cb00047836 */ /* 0x000fe20000000000 */
[----:B------:R-:W2:Y:S02]  /*28540*/  LDCU UR4, c[0x0][0x39c] ;  /* 0x00007380ff0477ac */ /* 0x000ea40008000800 */
[----:B-1----:R-:W3:Y:S01]  /*28550*/  LDL.LU.64 R16, [R1+0xaf0] ;  /* 0x000af00001107983 */ /* 0x002ee20000300a00 */
[----:B------:R-:W-:-:S05]  /*28560*/  PRMT R5, R12, 0x9910, RZ ;  /* 0x000099100c057816 */ /* 0x000fca00000000ff */
[----:B------:R-:W-:-:S05]  /*28570*/  IMAD.MOV.U32 R2, RZ, RZ, R5 ;  /* 0x000000ffff027224 */ /* 0x000fca00078e0005 */
[----:B------:R-:W-:-:S05]  /*28580*/  SHF.R.S32.HI R2, RZ, 0x8, R2 ;  /* 0x00000008ff027819 */ /* 0x000fca0000011402 */
[----:B------:R-:W-:Y:S04]  /*28590*/  @P4 STG.E.U8 desc[UR24][R134.64], R2 ;  /* 0x0000000286004986 */ /* 0x000fe8000c101118 */
[----:B------:R1:W-:Y:S04]  /*285a0*/  @P3 STG.E.U8 desc[UR24][R18.64], R14 ;  /* 0x0000000e12003986 */ /* 0x0003e8000c101118 */
[----:B-1----:R-:W4:Y:S01]  /*285b0*/  LDL.LU.64 R18, [R1+0xae8] ;  /* 0x000ae80001127983 */ /* 0x002f220000300a00 */
[----:B0-----:R-:W-:Y:S01]  /*285c0*/  ISETP.LT.AND P1, PT, R4, UR5, !P0 ;  /* 0x0000000504007c0c */ /* 0x001fe2000c721270 */
[----:B------:R-:W0:Y:S01]  /*285d0*/  LDCU UR5, c[0x0][0x39c] ;  /* 0x00007380ff0577ac */ /* 0x000e220008000800 */
[----:B------:R-:W-:Y:S01]  /*285e0*/  VIADD R3, R0, 0x1ce ;  /* 0x000001ce00037836 */ /* 0x000fe20000000000 */
[----:B------:R-:W-:-:S04]  /*285f0*/  PRMT R5, R14, 0x9910, RZ ;  /* 0x000099100e057816 */ /* 0x000fc800000000ff */
[----:B0-----:R-:W-:Y:S01]  /*28600*/  ISETP.LT.AND P4, PT, R3, UR5, !P0 ;  /* 0x0000000503007c0c */ /* 0x001fe2000c781270 */
[----:B------:R-:W-:Y:S01]  /*28610*/  IMAD.MOV.U32 R3, RZ, RZ, R5 ;  /* 0x000000ffff037224 */ /* 0x000fe200078e0005 */
[----:B------:R-:W0:Y:S04]  /*28620*/  LDCU UR5, c[0x0][0x39c] ;  /* 0x00007380ff0577ac */ /* 0x000e280008000800 */
[----:B------:R-:W-:-:S05]  /*28630*/  SHF.R.S32.HI R3, RZ, 0x8, R3 ;  /* 0x00000008ff037819 */ /* 0x000fca0000011403 */
[----:B------:R-:W-:Y:S01]  /*28640*/  @P1 STG.E.U8 desc[UR24][R132.64], R3 ;  /* 0x0000000384001986 */ /* 0x000fe2000c101118 */
[----:B------:R-:W-:-:S05]  /*28650*/  VIADD R4, R0, 0x1cd ;  /* 0x000001cd00047836 */ /* 0x000fca0000000000 */
[----:B-----5:R-:W-:Y:S01]  /*28660*/  ISETP.LT.AND P5, PT, R4, UR6, !P0 ;  /* 0x0000000604007c0c */ /* 0x020fe2000c7a1270 */
[----:B------:R-:W1:Y:S01]  /*28670*/  LDCU UR6, c[0x0][0x39c] ;  /* 0x00007380ff0677ac */ /* 0x000e620008000800 */
[----:B------:R-:W-:-:S05]  /*28680*/  VIADD R2, R0, 0x1d0 ;  /* 0x000001d000027836 */ /* 0x000fca0000000000 */
[----:B-1----:R-:W-:Y:S02]  /*28690*/  ISETP.LT.AND P1, PT, R2, UR6, !P0 ;  /* 0x0000000602007c0c */ /* 0x002fe4000c721270 */
[----:B---3--:R-:W-:Y:S02]  /*286a0*/  F2FP.SATFINITE.E4M3.F32.PACK_AB_MERGE_C R16, R17, R16, RZ ;  /* 0x000000101110723e */ /* 0x008fe400048070ff */
[----:B----4-:R-:W-:-:S03]  /*286b0*/  F2FP.SATFINITE.E4M3.F32.PACK_AB_MERGE_C R18, R19, R18, RZ ;  /* 0x000000121312723e */ /* 0x010fc600048070ff */
[----:B------:R1:W-:Y:S01]  /*286c0*/  @P6 STG.E.U8 desc[UR24][R20.64], R16 ;  /* 0x0000001014006986 */ /* 0x0003e2000c101118 */
[----:B------:R-:W-:Y:S01]  /*286d0*/  VIADD R4, R0, 0x1cf ;  /* 0x000001cf00047836 */ /* 0x000fe20000000000 */
[----:B------:R-:W3:Y:S02]  /*286e0*/  LDCU UR6, c[0x0][0x39c] ;  /* 0x00007380ff0677ac */ /* 0x000ee40008000800 */
[----:B-1----:R-:W4:Y:S01]  /*286f0*/  LDL.LU.64 R20, [R1+0xae0] ;  /* 0x000ae00001147983 */ /* 0x002f220000300a00 */
[----:B------:R-:W-:-:S05]  /*28700*/  PRMT R5, R16, 0x9910, RZ ;  /* 0x0000991010057816 */ /* 0x000fca00000000ff */
[----:B------:R-:W-:-:S05]  /*28710*/  IMAD.MOV.U32 R2, RZ, RZ, R5 ;  /* 0x000000ffff027224 */ /* 0x000fca00078e0005 */
[----:B------:R-:W-:-:S05]  /*28720*/  SHF.R.S32.HI R2, RZ, 0x8, R2 ;  /* 0x00000008ff027819 */ /* 0x000fca0000011402 */
[----:B------:R1:W-:Y:S04]  /*28730*/  @P5 STG.E.U8 desc[UR24][R22.64], R2 ;  /* 0x0000000216005986 */ /* 0x0003e8000c101118 */
[----:B-1----:R-:W5:Y:S04]  /*28740*/  LDL.LU.64 R22, [R1+0xad8] ;  /* 0x000ad80001167983 */ /* 0x002f680000300a00 */
[----:B------:R1:W-:Y:S04]  /*28750*/  @P4 STG.E.U8 desc[UR24][R24.64], R18 ;  /* 0x0000001218004986 */ /* 0x0003e8000c101118 */
[----:B-1----:R-:W5:Y:S01]  /*28760*/  LDL.LU.64 R24, [R1+0xad0] ;  /* 0x000ad00001187983 */ /* 0x002f620000300a00 */
[----:B--2---:R-:W-:Y:S01]  /*28770*/  ISETP.LT.AND P3, PT, R4, UR4, !P0 ;  /* 0x0000000404007c0c */ /* 0x004fe2000c761270 */
[----:B------:R-:W1:Y:S01]  /*28780*/  LDCU UR4, c[0x0][0x39c] ;  /* 0x00007380ff0477ac */ /* 0x000e620008000800 */
[----:B------:R-:W-:Y:S01]  /*28790*/  VIADD R3, R0, 0x1d2 ;  /* 0x000001d200037836 */ /* 0x000fe20000000000 */
[----:B------:R-:W-:-:S04]  /*287a0*/  PRMT R5, R18, 0x9910, RZ ;  /* 0x0000991012057816 */ /* 0x000fc800000000ff */
[----:B-1----:R-:W-:Y:S01]  /*287b0*/  ISETP.LT.AND P5, PT, R3, UR4, !P0 ;  /* 0x0000000403007c0c */ /* 0x002fe2000c7a1270 */
[----:B------:R-:W-:Y:S01]  /*287c0*/  IMAD.MOV.U32 R3, RZ, RZ, R5 ;  /* 0x000000ffff037224 */ /* 0x000fe200078e0005 */
[----:B------:R-:W1:Y:S04]  /*287d0*/  LDCU UR4, c[0x0][0x39c] ;  /* 0x00007380ff0477ac */ /* 0x000e680008000800 */
[----:B------:R-:W-:-:S05]  /*287e0*/  SHF.R.S32.HI R3, RZ, 0x8, R3 ;  /* 0x00000008ff037819 */ /* 0x000fca0000011403 */
[----:B------:R2:W-:Y:S04]  /*287f0*/  @P3 STG.E.U8 desc[UR24][R26.64], R3 ;  /* 0x000000031a003986 */ /* 0x0005e8000c101118 */
[----:B--2---:R-:W2:Y:S01]  /*28800*/  LDL.LU.64 R26, [R1+0xac8] ;  /* 0x000ac800011a7983 */ /* 0x004ea20000300a00 */
[----:B------:R-:W-:-:S05]  /*28810*/  VIADD R4, R0, 0x1d1 ;  /* 0x000001d100047836 */ /* 0x000fca0000000000 */
[----:B0-----:R-:W-:Y:S01]  /*28820*/  ISETP.LT.AND P6, PT, R4, UR5, !P0 ;  /* 0x0000000504007c0c */ /* 0x001fe2000c7c1270 */
[----:B------:R-:W0:Y:S01]  /*28830*/  LDCU UR5, c[0x0][0x39c] ;  /* 0x00007380ff0577ac */ /* 0x000e220008000800 */
[----:B------:R-:W-:-:S05]  /*28840*/  VIADD R2, R0, 0x1d4 ;  /* 0x000001d400027836 */ /* 0x000fca0000000000 */
[----:B0-----:R-:W-:Y:S01]  /*28850*/  ISETP.LT.AND P3, PT, R2, UR5, !P0 ;  /* 0x0000000502007c0c */ /* 0x001fe2000c761270 */
[----:B------:R-:W-:Y:S01]  /*28860*/  VIADD R4, R0, 0x1d3 ;  /* 0x000001d300047836 */ /* 0x000fe20000000000 */
[----:B------:R-:W0:Y:S04]  /*28870*/  LDCU UR5, c[0x0][0x39c] ;  /* 0x00007380ff0577ac */ /* 0x000e280008000800 */
[----:B---3--:R-:W-:Y:S01]  /*28880*/  ISETP.LT.AND P4, PT, R4, UR6, !P0 ;  /* 0x0000000604007c0c */ /* 0x008fe2000c781270 */
[----:B------:R-:W3:Y:S01]  /*28890*/  LDCU UR6, c[0x0][0x39c] ;  /* 0x00007380ff0677ac */ /* 0x000ee20008000800 */
[C---:B------:R-:W-:Y:S02]  /*288a0*/  VIADD R3, R0.reuse, 0x1d6 ;  /* 0x000001d600037836 */ /* 0x040fe40000000000 */
[----:B------:R-:W-:Y:S01]  /*288b0*/  VIADD R4, R0, 0x1d5 ;  /* 0x000001d500047836 */ /* 0x000fe20000000000 */
[----:B----4-:R-:W-:-:S05]  /*288c0*/  F2FP.SATFINITE.E4M3.F32.PACK_AB_MERGE_C R20, R21, R20, RZ ;  /* 0x000000141514723e */ /* 0x010fca00048070ff */
[----:B------:R4:W-:Y:S01]  /*288d0*/  @P1 STG.E.U8 desc[UR24][R28.64], R20 ;  /* 0x000000141c001986 */ /* 0x0009e2000c101118 */
[----:B------:R-:W-:-:S03]  /*288e0*/  PRMT R5, R20, 0x9910, RZ ;  /* 0x0000991014057816 */ /* 0x000fc600000000ff */
[----:B----4-:R-:W4:Y:S02]  /*288f0*/  LDL.LU.64 R28, [R1+0xac0] ;  /* 0x000ac000011c7983 */ /* 0x010f240000300a00 */
[----:B------:R-:W-:-:S05]  /*28900*/  IMAD.MOV.U32 R2, RZ, RZ, R5 ;  /* 0x000000ffff027224 */ /* 0x000fca00078e0005 */
[----:B------:R-:W-:-:S05]  /*28910*/  SHF.R.S32.HI R2, RZ, 0x8, R2 ;  /* 0x00000008ff027819 */ /* 0x000fca0000011402 */
[----:B------:R0:W-:Y:S04]  /*28920*/  @P6 STG.E.U8 desc[UR24][R30.64], R2 ;  /* 0x000000021e006986 */ /* 0x0001e8000c101118 */
[----:B0-----:R-:W4:Y:S01]  /*28930*/  LDL.LU.64 R30, [R1+0xab8] ;  /* 0x000ab800011e7983 */ /* 0x001f220000300a00 */
[----:B-----5:R-:W-:-:S05]  /*28940*/  F2FP.SATFINITE.E4M3.F32.PACK_AB_MERGE_C R22, R23, R22, RZ ;  /* 0x000000161716723e */ /* 0x020fca00048070ff */
[----:B------:R0:W-:Y:S01]  /*28950*/  @P5 STG.E.U8 desc[UR24][R32.64], R22 ;  /* 0x0000001620005986 */ /* 0x0001e2000c101118 */
[----:B------:R-:W-:-:S03]  /*28960*/  PRMT R5, R22, 0x9910, RZ ;  /* 0x0000991016057816 */ /* 0x000fc600000000ff */
[----:B0-----:R-:W5:Y:S01]  /*28970*/  LDL.LU.64 R32, [R1+0xab0] ;  /* 0x000ab00001207983 */ /* 0x001f620000300a00 */
[----:B---3--:R-:W-:Y:S01]  /*28980*/  ISETP.LT.AND P6, PT, R3, UR6, !P0 ;  /* 0x0000000603007c0c */ /* 0x008fe2000c7c1270 */
[----:B------:R-:W-:Y:S01]  /*28990*/  IMAD.MOV.U32 R3, RZ, RZ, R5 ;  /* 0x000000ffff037224 */ /* 0x000fe200078e0005 */
[----:B-1----:R-:W-:Y:S01]  /*289a0*/  ISETP.LT.AND P1, PT, R4, UR4, !P0 ;  /* 0x0000000404007c0c */ /* 0x002fe2000c721270 */
[----:B------:R-:W0:Y:S03]  /*289b0*/  LDCU UR4, c[0x0][0x39c] ;  /* 0x00007380ff0477ac */ /* 0x000e260008000800 */
[----:B------:R-:W-:Y:S02]  /*289c0*/  SHF.R.S32.HI R3, RZ, 0x8, R3 ;  /* 0x00000008ff037819 */ /* 0x000fe40000011403 */
[----:B------:R-:W-:Y:S01]  /*289d0*/  F2FP.SATFINITE.E4M3.F32.PACK_AB_MERGE_C R24, R25, R24, RZ ;  /* 0x000000181918723e */ /* 0x000fe200048070ff */
[----:B------:R-:W-:Y:S01]  /*289e0*/  VIADD R2, R0, 0x1d8 ;  /* 0x000001d800027836 */ /* 0x000fe20000000000 */
[----:B------:R-:W1:Y:S01]  /*289f0*/  LDCU UR6, c[0x0][0x39c] ;  /* 0x00007380ff0677ac */ /* 0x000e620008000800 */
[----:B------:R3:W-:Y:S01]  /*28a00*/  @P4 STG.E.U8 desc[UR24][R34.64], R3 ;  /* 0x0000000322004986 */ /* 0x0007e2000c101118 */
[----:B------:R-:W-:-:S03]  /*28a10*/  PRMT R5, R24, 0x9910, RZ ;  /* 0x0000991018057816 */ /* 0x000fc600000000ff */
[----:B---3--:R-:W3:Y:S01]  /*28a20*/  LDL.LU.64 R34, [R1+0xaa8] ;  /* 0x000aa80001227983 */ /* 0x008ee20000300a00 */
[----:B0-----:R-:W-:Y:S01]  /*28a30*/  ISETP.LT.AND P4, PT, R2, UR4, !P0 ;  /* 0x0000000402007c0c */ /* 0x001fe2000c781270 */
[----:B------:R-:W-:Y:S01]  /*28a40*/  IMAD.MOV.U32 R2, RZ, RZ, R5 ;  /* 0x000000ffff027224 */ /* 0x000fe200078e0005 */
[----:B------:R-:W0:Y:S01]  /*28a50*/  LDCU UR4, c[0x0][0x39c] ;  /* 0x00007380ff0477ac */ /* 0x000e220008000800 */
[----:B------:R1:W-:Y:S03]  /*28a60*/  @P3 STG.E.U8 desc[UR24][R36.64], R24 ;  /* 0x0000001824003986 */ /* 0x0003e6000c101118 */
[----:B------:R-:W-:Y:S01]  /*28a70*/  SHF.R.S32.HI R2, RZ, 0x8, R2 ;  /* 0x00000008ff027819 */ /* 0x000fe20000011402 */
[----:B-1----:R-:W3:Y:S04]  /*28a80*/  LDL.LU.64 R36, [R1+0xaa0] ;  /* 0x000aa00001247983 */ /* 0x002ee80000300a00 */
[----:B------:R1:W-:Y:S04]  /*28a90*/  @P1 STG.E.U8 desc[UR24][R38.64], R2 ;  /* 0x0000000226001986 */ /* 0x0003e8000c101118 */
[----:B-1----:R-:W3:Y:S01]  /*28aa0*/  LDL.LU.64 R38, [R1+0xa98] ;  /* 0x000a980001267983 */ /* 0x002ee20000300a00 */
[----:B------:R-:W-:-:S05]  /*28ab0*/  VIADD R4, R0, 0x1d7 ;  /* 0x000001d700047836 */ /* 0x000fca0000000000 */
[----:B------:R-:W-:Y:S01]  /*28ac0*/  ISETP.LT.AND P5, PT, R4, UR5, !P0 ;  /* 0x0000000504007c0c */ /* 0x000fe2000c7a1270 */
[----:B------:R-:W1:Y:S01]  /*28ad0*/  LDCU UR5, c[0x0][0x39c] ;  /* 0x00007380ff0577ac */ /* 0x000e620008000800 */
[----:B--2---:R-:W-:Y:S01]  /*28ae0*/  F2FP.SATFINITE.E4M3.F32.PACK_AB_MERGE_C R26, R27, R26, RZ ;  /* 0x0000001a1b1a723e */ /* 0x004fe200048070ff */
[----:B------:R-:W-:-:S03]  /*28af0*/  VIADD R3, R0, 0x1da ;  /* 0x000001da00037836 */ /* 0x000fc60000000000 */
[----:B------:R-:W-:Y:S01]  /*28b00*/  PRMT R5, R26, 0x9910, RZ ;  /* 0x000099101a057816 */ /* 0x000fe200000000ff */
[----:B------:R2:W-:Y:S01]  /*28b10*/  @P6 STG.E.U8 desc[UR24][R40.64], R26 ;  /* 0x0000001a28006986 */ /* 0x0005e2000c101118 */
[----:B------:R-:W-:-:S03]  /*28b20*/  VIADD R4, R0, 0x1d9 ;  /* 0x000001d900047836 */ /* 0x000fc60000000000 */
[----:B--2---:R-:W2:Y:S01]  /*28b30*/  LDL.LU.64 R40, [R1+0xa90] ;  /* 0x000a900001287983 */ /* 0x004ea20000300a00 */
[----:B-1----:R-:W-:Y:S01]  /*28b40*/  ISETP.LT.AND P1, PT, R3, UR5, !P0 ;  /* 0x0000000503007c0c */ /* 0x002fe2000c721270 */
[----:B------:R-:W-:Y:S01]  /*28b50*/  IMAD.MOV.U32 R3, RZ, RZ, R5 ;  /* 0x000000ffff037224 */ /* 0x000fe200078e0005 */
[----:B------:R-:W-:Y:S01]  /*28b60*/  ISETP.LT.AND P3, PT, R4, UR6, !P0 ;  /* 0x0000000604007c0c */ /* 0x000fe2000c761270 */
[----:B------:R-:W1:Y:S03]  /*28b70*/  LDCU UR6, c[0x0][0x39c] ;  /* 0x00007380ff0677ac */ /* 0x000e660008000800 */
[----:B------:R-:W-:Y:S01]  /*28b80*/  SHF.R.S32.HI R3, RZ, 0x8, R3 ;  /* 0x00000008ff037819 */ /* 0x000fe20000011403 */
[----:B------:R-:W-:Y:S01]  /*28b90*/  VIADD R2, R0, 0x1dc ;  /* 0x000001dc00027836 */ /* 0x000fe20000000000 */
[----:B------:R-:W0:Y:S03]  /*28ba0*/  LDCU UR5, c[0x0][0x39c] ;  /* 0x00007380ff0577ac */ /* 0x000e260008000800 */
[----:B------:R1:W-:Y:S04]  /*28bb0*/  @P5 STG.E.U8 desc[UR24][R42.64], R3 ;  /* 0x000000032a005986 */ /* 0x0003e8000c101118 */
[----:B-1----:R-:W2:Y:S01]  /*28bc0*/  LDL.LU.64 R42, [R1+0xa88] ;  /* 0x000a8800012a7983 */ /* 0x002ea20000300a00 */
[----:B------:R-:W-:Y:S01]  /*28bd0*/  ISETP.LT.AND P5, PT, R2, UR6, !P0 ;  /* 0x0000000602007c0c */ /* 0x000fe2000c7a1270 */
[----:B------:R-:W-:Y:S01]  /*28be0*/  VIADD R4, R0, 0x1db ;  /* 0x000001db00047836 */ /* 0x000fe20000000000 */
[----:B------:R-:W1:Y:S04]  /*28bf0*/  LDCU UR6, c[0x0][0x39c] ;  /* 0x00007380ff0677ac */ /* 0x000e680008000800 */
[----:B0-----:R-:W-:Y:S01]  /*28c00*/  ISETP.LT.AND P6, PT, R4, UR4, !P0 ;  /* 0x0000000404007c0c */ /* 0x001fe2000c7c1270 */
[----:B------:R-:W0:Y:S01]  /*28c10*/  LDCU UR4, c[0x0][0x39c] ;  /* 0x00007380ff0477ac */ /* 0x000e220008000800 */
[----:B------:R-:W-:-:S02]  /*28c20*/  VIADD R3, R0, 0x1de ;  /* 0x000001de00037836 */ /* 0x000fc40000000000 */
[----:B------:R-:W-:Y:S01]  /*28c30*/  VIADD R4, R0, 0x1dd ;  /* 0x000001dd00047836 */ /* 0x000fe20000000000 */
[----:B----4-:R-:W-:-:S04]  /*28c40*/  F2FP.SATFINITE.E4M3.F32.PACK_AB_MERGE_C R28, R29, R28, RZ ;  /* 0x0000001c1d1c723e */ /* 0x010fc800048070ff */
[----:B------:R-:W-:Y:S01]  /*28c50*/  PRMT R5, R28, 0x9910, RZ ;  /* 0x000099101c057816 */ /* 0x000fe200000000ff */
[----:B------:R4:W-:Y:S04]  /*28c60*/  @P4 STG.E.U8 desc[UR24][R44.64], R28 ;  /* 0x0000001c2c004986 */ /* 0x0009e8000c101118 */
[----:B------:R-:W-:Y:S01]  /*28c70*/  IMAD.MOV.U32 R2, RZ, RZ, R5 ;  /* 0x000000ffff027224 */ /* 0x000fe200078e0005 */
[----:B----4-:R-:W4:Y:S04]  /*28c80*/  LDL.LU.64 R44, [R1+0xa80] ;  /* 0x000a8000012c7983 */ /* 0x010f280000300a00 */
[----:B------:R-:W-:-:S05]  /*28c90*/  SHF.R.S32.HI R2, RZ, 0x8, R2 ;  /* 0x00000008ff027819 */ /* 0x000fca0000011402 */
[----:B------:R0:W-:Y:S01]  /*28ca0*/  @P3 STG.E.U8 desc[UR24][R46.64], R2 ;  /* 0x000000022e003986 */ /* 0x0001e2000c101118 */
[----:B------:R-:W-:-:S03]  /*28cb0*/  F2FP.SATFINITE.E4M3.F32.PACK_AB_MERGE_C R30, R31, R30, RZ ;  /* 0x0000001e1f1e723e */ /* 0x000fc600048070ff */
[----:B0-----:R-:W4:Y:S01]  /*28cc0*/  LDL.LU.64 R46, [R1+0xa78] ;  /* 0x000a7800012e7983 */ /* 0x001f220000300a00 */
[----:B------:R-:W-:Y:S02]  /*28cd0*/  PRMT R5, R30, 0x9910, RZ ;  /* 0x000099101e057816 */ /* 0x000fe400000000ff */
[----:B------:R-:W-:Y:S01]  /*28ce0*/  ISETP.LT.AND P3, PT, R3, UR4, !P0 ;  /* 0x0000000403007c0c */ /* 0x000fe2000c761270 */
[----:B------:R0:W-:Y:S01]  /*28cf0*/  @P1 STG.E.U8 desc[UR24][R48.64], R30 ;  /* 0x0000001e30001986 */ /* 0x0001e2000c101118 */
[----:B------:R-:W-:Y:S01]  /*28d00*/  ISETP.LT.AND P4, PT, R4, UR5, !P0 ;  /* 0x0000000504007c0c */ /* 0x000fe2000c781270 */
[----:B------:R-:W-:Y:S01]  /*28d10*/  IMAD.MOV.U32 R3, RZ, RZ, R5 ;  /* 0x000000ffff037224 */ /* 0x000fe200078e0005 */
[----:B------:R-:W1:Y:S01]  /*28d20*/  LDCU UR5, c[0x0][0x39c] ;  /* 0x00007380ff0577ac */ /* 0x000e620008000800 */
[----:B-----5:R-:W-:Y:S01]  /*28d30*/  F2FP.SATFINITE.E4M3.F32.PACK_AB_MERGE_C R32, R33, R32, RZ ;  /* 0x000000202120723e */ /* 0x020fe200048070ff */
[----:B------:R-:W-:Y:S01]  /*28d40*/  VIADD R2, R0, 0x1e0 ;  /* 0x000001e000027836 */ /* 0x000fe20000000000 */
[----:B------:R-:W5:Y:S01]  /*28d50*/  LDCU UR4, c[0x0][0x39c] ;  /* 0x00007380ff0477ac */ /* 0x000f620008000800 */
[----:B0-----:R-:W4:Y:S01]  /*28d60*/  LDL.LU.64 R48, [R1+0xa70] ;  /* 0x000a700001307983 */ /* 0x001f220000300a00 */
[----:B------:R-:W-:-:S05]  /*28d70*/  SHF.R.S32.HI R3, RZ, 0x8, R3 ;  /* 0x00000008ff037819 */ /* 0x000fca0000011403 */
[----:B------:R0:W-:Y:S01]  /*28d80*/  @P6 STG.E.U8 desc[UR24][R50.64], R3 ;  /* 0x0000000332006986 */ /* 0x0001e2000c101118 */
[----:B------:R-:W-:-:S03]  /*28d90*/  PRMT R5, R32, 0x9910, RZ ;  /* 0x0000991020057816 */ /* 0x000fc600000000ff */
[----:B0-----:R-:W4:Y:S01]  /*28da0*/  LDL.LU.64 R50, [R1+0xa68] ;  /* 0x000a680001327983 */ /* 0x001f220000300a00 */
[----:B------:R-:W-:Y:S01]  /*28db0*/  VIADD R4, R0, 0x1df ;  /* 0x000001df00047836 */ /* 0x000fe20000000000 */
[----:B-1----:R-:W-:Y:S02]  /*28dc0*/  ISETP.LT.AND P6, PT, R2, UR5, !P0 ;  /* 0x0000000502007c0c */ /* 0x002fe4000c7c1270 */
[----:B------:R0:W-:Y:S01]  /*28dd0*/  @P5 STG.E.U8 desc[UR24][R52.64], R32 ;  /* 0x0000002034005986 */ /* 0x0001e2000c101118 */
[----:B------:R-:W-:Y:S01]  /*28de0*/  IMAD.MOV.U32 R2, RZ, RZ, R5 ;  /* 0x000000ffff027224 */ /* 0x000fe200078e0005 */
[----:B------:R-:W-:Y:S01]  /*28df0*/  ISETP.LT.AND P1, PT, R4, UR6, !P0 ;  /* 0x0000000604007c0c */ /* 0x000fe2000c721270 */
[----:B------:R-:W1:Y:S01]  /*28e00*/  LDCU UR6, c[0x0][0x39c] ;  /* 0x00007380ff0677ac */ /* 0x000e620008000800 */
[----:B------:R-:W1:Y:S01]  /*28e10*/  LDCU UR5, c[0x0][0x39c] ;  /* 0x00007380ff0577ac */ /* 0x000e620008000800 */
[----:B0-----:R-:W4:Y:S01]  /*28e20*/  LDL.LU.64 R52, [R1+0xa60] ;  /* 0x000a600001347983 */ /* 0x001f220000300a00 */
[----:B------:R-:W-:Y:S01]  /*28e30*/  SHF.R.S32.HI R2, RZ, 0x8, R2 ;  /* 0x00000008ff027819 */ /* 0x000fe20000011402 */
[----:B------:R-:W-:Y:S01]  /*28e40*/  VIADD R4, R0, 0x1e1 ;  /* 0x000001e100047836 */ /* 0x000fe20000000000 */
[----:B---3--:R-:W-:-:S03]  /*28e50*/  F2FP.SATFINITE.E4M3.F32.PACK_AB_MERGE_C R34, R35, R34, RZ ;  /* 0x000000222322723e */ /* 0x008fc600048070ff */
[----:B------:R0:W-:Y:S01]  /*28e60*/  @P4 STG.E.U8 desc[UR24][R54.64], R2 ;  /* 0x0000000236004986 */ /* 0x0001e2000c101118 */
[----:B-----5:R-:W-:Y:S01]  /*28e70*/  ISETP.LT.AND P5, PT, R4, UR4, !P0 ;  /* 0x0000000404007c0c */ /* 0x020fe2000c7a1270 */
[----:B------:R-:W3:Y:S01]  /*28e80*/  LDCU UR4, c[0x0][0x39c] ;  /* 0x00007380ff0477ac */ /* 0x000ee20008000800 */
[----:B------:R-:W-:Y:S01]  /*28e90*/  VIADD R3, R0, 0x1e2 ;  /* 0x000001e200037836 */ /* 0x000fe20000000000 */
[----:B------:R-:W-:Y:S01]  /*28ea0*/  PRMT R5, R34, 0x9910, RZ ;  /* 0x0000991022057816 */ /* 0x000fe200000000ff */
[----:B0-----:R-:W5:Y:S03]  /*28eb0*/  LDL.LU.64 R54, [R1+0xa58] ;  /* 0x000a580001367983 */ /* 0x001f660000300a00 */
[----:B-1----:R-:W-:Y:S01]  /*28ec0*/  ISETP.LT.AND P4, PT, R3, UR6, !P0 ;  /* 0x0000000603007c0c */ /* 0x002fe2000c781270 */
[C---:B------:R-:W-:Y:S01]  /*28ed0*/  VIADD R4, R0.reuse, 0x1e3 ;  /* 0x000001e300047836 */ /* 0x040fe20000000000 */
[----:B------:R-:W-:Y:S01]  /*28ee0*/  F2FP.SATFINITE.E4M3.F32.PACK_AB_MERGE_C R36, R37, R36, RZ ;  /* 0x000000242524723e */ /* 0x000fe200048070ff */
[----:B------:R-:W-:Y:S01]  /*28ef0*/  IMAD.MOV.U32 R3, RZ, RZ, R5 ;  /* 0x000000ffff037224 */ /* 0x000fe200078e0005 */
[----:B------:R0:W-:Y:S01]  /*28f00*/  @P3 STG.E.U8 desc[UR24][R56.64], R34 ;  /* 0x0000002238003986 */ /* 0x0001e2000c101118 */
[----:B------:R-:W-:Y:S01]  /*28f10*/  VIADD R2, R0, 0x1e4 ;  /* 0x000001e400027836 */ /* 0x000fe20000000000 */
[----:B------:R-:W-:Y:S01]  /*28f20*/  ISETP.LT.AND P3, PT, R4, UR5, !P0 ;  /* 0x0000000504007c0c */ /* 0x000fe2000c761270 */
[----:B------:R-:W1:Y:S01]  /*28f30*/  LDCU UR5, c[0x0][0x39c] ;  /* 0x00007380ff0577ac */ /* 0x000e620008000800 */
[----:B------:R-:W-:-:S02]  /*28f40*/  SHF.R.S32.HI R3, RZ, 0x8, R3 ;  /* 0x00000008ff037819 */ /* 0x000fc40000011403 */
[----:B------:R-:W-:Y:S01]  /*28f50*/  PRMT R5, R36, 0x9910, RZ ;  /* 0x0000991024057816 */ /* 0x000fe200000000ff */
[----:B------:R-:W1:Y:S01]  /*28f60*/  LDCU UR6, c[0x0][0x39c] ;  /* 0x00007380ff0677ac */ /* 0x000e620008000800 */
[----:B0-----:R-:W5:Y:S04]  /*28f70*/  LDL.LU.64 R56, [R1+0xa50] ;  /* 0x000a500001387983 */ /* 0x001f680000300a00 */
[----:B------:R0:W-:Y:S01]  /*28f80*/  @P1 STG.E.U8 desc[UR24][R58.64], R3 ;  /* 0x000000033a001986 */ /* 0x0001e2000c101118 */
[----:B---3--:R-:W-:Y:S01]  /*28f90*/  ISETP.LT.AND P1, PT, R2, UR4, !P0 ;  /* 0x0000000402007c0c */ /* 0x008fe2000c721270 */
[----:B------:R-:W-:Y:S01]  /*28fa0*/  IMAD.MOV.U32 R2, RZ, RZ, R5 ;  /* 0x000000ffff027224 */ /* 0x000fe200078e0005 */
[----:B------:R-:W-:Y:S01]  /*28fb0*/  F2FP.SATFINITE.E4M3.F32.PACK_AB_MERGE_C R38, R39, R38, RZ ;  /* 0x000000262726723e */ /* 0x000fe200048070ff */
[----:B------:R3:W-:Y:S01]  /*28fc0*/  @P6 STG.E.U8 desc[UR24][R60.64], R36 ;  /* 0x000000243c006986 */ /* 0x0007e2000c101118 */
[----:B------:R-:W2:Y:S02]  /*28fd0*/  LDCU UR4, c[0x0][0x39c] ;  /* 0x00007380ff0477ac */ /* 0x000ea40008000800 */
[----:B------:R-:W-:Y:S01]  /*28fe0*/  SHF.R.S32.HI R2, RZ, 0x8, R2 ;  /* 0x00000008ff027819 */ /* 0x000fe20000011402 */
[----:B0-----:R-:W5:Y:S01]  /*28ff0*/  LDL.LU.64 R58, [R1+0xa48] ;  /* 0x000a4800013a7983 */ /* 0x001f620000300a00 */
[----:B------:R-:W-:Y:S01]  /*29000*/  VIADD R3, R0, 0x1e6 ;  /* 0x000001e600037836 */ /* 0x000fe20000000000 */
[----:B------:R-:W-:-:S02]  /*29010*/  PRMT R5, R38, 0x9910, RZ ;  /* 0x0000991026057816 */ /* 0x000fc400000000ff */
[----:B------:R0:W-:Y:S02]  /*29020*/  @P5 STG.E.U8 desc[UR24][R62.64], R2 ;  /* 0x000000023e005986 */ /* 0x0001e4000c101118 */
[----:B-1----:R-:W-:Y:S01]  /*29030*/  ISETP.LT.AND P5, PT, R3, UR5, !P0 ;  /* 0x0000000503007c0c */ /* 0x002fe2000c7a1270 */
[----:B------:R-:W-:Y:S01]  /*29040*/  IMAD.MOV.U32 R3, RZ, RZ, R5 ;  /* 0x000000ffff037224 */ /* 0x000fe200078e0005 */
[----:B---3--:R-:W3:Y:S01]  /*29050*/  LDL.LU.64 R60, [R1+0xa40] ;  /* 0x000a4000013c7983 */ /* 0x008ee20000300a00 */
[----:B------:R-:W-:Y:S01]  /*29060*/  VIADD R4, R0, 0x1e5 ;  /* 0x000001e500047836 */ /* 0x000fe20000000000 */
[----:B------:R-:W1:Y:S02]  /*29070*/  LDCU UR5, c[0x0][0x39c] ;  /* 0x00007380ff0577ac */ /* 0x000e640008000800 */
[----:B------:R-:W-:Y:S01]  /*29080*/  SHF.R.S32.HI R3, RZ, 0x8, R3 ;  /* 0x00000008ff037819 */ /* 0x000fe20000011403 */
[----:B------:R2:W-:Y:S04]  /*29090*/  @P4 STG.E.U8 desc[UR24][R64.64], R38 ;  /* 0x0000002640004986 */ /* 0x0005e8000c101118 */
[----:B0-----:R-:W3:Y:S04]  /*290a0*/  LDL.LU.64 R62, [R1+0xa38] ;  /* 0x000a3800013e7983 */ /* 0x001ee80000300a00 */
[----:B------:R0:W-:Y:S04]  /*290b0*/  @P3 STG.E.U8 desc[UR24][R66.64], R3 ;  /* 0x0000000342003986 */ /* 0x0001e8000c101118 */
[----:B--2---:R-:W2:Y:S04]  /*290c0*/  LDL.LU.64 R64, [R1+0xa30] ;  /* 0x000a300001407983 */ /* 0x004ea80000300a00 */
[----:B0-----:R-:W2:Y:S01]  /*290d0*/  LDL.LU.64 R66, [R1+0xa28] ;  /* 0x000a280001427983 */ /* 0x001ea20000300a00 */
[----:B------:R-:W-:Y:S01]  /*290e0*/  ISETP.LT.AND P6, PT, R4, UR6, !P0 ;  /* 0x0000000604007c0c */ /* 0x000fe2000c7c1270 */
[----:B------:R-:W0:Y:S01]  /*290f0*/  LDCU UR6, c[0x0][0x39c] ;  /* 0x00007380ff0677ac */ /* 0x000e220008000800 */
[----:B------:R-:W-:-:S02]  /*29100*/  VIADD R4, R0, 0x1e7 ;  /* 0x000001e700047836 */ /* 0x000fc40000000000 */
[----:B------:R-:W-:-:S03]  /*29110*/  VIADD R2, R0, 0x1e8 ;  /* 0x000001e800027836 */ /* 0x000fc60000000000 */
[----:B------:R-:W-:Y:S01]  /*29120*/  ISETP.LT.AND P4, PT, R4, UR4, !P0 ;  /* 0x0000000404007c0c */ /* 0x000fe2000c781270 */
[----:B------:R-:W1:Y:S01]  /*29130*/  LDCU UR4, c[0x0][0x39c] ;  /* 0x00007380ff0477ac */ /* 0x000e620008000800 */
[----:B------:R-:W-:-:S04]  /*29140*/  F2FP.SATFINITE.E4M3.F32.PACK_AB_MERGE_C R41, R41, R40, RZ ;  /* 0x000000282929723e */ /* 0x000fc800048070ff */
[----:B------:R-:W-:Y:S02]  /*29150*/  PRMT R5, R41, 0x9910, RZ ;  /* 0x0000991029057816 */ /* 0x000fe400000000ff */
[----:B0-----:R-:W-:Y:S01]  /*29160*/  ISETP.LT.AND P3, PT, R2, UR6, !P0 ;  /* 0x0000000602007c0c */ /* 0x001fe2000c761270 */
[----:B------:R-:W0:Y:S01]  /*29170*/  LDCU UR6, c[0x0][0x39c] ;  /* 0x00007380ff0677ac */ /* 0x000e220008000800 */
[----:B------:R-:W-:Y:S01]  /*29180*/  VIADD R2, R0, 0x1e9 ;  /* 0x000001e900027836 */ /* 0x000fe20000000000 */
[----:B------:R-:W-:Y:S01]  /*29190*/  @P1 STG.E.U8 desc[UR24][R250.64], R41 ;  /* 0x00000029fa001986 */ /* 0x000fe2000c101118 */
[----:B------:R-:W-:-:S03]  /*291a0*/  SHF.R.S32.HI R5, RZ, 0x8, R5 ;  /* 0x00000008ff057819 */ /* 0x000fc60000011405 */
[----:B-1----:R-:W-:Y:S01]  /*291b0*/  ISETP.LT.AND P1, PT, R2, UR5, !P0 ;  /* 0x0000000502007c0c */ /* 0x002fe2000c721270 */
[----:B------:R-:W1:Y:S01]  /*291c0*/  LDCU UR5, c[0x0][0x39c] ;  /* 0x00007380ff0577ac */ /* 0x000e620008000800 */
[----:B------:R-:W-:Y:S01]  /*291d0*/  VIADD R2, R0, 0x1ea ;  /* 0x000001ea00027836 */ /* 0x000fe20000000000 */
[----:B------:R-:W-:Y:S01]  /*291e0*/  F2FP.SATFINITE.E4M3.F32.PACK_AB_MERGE_C R43, R43, R42, RZ ;  /* 0x0000002a2b2b723e */ /* 0x000fe200048070ff */
[----:B------:R1:W-:Y:S03]  /*291f0*/  @P6 STG.E.U8 desc[UR24][R248.64], R5 ;  /* 0x00000005f8006986 */ /* 0x0003e6000c101118 */
[----:B------:R-:W-:Y:S01]  /*29200*/  ISETP.LT.AND P6, PT, R2, UR4, !P0 ;  /* 0x0000000402007c0c */ /* 0x000fe2000c7c1270 */
[----:B------:R-:W4:Y:S01]  /*29210*/  LDCU UR4, c[0x0][0x39c] ;  /* 0x00007380ff0477ac */ /* 0x000f220008000800 */
[----:B------:R-:W-:Y:S01]  /*29220*/  VIADD R2, R0, 0x1eb ;  /* 0x000001eb00027836 */ /* 0x000fe20000000000 */
[----:B------:R-:W-:Y:S01]  /*29230*/  PRMT R3, R43, 0x9910, RZ ;  /* 0x000099102b037816 */ /* 0x000fe200000000ff */
[----:B------:R-:W-:Y:S03]  /*29240*/  @P5 STG.E.U8 desc[UR24][R246.64], R43 ;  /* 0x0000002bf6005986 */ /* 0x000fe6000c101118 */
[----:B0-----:R-:W-:Y:S01]  /*29250*/  ISETP.LT.AND P5, PT, R2, UR6, !P0 ;  /* 0x0000000602007c0c */ /* 0x001fe2000c7a1270 */
[----:B------:R-:W0:Y:S01]  /*29260*/  LDCU UR6, c[0x0][0x39c] ;  /* 0x00007380ff0677ac */ /* 0x000e220008000800 */
[----:B------:R-:W-:Y:S01]  /*29270*/  SHF.R.S32.HI R3, RZ, 0x8, R3 ;  /* 0x00000008ff037819 */ /* 0x000fe20000011403 */
[----:B------:R-:W-:-:S04]  /*29280*/  VIADD R2, R0, 0x1ec ;  /* 0x000001ec00027836 */ /* 0x000fc80000000000 */
[----:B------:R0:W-:Y:S01]  /*29290*/  @P4 STG.E.U8 desc[UR24][R244.64], R3 ;  /* 0x00000003f4004986 */ /* 0x0001e2000c101118 */
[----:B-1----:R-:W-:Y:S01]  /*292a0*/  ISETP.LT.AND P4, PT, R2, UR5, !P0 ;  /* 0x0000000502007c0c */ /* 0x002fe2000c781270 */
[----:B------:R-:W1:Y:S01]  /*292b0*/  LDCU UR5, c[0x0][0x39c] ;  /* 0x00007380ff0577ac */ /* 0x000e620008000800 */
[----:B------:R-:W-:Y:S01]  /*292c0*/  VIADD R2, R0, 0x1ed ;  /* 0x000001ed00027836 */ /* 0x000fe20000000000 */
[----:B----4-:R-:W-:-:S04]  /*292d0*/  F2FP.SATFINITE.E4M3.F32.PACK_AB_MERGE_C R45, R45, R44, RZ ;  /* 0x0000002c2d2d723e */ /* 0x010fc800048070ff */
[----:B------:R-:W-:Y:S01]  /*292e0*/  PRMT R5, R45, 0x9910, RZ ;  /* 0x000099102d057816 */ /* 0x000fe200000000ff */
[----:B------:R-:W-:Y:S01]  /*292f0*/  @P3 STG.E.U8 desc[UR24][R242.64], R45 ;  /* 0x0000002df2003986 */ /* 0x000fe2000c101118 */
[----:B------:R-:W-:Y:S01]  /*29300*/  ISETP.LT.AND P3, PT, R2, UR4, !P0 ;  /* 0x0000000402007c0c */ /* 0x000fe2000c761270 */
[----:B------:R-:W4:Y:S01]  /*29310*/  LDCU UR4, c[0x0][0x39c] ;  /* 0x00007380ff0477ac */ /* 0x000f220008000800 */
[----:B------:R-:W-:Y:S01]  /*29320*/  SHF.R.S32.HI R5, RZ, 0x8, R5 ;  /* 0x00000008ff057819 */ /* 0x000fe20000011405 */
[----:B------:R-:W-:-:S04]  /*29330*/  VIADD R2, R0, 0x1ee ;  /* 0x000001ee00027836 */ /* 0x000fc80000000000 */
[----:B------:R4:W-:Y:S01]  /*29340*/  @P1 STG.E.U8 desc[UR24][R240.64], R5 ;  /* 0x00000005f0001986 */ /* 0x0009e2000c101118 */
[----:B0-----:R-:W-:Y:S01]  /*29350*/  ISETP.LT.AND P1, PT, R2, UR6, !P0 ;  /* 0x0000000602007c0c */ /* 0x001fe2000c721270 */
[----:B------:R-:W0:Y:S01]  /*29360*/  LDCU UR6, c[0x0][0x39c] ;  /* 0x00007380ff0677ac */ /* 0x000e220008000800 */
[----:B------:R-:W-:Y:S01]  /*29370*/  F2FP.SATFINITE.E4M3.F32.PACK_AB_MERGE_C R47, R47, R46, RZ ;  /* 0x0000002e2f2f723e */ /* 0x000fe200048070ff */
[----:B------:R-:W-:-:S03]  /*29380*/  VIADD R2, R0, 0x1ef ;  /* 0x000001ef00027836 */ /* 0x000fc60000000000 */
[----:B------:R-:W-:Y:S01]  /*29390*/  PRMT R3, R47, 0x9910, RZ ;  /* 0x000099102f037816 */ /* 0x000fe200000000ff */
[----:B------:R-:W-:Y:S01]  /*293a0*/  @P6 STG.E.U8 desc[UR24][R238.64], R47 ;  /* 0x0000002fee006986 */ /* 0x000fe2000c101118 */
[----:B-1----:R-:W-:Y:S01]  /*293b0*/  ISETP.LT.AND P6, PT, R2, UR5, !P0 ;  /* 0x0000000502007c0c */ /* 0x002fe2000c7c1270 */
[----:B------:R-:W1:Y:S01]  /*293c0*/  LDCU UR5, c[0x0][0x39c] ;  /* 0x00007380ff0577ac */ /* 0x000e620008000800 */
[----:B------:R-:W-:Y:S01]  /*293d0*/  SHF.R.S32.HI R3, RZ, 0x8, R3 ;  /* 0x00000008ff037819 */ /* 0x000fe20000011403 */
[----:B------:R-:W-:-:S04]  /*293e0*/  VIADD R2, R0, 0x1f0 ;  /* 0x000001f000027836 */ /* 0x000fc80000000000 */
[----:B------:R1:W-:Y:S01]  /*293f0*/  @P5 STG.E.U8 desc[UR24][R236.64], R3 ;  /* 0x00000003ec005986 */ /* 0x0003e2000c101118 */
[----:B----4-:R-:W-:Y:S01]  /*29400*/  ISETP.LT.AND P5, PT, R2, UR4, !P0 ;  /* 0x0000000402007c0c */ /* 0x010fe2000c7a1270 */
[----:B------:R-:W4:Y:S01]  /*29410*/  LDCU UR4, c[0x0][0x39c] ;  /* 0x00007380ff0477ac */ /* 0x000f220008000800 */
[----:B------:R-:W-:Y:S01]  /*29420*/  F2FP.SATFINITE.E4M3.F32.PACK_AB_MERGE_C R49, R49, R48, RZ ;  /* 0x000000303131723e */ /* 0x000fe200048070ff */
[----:B------:R-:W-:-:S03]  /*29430*/  VIADD R2, R0, 0x1f1 ;  /* 0x000001f100027836 */ /* 0x000fc60000000000 */
[----:B------:R-:W-:Y:S01]  /*29440*/  PRMT R5, R49, 0x9910, RZ ;  /* 0x0000991031057816 */ /* 0x000fe200000000ff */
[----:B------:R-:W-:Y:S01]  /*29450*/  @P4 STG.E.U8 desc[UR24][R234.64], R49 ;  /* 0x00000031ea004986 */ /* 0x000fe2000c101118 */
[----:B0-----:R-:W-:Y:S01]  /*29460*/  ISETP.LT.AND P4, PT, R2, UR6, !P0 ;  /* 0x0000000602007c0c */ /* 0x001fe2000c781270 */
[----:B------:R-:W0:Y:S01]  /*29470*/  LDCU UR6, c[0x0][0x39c] ;  /* 0x00007380ff0677ac */ /* 0x000e220008000800 */
[----:B------:R-:W-:Y:S01]  /*29480*/  SHF.R.S32.HI R5, RZ, 0x8, R5 ;  /* 0x00000008ff057819 */ /* 0x000fe20000011405 */
[----:B------:R-:W-:-:S04]  /*29490*/  VIADD R2, R0, 0x1f2 ;  /* 0x000001f200027836 */ /* 0x000fc80000000000 */
[----:B------:R0:W-:Y:S01]  /*294a0*/  @P3 STG.E.U8 desc[UR24][R232.64], R5 ;  /* 0x00000005e8003986 */ /* 0x0001e2000c101118 */
[----:B-1----:R-:W-:Y:S01]  /*294b0*/  ISETP.LT.AND P3, PT, R2, UR5, !P0 ;  /* 0x0000000502007c0c */ /* 0x002fe2000c761270 */
[----:B------:R-:W1:Y:S01]  /*294c0*/  LDCU UR5, c[0x0][0x39c] ;  /* 0x00007380ff0577ac */ /* 0x000e620008000800 */
[----:B------:R-:W-:Y:S01]  /*294d0*/  F2FP.SATFINITE.E4M3.F32.PACK_AB_MERGE_C R51, R51, R50, RZ ;  /* 0x000000323333723e */ /* 0x000fe200048070ff */
[----:B------:R-:W-:-:S03]  /*294e0*/  VIADD R2, R0, 0x1f3 ;  /* 0x000001f300027836 */ /* 0x000fc60000000000 */
[----:B------:R-:W-:Y:S01]  /*294f0*/  PRMT R3, R51, 0x9910, RZ ;  /* 0x0000991033037816 */ /* 0x000fe200000000ff */
[----:B------:R-:W-:Y:S01]  /*29500*/  @P1 STG.E.U8 desc[UR24][R230.64], R51 ;  /* 0x00000033e6001986 */ /* 0x000fe2000c101118 */
[----:B----4-:R-:W-:Y:S01]  /*29510*/  ISETP.LT.AND P1, PT, R2, UR4, !P0 ;  /* 0x0000000402007c0c */ /* 0x010fe2000c721270 */
        /* <DEDUP_REMOVED lines=17> */
[----:B------:R-:W-:Y:S01]  /*29630*/  VIADD R2, R0, 0x1f7 ;  /* 0x000001f700027836 */ /* 0x000fe20000000000 */
[----:B-----5:R-:W-:-:S04]  /*29640*/  F2FP.SATFINITE.E4M3.F32.PACK_AB_MERGE_C R55, R55, R54, RZ ;  /* 0x000000363737723e */ /* 0x020fc800048070ff */
        /* <DEDUP_REMOVED lines=14> */
[----:B------:R-:W-:Y:S01]  /*29730*/  VIADD R2, R0, 0x1fa ;  /* 0x000001fa00027836 */ /* 0x000fe20000000000 */
[----:B------:R-:W-:Y:S01]  /*29740*/  SHF.R.S32.HI R5, RZ, 0x8, R5 ;  /* 0x00000008ff057819 */ /* 0x000fe20000011405 */
[----:B------:R-:W4:Y:S04]  /*29750*/  LDCU UR4, c[0x0][0x39c] ;  /* 0x00007380ff0477ac */ /* 0x000f280008000800 */
[----:B------:R3:W-:Y:S01]  /*29760*/  @P5 STG.E.U8 desc[UR24][R216.64], R5 ;  /* 0x00000005d8005986 */ /* 0x0007e2000c101118 */
[----:B0-----:R-:W-:Y:S01]  /*29770*/  ISETP.LT.AND P5, PT, R2, UR6, !P0 ;  /* 0x0000000602007c0c */ /* 0x001fe2000c7a1270 */
[----:B------:R-:W0:Y:S01]  /*29780*/  LDCU UR6, c[0x0][0x39c] ;  /* 0x00007380ff0677ac */ /* 0x000e220008000800 */
[----:B------:R-:W-:Y:S01]  /*29790*/  F2FP.SATFINITE.E4M3.F32.PACK_AB_MERGE_C R59, R59, R58, RZ ;  /* 0x0000003a3b3b723e */ /* 0x000fe200048070ff */
[----:B------:R-:W-:-:S03]  /*297a0*/  VIADD R2, R0, 0x1fb ;  /* 0x000001fb00027836 */ /* 0x000fc60000000000 */
[----:B-----5:R-:W-:Y:S01]  /*297b0*/  PRMT R3, R59, 0x9910, RZ ;  /* 0x000099103b037816 */ /* 0x020fe200000000ff */
[----:B------:R-:W-:Y:S01]  /*297c0*/  @P4 STG.E.U8 desc[UR24][R214.64], R59 ;  /* 0x0000003bd6004986 */ /* 0x000fe2000c101118 */
[----:B-1----:R-:W-:Y:S01]  /*297d0*/  ISETP.LT.AND P4, PT, R2, UR5, !P0 ;  /* 0x0000000502007c0c */ /* 0x002fe2000c781270 */
[C---:B------:R-:W-:Y:S01]  /*297e0*/  VIADD R2, R0.reuse, 0x1fc ;  /* 0x000001fc00027836 */ /* 0x040fe20000000000 */
[----:B------:R-:W-:Y:S02]  /*297f0*/  SHF.R.S32.HI R3, RZ, 0x8, R3 ;  /* 0x00000008ff037819 */ /* 0x000fe40000011403 */
[----:B---3--:R-:W-:Y:S01]  /*29800*/  F2FP.SATFINITE.E4M3.F32.PACK_AB_MERGE_C R61, R61, R60, RZ ;  /* 0x0000003c3d3d723e */ /* 0x008fe200048070ff */
[----:B------:R-:W-:Y:S02]  /*29810*/  VIADD R4, R0, 0x1fd ;  /* 0x000001fd00047836 */ /* 0x000fe40000000000 */
[----:B------:R1:W-:Y:S01]  /*29820*/  @P3 STG.E.U8 desc[UR24][R212.64], R3 ;  /* 0x00000003d4003986 */ /* 0x0003e2000c101118 */
[----:B------:R-:W-:-:S02]  /*29830*/  PRMT R5, R61, 0x9910, RZ ;  /* 0x000099103d057816 */ /* 0x000fc400000000ff */
[----:B------:R-:W-:Y:S01]  /*29840*/  ISETP.LT.AND P3, PT, R2, UR7, !P0 ;  /* 0x0000000702007c0c */ /* 0x000fe2000c761270 */
[----:B------:R-:W-:Y:S01]  /*29850*/  VIADD R2, R0, 0x1fe ;  /* 0x000001fe00027836 */ /* 0x000fe20000000000 */
[----:B------:R-:W-:Y:S01]  /*29860*/  F2FP.SATFINITE.E4M3.F32.PACK_AB_MERGE_C R63, R63, R62, RZ ;  /* 0x0000003e3f3f723e */ /* 0x000fe200048070ff */
[----:B------:R-:W-:Y:S01]  /*29870*/  @P1 STG.E.U8 desc[UR24][R210.64], R61 ;  /* 0x0000003dd2001986 */ /* 0x000fe2000c101118 */
[----:B------:R-:W-:Y:S01]  /*29880*/  IMAD.MOV.U32 R0, RZ, RZ, R5 ;  /* 0x000000ffff007224 */ /* 0x000fe200078e0005 */
[----:B----4-:R-:W-:Y:S02]  /*29890*/  ISETP.LT.AND P1, PT, R4, UR4, !P0 ;  /* 0x0000000404007c0c */ /* 0x010fe4000c721270 */
[----:B0-----:R-:W-:Y:S02]  /*298a0*/  ISETP.LT.AND P0, PT, R2, UR6, !P0 ;  /* 0x0000000602007c0c */ /* 0x001fe4000c701270 */
[----:B--2---:R-:W-:Y:S02]  /*298b0*/  F2FP.SATFINITE.E4M3.F32.PACK_AB_MERGE_C R65, R65, R64, RZ ;  /* 0x000000404141723e */ /* 0x004fe400048070ff */
[----:B------:R-:W-:-:S02]  /*298c0*/  PRMT R5, R63, 0x9910, RZ ;  /* 0x000099103f057816 */ /* 0x000fc400000000ff */
[----:B-1----:R-:W-:Y:S02]  /*298d0*/  SHF.R.S32.HI R3, RZ, 0x8, R0 ;  /* 0x00000008ff037819 */ /* 0x002fe40000011400 */
[----:B------:R-:W-:Y:S02]  /*298e0*/  PRMT R7, R65, 0x9910, RZ ;  /* 0x0000991041077816 */ /* 0x000fe400000000ff */
[----:B------:R-:W-:Y:S02]  /*298f0*/  F2FP.SATFINITE.E4M3.F32.PACK_AB_MERGE_C R67, R67, R66, RZ ;  /* 0x000000424343723e */ /* 0x000fe400048070ff */
[----:B------:R-:W-:Y:S02]  /*29900*/  SHF.R.S32.HI R5, RZ, 0x8, R5 ;  /* 0x00000008ff057819 */ /* 0x000fe40000011405 */
[----:B------:R-:W-:Y:S01]  /*29910*/  PRMT R0, R67, 0x9910, RZ ;  /* 0x0000991043007816 */ /* 0x000fe200000000ff */
[----:B------:R0:W-:Y:S01]  /*29920*/  @P6 STG.E.U8 desc[UR24][R208.64], R3 ;  /* 0x00000003d0006986 */ /* 0x0001e2000c101118 */
[----:B------:R-:W-:-:S03]  /*29930*/  SHF.R.S32.HI R7, RZ, 0x8, R7 ;  /* 0x00000008ff077819 */ /* 0x000fc60000011407 */
[----:B------:R1:W-:Y:S04]  /*29940*/  @P5 STG.E.U8 desc[UR24][R206.64], R63 ;  /* 0x0000003fce005986 */ /* 0x0003e8000c101118 */
[----:B------:R1:W-:Y:S01]  /*29950*/  @P4 STG.E.U8 desc[UR24][R204.64], R5 ;  /* 0x00000005cc004986 */ /* 0x0003e2000c101118 */
[----:B0-----:R-:W-:-:S03]  /*29960*/  SHF.R.S32.HI R3, RZ, 0x8, R0 ;  /* 0x00000008ff037819 */ /* 0x001fc60000011400 */
[----:B------:R1:W-:Y:S04]  /*29970*/  @P3 STG.E.U8 desc[UR24][R202.64], R65 ;  /* 0x00000041ca003986 */ /* 0x0003e8000c101118 */
[----:B------:R1:W-:Y:S04]  /*29980*/  @P1 STG.E.U8 desc[UR24][R200.64], R7 ;  /* 0x00000007c8001986 */ /* 0x0003e8000c101118 */
[----:B------:R1:W-:Y:S04]  /*29990*/  @P0 STG.E.U8 desc[UR24][R198.64], R67 ;  /* 0x00000043c6000986 */ /* 0x0003e8000c101118 */
[----:B------:R1:W-:Y:S01]  /*299a0*/  @P2 STG.E.U8 desc[UR24][R196.64], R3 ;  /* 0x00000003c4002986 */ /* 0x0003e2000c101118 */
[----:B------:R-:W-:Y:S06]  /*299b0*/  BAR.SYNC.DEFER_BLOCKING 0x0 ;  /* 0x0000000000007b1d */ /* 0x000fec0000010000 */
[----:B------:R-:W-:Y:S05]  /*299c0*/  BRA.U UP0, `(.L_x_13) ;  /* 0x0000000100a07547 */ /* 0x000fea000b800000 */
[----:B------:R-:W0:Y:S01]  /*299d0*/  S2UR UR5, SR_CgaCtaId ;  /* 0x00000000000579c3 */ /* 0x000e220000008800 */
[----:B------:R-:W-:Y:S01]  /*299e0*/  NOP ;  /* 0x0000000000007918 */ /* 0x000fe20000000000 */
[----:B------:R-:W-:Y:S01]  /*299f0*/  UMOV UR4, 0x50 ;  /* 0x0000005000047882 */ /* 0x000fe20000000000 */
[----:B------:R-:W-:Y:S02]  /*29a00*/  IMAD.U32 R0, RZ, RZ, UR10 ;  /* 0x0000000aff007e24 */ /* 0x000fe4000f8e00ff */
[----:B-1----:R-:W-:Y:S02]  /*29a10*/  IMAD.MOV.U32 R3, RZ, RZ, 0xffff ;  /* 0x0000ffffff037424 */ /* 0x002fe400078e00ff */
[----:B------:R-:W-:Y:S01]  /*29a20*/  IMAD.MOV.U32 R7, RZ, RZ, 0x1 ;  /* 0x00000001ff077424 */ /* 0x000fe200078e00ff */
[----:B------:R-:W-:-:S04]  /*29a30*/  LOP3.LUT R0, R0, 0xffff, RZ, 0xc0, !PT ;  /* 0x0000ffff00007812 */ /* 0x000fc800078ec0ff */
[----:B------:R-:W-:-:S05]  /*29a40*/  SHF.R.U32.HI R0, RZ, 0x5, R0 ;  /* 0x00000005ff007819 */ /* 0x000fca0000011600 */
[----:B------:R-:W-:Y:S01]  /*29a50*/  VIADD R2, R0, 0x10 ;  /* 0x0000001000027836 */ /* 0x000fe20000000000 */
[----:B------:R-:W-:Y:S01]  /*29a60*/  SHF.L.U32 R0, R3, R0, RZ ;  /* 0x0000000003007219 */ /* 0x000fe200000006ff */
[----:B0-----:R-:W-:-:S03]  /*29a70*/  ULEA UR6, UR5, UR4, 0x18 ;  /* 0x0000000405067291 */ /* 0x001fc6000f8ec0ff */
[----:B------:R-:W-:-:S04]  /*29a80*/  SHF.L.U32 R3, R7, R2, RZ ;  /* 0x0000000207037219 */ /* 0x000fc800000006ff */
[----:B------:R-:W-:Y:S02]  /*29a90*/  LOP3.LUT R0, R3, R0, RZ, 0xfc, !PT ;  /* 0x0000000003007212 */ /* 0x000fe400078efcff */
[----:B------:R-:W0:Y:S02]  /*29aa0*/  LDS R5, [UR6] ;  /* 0x00000006ff057984 */ /* 0x000e240008000800 */
[C---:B------:R-:W-:Y:S02]  /*29ab0*/  LOP3.LUT R2, R0.reuse, 0xffff, RZ, 0xc0, !PT ;  /* 0x0000ffff00027812 */ /* 0x040fe400078ec0ff */
[----:B0-----:R-:W-:-:S04]  /*29ac0*/  LOP3.LUT R3, R0, 0xffff, R5, 0x80, !PT ;  /* 0x0000ffff00037812 */ /* 0x001fc800078e8005 */
[----:B------:R-:W-:-:S13]  /*29ad0*/  ISETP.NE.AND P0, PT, R3, R2, PT ;  /* 0x000000020300720c */ /* 0x000fda0003f05270 */
[----:B------:R-:W-:Y:S05]  /*29ae0*/  @P0 BRA `(.L_x_14) ;  /* 0x0000000000500947 */ /* 0x000fea0003800000 */
[----:B------:R-:W-:Y:S02]  /*29af0*/  SHF.R.U32.HI R5, RZ, 0x10, R5 ;  /* 0x00000010ff057819 */ /* 0x000fe40000011605 */
[----:B------:R-:W-:-:S04]  /*29b00*/  SHF.R.U32.HI R2, RZ, 0x10, R0 ;  /* 0x00000010ff027819 */ /* 0x000fc80000011600 */
[----:B------:R-:W-:-:S04]  /*29b10*/  LOP3.LUT R5, R5, R2, RZ, 0xc0, !PT ;  /* 0x0000000205057212 */ /* 0x000fc800078ec0ff */
[----:B------:R-:W-:-:S13]  /*29b20*/  ISETP.NE.AND P0, PT, R5, R2, PT ;  /* 0x000000020500720c */ /* 0x000fda0003f05270 */
[----:B------:R-:W-:Y:S05]  /*29b30*/  @P0 BRA `(.L_x_15) ;  /* 0x0000000000300947 */ /* 0x000fea0003800000 */
[----:B------:R-:W-:Y:S01]  /*29b40*/  R2UR UR4, R0 ;  /* 0x00000000000472ca */ /* 0x000fe200000e0000 */
[----:B------:R-:W-:Y:S01]  /*29b50*/  VOTEU.ANY UR5, UPT, PT ;  /* 0x0000000000057886 */ /* 0x000fe200038e0100 */
[----:B------:R-:W0:Y:S01]  /*29b60*/  S2R R0, SR_LANEID ;  /* 0x0000000000007919 */ /* 0x000e220000000000 */
[----:B------:R-:W-:-:S10]  /*29b70*/  UFLO.U32 UR5, UR5 ;  /* 0x00000005000572bd */ /* 0x000fd400080e0000 */
[----:B------:R-:W-:-:S06]  /*29b80*/  ULOP3.LUT UR4, URZ, UR4, URZ, 0x33, !UPT ;  /* 0x00000004ff047292 */ /* 0x000fcc000f8e33ff */
[----:B------:R-:W-:-:S04]  /*29b90*/  IMAD.U32 R2, RZ, RZ, UR4 ;  /* 0x00000004ff027e24 */ /* 0x000fc8000f8e00ff */
[----:B------:R-:W1:Y:S02]  /*29ba0*/  REDUX UR7, R2 ;  /* 0x00000000020773c4 */ /* 0x000e640000000000 */
[----:B------:R2:W-:Y:S01]  /*29bb0*/  UTCATOMSWS.AND URZ, UR4 ;  /* 0x0000000400ff79e3 */ /* 0x0005e20008000000 */
[----:B0-----:R-:W-:Y:S01]  /*29bc0*/  ISETP.EQ.U32.AND P0, PT, R0, UR5, PT ;  /* 0x0000000500007c0c */ /* 0x001fe2000bf02070 */
[----:B-1----:R-:W-:-:S12]  /*29bd0*/  IMAD.U32 R0, RZ, RZ, UR7 ;  /* 0x00000007ff007e24 */ /* 0x002fd8000f8e00ff */
[----:B------:R2:W-:Y:S01]  /*29be0*/  @P0 ATOMS.AND RZ, [UR6], R0 ;  /* 0x00000000ffff098c */ /* 0x0005e2000a800006 */
[----:B------:R-:W-:Y:S05]  /*29bf0*/  BRA `(.L_x_13) ;  /* 0x0000000000147947 */ /* 0x000fea0003800000 */
.L_x_15:
[----:B------:R-:W-:-:S07]  /*29c00*/  MOV R2, 0x29c20 ;  /* 0x00029c2000027802 */ /* 0x000fce0000000f00 */
[----:B------:R-:W-:Y:S05]  /*29c10*/  CALL.REL.NOINC `($__internal_0_$__cuda_sm10x_tcgen05_guardrail_trap_col_being_dealloced_not_returned_by_alloc) ;  /* 0x00000000002c7944 */ /* 0x000fea0003c00000 */
[----:B------:R-:W-:Y:S05]  /*29c20*/  BRA `(.L_x_13) ;  /* 0x0000000000087947 */ /* 0x000fea0003800000 */
.L_x_14:
[----:B------:R-:W-:-:S07]  /*29c30*/  MOV R2, 0x29c50 ;  /* 0x00029c5000027802 */ /* 0x000fce0000000f00 */
[----:B------:R-:W-:Y:S05]  /*29c40*/  CALL.REL.NOINC `($__internal_2_$__cuda_sm10x_tcgen05_guardrail_trap_unallocated_columns_being_dealloced) ;  /* 0x0000000000387944 */ /* 0x000fea0003c00000 */
.L_x_13:
[----:B------:R-:W-:Y:S01]  /*29c50*/  NOP ;  /* 0x0000000000007918 */ /* 0x000fe20000000000 */
[----:B--2---:R-:W-:Y:S05]  /*29c60*/  EXIT ;  /* 0x000000000000794d */ /* 0x004fea0003800000 */
.L_x_8:
[----:B------:R-:W0:Y:S02]  /*29c70*/  SYNCS.PHASECHK.TRANS64.TRYWAIT P4, [UR8], R81 ;  /* 0x00000051ff0075a7 */ /* 0x000e240008081108 */
[----:B0-----:R-:W-:Y:S05]  /*29c80*/  @!P4 BRA `(.L_x_8) ;  /* 0xfffffffc00f8c947 */ /* 0x001fea000383ffff */
[----:B------:R-:W-:Y:S05]  /*29c90*/  BRA `(.L_x_16) ;  /* 0xfffffe3400fc7947 */ /* 0x000fea000383ffff */
.L_x_12:
[----:B------:R-:W0:Y:S02]  /*29ca0*/  SYNCS.PHASECHK.TRANS64.TRYWAIT P5, [UR8], R32 ;  /* 0x00000020ff0075a7 */ /* 0x000e2400080a1108 */
[----:B0-----:R-:W-:Y:S05]  /*29cb0*/  @!P5 BRA `(.L_x_12) ;  /* 0xfffffffc00f8d947 */ /* 0x001fea000383ffff */
[----:B------:R-:W-:Y:S05]  /*29cc0*/  BRA `(.L_x_11) ;  /* 0xfffffe9000887947 */ /* 0x000fea000383ffff */
        .weak           $__internal_0_$__cuda_sm10x_tcgen05_guardrail_trap_col_being_dealloced_not_returned_by_alloc
        .type           $__internal_0_$__cuda_sm10x_tcgen05_guardrail_trap_col_being_dealloced_not_returned_by_alloc,@function
        .size           $__internal_0_$__cuda_sm10x_tcgen05_guardrail_trap_col_being_dealloced_not_returned_by_alloc,($__internal_1_$__cuda_sm10x_tcgen05_guardrail_trap_phase_invalid_during_alloc - $__internal_0_$__cuda_sm10x_tcgen05_guardrail_trap_col_being_dealloced_not_returned_by_alloc)
$__internal_0_$__cuda_sm10x_tcgen05_guardrail_trap_col_being_dealloced_not_returned_by_alloc:
[----:B------:R-:W-:Y:S05]  /*29cd0*/  BPT.TRAP 0x1 ;  /* 0x000000040000795c */ /* 0x000fea0000300000 */
[----:B------:R-:W-:-:S04]  /*29ce0*/  IMAD.MOV.U32 R3, RZ, RZ, 0x0 ;  /* 0x00000000ff037424 */ /* 0x000fc800078e00ff */
[----:B------:R-:W-:Y:S05]  /*29cf0*/  RET.REL.NODEC R2 `(matmul_kernel) ;  /* 0xfffffd6002c07950 */ /* 0x000fea0003c3ffff */
        .weak           $__internal_1_$__cuda_sm10x_tcgen05_guardrail_trap_phase_invalid_during_alloc
        .type           $__internal_1_$__cuda_sm10x_tcgen05_guardrail_trap_phase_invalid_during_alloc,@function
        .size           $__internal_1_$__cuda_sm10x_tcgen05_guardrail_trap_phase_invalid_during_alloc,($__internal_2_$__cuda_sm10x_tcgen05_guardrail_trap_unallocated_columns_being_dealloced - $__internal_1_$__cuda_sm10x_tcgen05_guardrail_trap_phase_invalid_during_alloc)
$__internal_1_$__cuda_sm10x_tcgen05_guardrail_trap_phase_invalid_during_alloc:
[----:B------:R-:W-:Y:S05]  /*29d00*/  BPT.TRAP 0x1 ;  /* 0x000000040000795c */ /* 0x000fea0000300000 */
[----:B------:R-:W-:-:S04]  /*29d10*/  IMAD.MOV.U32 R5, RZ, RZ, 0x0 ;  /* 0x00000000ff057424 */ /* 0x000fc800078e00ff */
[----:B------:R-:W-:Y:S05]  /*29d20*/  RET.REL.NODEC R4 `(matmul_kernel) ;  /* 0xfffffd6004b47950 */ /* 0x000fea0003c3ffff */
        .weak           $__internal_2_$__cuda_sm10x_tcgen05_guardrail_trap_unallocated_columns_being_dealloced
        .type           $__internal_2_$__cuda_sm10x_tcgen05_guardrail_trap_unallocated_columns_being_dealloced,@function
        .size           $__internal_2_$__cuda_sm10x_tcgen05_guardrail_trap_unallocated_columns_being_dealloced,(.L_x_20 - $__internal_2_$__cuda_sm10x_tcgen05_guardrail_trap_unallocated_columns_being_dealloced)
$__internal_2_$__cuda_sm10x_tcgen05_guardrail_trap_unallocated_columns_being_dealloced:
[----:B------:R-:W-:Y:S05]  /*29d30*/  BPT.TRAP 0x1 ;  /* 0x000000040000795c */ /* 0x000fea0000300000 */
[----:B------:R-:W-:-:S04]  /*29d40*/  IMAD.MOV.U32 R3, RZ, RZ, 0x0 ;  /* 0x00000000ff037424 */ /* 0x000fc800078e00ff */
[----:B------:R-:W-:Y:S05]  /*29d50*/  RET.REL.NODEC R2 `(matmul_kernel) ;  /* 0xfffffd6002a87950 */ /* 0x000fea0003c3ffff */
.L_x_17:
[----:B------:R-:W-:-:S00]  /*29d60*/  BRA `(.L_x_17) ;  /* 0xfffffffc00fc7947 */ /* 0x000fc0000383ffff */
[----:B------:R-:W-:-:S00]  /*29d70*/  NOP ;  /* 0x0000000000007918 */ /* 0x000fc00000000000 */
        /* <DEDUP_REMOVED lines=8> */
.L_x_20:


//--------------------- .nv.shared.matmul_kernel  --------------------------
	.section	.nv.shared.matmul_kernel,"aw",@nobits
	.sectionflags	@""
	.align	16
	.zero		1024


//--------------------- .nv.shared.reserved.0     --------------------------
	.section	.nv.shared.reserved.0,"aw",@nobits
	.align	8
	.weak		__nv_reservedSMEM_offset_0_alias
	.size		__nv_reservedSMEM_offset_0_alias, 0, 64
	.other		__nv_reservedSMEM_offset_0_alias,@"STO_CUDA_RESERVED_SHARED STV_DEFAULT"
__nv_reservedSMEM_offset_0_alias:
	.zero		0
.nv.shared.reserved.0:
	.zero		64
	.weak		__nv_reservedSMEM_allocation_phase
	.type		__nv_reservedSMEM_allocation_phase,@object
	.size		__nv_reservedSMEM_allocation_phase,(.L_0 - __nv_reservedSMEM_allocation_phase)
__nv_reservedSMEM_allocation_phase:
	.zero		1
.L_0:
	.zero		7
	.weak		__nv_reservedSMEM_devtool_atexit_pc
	.type		__nv_reservedSMEM_devtool_atexit_pc,@object
	.size		__nv_reservedSMEM_devtool_atexit_pc,(__nv_reservedSMEM_allocation_mask - __nv_reservedSMEM_devtool_atexit_pc)
__nv_reservedSMEM_devtool_atexit_pc:
	.zero		8
	.weak		__nv_reservedSMEM_allocation_mask
	.type		__nv_reservedSMEM_allocation_mask,@object
	.size		__nv_reservedSMEM_allocation_mask,(.L_2 - __nv_reservedSMEM_allocation_mask)
__nv_reservedSMEM_allocation_mask:
	.zero		4
.L_2:


//--------------------- .nv.constant0.matmul_kernel --------------------------
	.section	.nv.constant0.matmul_kernel,"a",@progbits
	.sectionflags	@""
	.align	4
.nv.constant0.matmul_kernel:
	.zero		976


//--------------------- SYMBOLS --------------------------

	.type		.nv.reservedSmem.offset0,@object
	.size		.nv.reservedSmem.offset0,0x4
	.type		.nv.reservedSmem.cap,@object
	.size		.nv.reservedSmem.cap,0x4
